	.target	sm_100a

	.elftype	@"ET_EXEC"


//--------------------- .note.nv.tkinfo           --------------------------
	.section	.note.nv.tkinfo,"",@"SHT_NOTE"
	.sectionflags	@"SHF_NOTE_NV_TKINFO"
	.tkinfo
        /*0018*/ 	.word	0x00000002
        /*0030*/ 	.string	""
        /*0030*/ 	.string	"ptxas"
        /*0030*/ 	.string	"Cuda compilation tools, release 13.0, V13.0.88"
        /*0030*/ 	.string	"Build cuda_13.0.r13.0/compiler.36424714_0"
        /*0030*/ 	.string	"-arch sm_100a -m 64 "



//--------------------- .note.nv.cuinfo           --------------------------
	.section	.note.nv.cuinfo,"",@"SHT_NOTE"
	.sectionflags	@"SHF_NOTE_NV_CUINFO"
        /*0018*/ 	.short	0x0002
        /*001a*/ 	.short	0x0064
        /*001c*/ 	.short	0x0082
	.zero		2


//--------------------- .nv.info                  --------------------------
	.section	.nv.info,"",@"SHT_CUDA_INFO"
	.align	4


	//----- nvinfo : EIATTR_REGCOUNT
	.align		4
        /*0000*/ 	.byte	0x04, 0x2f
        /*0002*/ 	.short	(.L_19 - .L_18)
	.align		4
.L_18:
        /*0004*/ 	.word	index@(_ZN7cutlass13device_kernelINS_4gemm6kernel13GemmUniversalIN4cute5tupleIJiiiiEEENS1_10collective13CollectiveMmaINS1_35MainloopSm100TmaUmmaWarpSpecializedILi16ELi2ELi4ENS5_IJNS4_1CILi8EEENSA_ILi1EEESC_EEEEENS5_IJNSA_ILi256EEENSA_ILi128EEENSA_ILi32EEEEEENS_10bfloat16_tENS5_IJlSC_lEEESJ_SK_NS4_8TiledMMAINS4_8MMA_AtomIJNS4_26SM100_MMA_F16BF16_2x1SM_SSISJ_SJ_fLi256ELi128ELNS4_4UMMA5MajorE0ELSP_0ELNSO_7ScaleInE0ELSQ_0EEEEEENS4_6LayoutINS5_IJSC_SC_SC_EEENS5_IJNSA_ILi0EEESV_SV_EEEEENS5_IJNS4_10UnderscoreESY_SY_EEEEENS4_18SM100_TMA_2SM_LOADENS4_14ComposedLayoutINS4_7SwizzleILi2ELi4ELi3EEENS4_18smem_ptr_flag_bitsILi16EEENST_INS5_IJSB_SH_EEENS5_IJSH_SC_EEEEEEEvNS4_8identityENS4_28SM100_TMA_2SM_LOAD_MULTICASTES1A_vS1B_EENS_8epilogue10collective18CollectiveEpilogueINS1E_23Sm100TmaWarpSpecializedILi4ELi2ELi32ELb1ELb0EEEJNS5_IJSG_SG_SH_EEENS5_IJNST_ISG_SC_EENST_ISH_SC_EEEEESJ_SK_SJ_SK_NS1E_6fusion15FusionCallbacksIS1I_NS1N_17LinearCombinationISJ_fSJ_fLNS_15FloatRoundStyleE2EEES1J_S1M_JEEENS4_5SM1004TMEM4LOAD26SM100_TMEM_LOAD_32dp32b32xENS4_13SM90_TMA_LOADES1A_NS4_39AutoVectorizingCopyWithAssumedAlignmentILi128EEENS4_14SM90_TMA_STOREES1A_S1Z_S1Z_EEEvvEEEEvNT_6ParamsE)
        /*0008*/ 	.word	0x00000076


	//----- nvinfo : EIATTR_FRAME_SIZE
	.align		4
.L_19:
        /*000c*/ 	.byte	0x04, 0x11
        /*000e*/ 	.short	(.L_21 - .L_20)
	.align		4
.L_20:
        /*0010*/ 	.word	index@($__internal_2_$__cuda_sm10x_tcgen05_guardrail_trap_unallocated_columns_being_dealloced)
        /*0014*/ 	.word	0x00000000


	//----- nvinfo : EIATTR_FRAME_SIZE
	.align		4
.L_21:
        /*0018*/ 	.byte	0x04, 0x11
        /*001a*/ 	.short	(.L_23 - .L_22)
	.align		4
.L_22:
        /*001c*/ 	.word	index@($__internal_1_$__cuda_sm10x_tcgen05_guardrail_trap_phase_invalid_during_alloc)
        /*0020*/ 	.word	0x00000000


	//----- nvinfo : EIATTR_FRAME_SIZE
	.align		4
.L_23:
        /*0024*/ 	.byte	0x04, 0x11
        /*0026*/ 	.short	(.L_25 - .L_24)
	.align		4
.L_24:
        /*0028*/ 	.word	index@($__internal_0_$__cuda_sm10x_tcgen05_guardrail_trap_col_being_dealloced_not_returned_by_alloc)
        /*002c*/ 	.word	0x00000000


	//----- nvinfo : EIATTR_FRAME_SIZE
	.align		4
.L_25:
        /*0030*/ 	.byte	0x04, 0x11
        /*0032*/ 	.short	(.L_27 - .L_26)
	.align		4
.L_26:
        /*0034*/ 	.word	index@(_ZN7cutlass13device_kernelINS_4gemm6kernel13GemmUniversalIN4cute5tupleIJiiiiEEENS1_10collective13CollectiveMmaINS1_35MainloopSm100TmaUmmaWarpSpecializedILi16ELi2ELi4ENS5_IJNS4_1CILi8EEENSA_ILi1EEESC_EEEEENS5_IJNSA_ILi256EEENSA_ILi128EEENSA_ILi32EEEEEENS_10bfloat16_tENS5_IJlSC_lEEESJ_SK_NS4_8TiledMMAINS4_8MMA_AtomIJNS4_26SM100_MMA_F16BF16_2x1SM_SSISJ_SJ_fLi256ELi128ELNS4_4UMMA5MajorE0ELSP_0ELNSO_7ScaleInE0ELSQ_0EEEEEENS4_6LayoutINS5_IJSC_SC_SC_EEENS5_IJNSA_ILi0EEESV_SV_EEEEENS5_IJNS4_10UnderscoreESY_SY_EEEEENS4_18SM100_TMA_2SM_LOADENS4_14ComposedLayoutINS4_7SwizzleILi2ELi4ELi3EEENS4_18smem_ptr_flag_bitsILi16EEENST_INS5_IJSB_SH_EEENS5_IJSH_SC_EEEEEEEvNS4_8identityENS4_28SM100_TMA_2SM_LOAD_MULTICASTES1A_vS1B_EENS_8epilogue10collective18CollectiveEpilogueINS1E_23Sm100TmaWarpSpecializedILi4ELi2ELi32ELb1ELb0EEEJNS5_IJSG_SG_SH_EEENS5_IJNST_ISG_SC_EENST_ISH_SC_EEEEESJ_SK_SJ_SK_NS1E_6fusion15FusionCallbacksIS1I_NS1N_17LinearCombinationISJ_fSJ_fLNS_15FloatRoundStyleE2EEES1J_S1M_JEEENS4_5SM1004TMEM4LOAD26SM100_TMEM_LOAD_32dp32b32xENS4_13SM90_TMA_LOADES1A_NS4_39AutoVectorizingCopyWithAssumedAlignmentILi128EEENS4_14SM90_TMA_STOREES1A_S1Z_S1Z_EEEvvEEEEvNT_6ParamsE)
        /*0038*/ 	.word	0x00000000


	//----- nvinfo : EIATTR_MIN_STACK_SIZE
	.align		4
.L_27:
        /*003c*/ 	.byte	0x04, 0x12
        /*003e*/ 	.short	(.L_29 - .L_28)
	.align		4
.L_28:
        /*0040*/ 	.word	index@(_ZN7cutlass13device_kernelINS_4gemm6kernel13GemmUniversalIN4cute5tupleIJiiiiEEENS1_10collective13CollectiveMmaINS1_35MainloopSm100TmaUmmaWarpSpecializedILi16ELi2ELi4ENS5_IJNS4_1CILi8EEENSA_ILi1EEESC_EEEEENS5_IJNSA_ILi256EEENSA_ILi128EEENSA_ILi32EEEEEENS_10bfloat16_tENS5_IJlSC_lEEESJ_SK_NS4_8TiledMMAINS4_8MMA_AtomIJNS4_26SM100_MMA_F16BF16_2x1SM_SSISJ_SJ_fLi256ELi128ELNS4_4UMMA5MajorE0ELSP_0ELNSO_7ScaleInE0ELSQ_0EEEEEENS4_6LayoutINS5_IJSC_SC_SC_EEENS5_IJNSA_ILi0EEESV_SV_EEEEENS5_IJNS4_10UnderscoreESY_SY_EEEEENS4_18SM100_TMA_2SM_LOADENS4_14ComposedLayoutINS4_7SwizzleILi2ELi4ELi3EEENS4_18smem_ptr_flag_bitsILi16EEENST_INS5_IJSB_SH_EEENS5_IJSH_SC_EEEEEEEvNS4_8identityENS4_28SM100_TMA_2SM_LOAD_MULTICASTES1A_vS1B_EENS_8epilogue10collective18CollectiveEpilogueINS1E_23Sm100TmaWarpSpecializedILi4ELi2ELi32ELb1ELb0EEEJNS5_IJSG_SG_SH_EEENS5_IJNST_ISG_SC_EENST_ISH_SC_EEEEESJ_SK_SJ_SK_NS1E_6fusion15FusionCallbacksIS1I_NS1N_17LinearCombinationISJ_fSJ_fLNS_15FloatRoundStyleE2EEES1J_S1M_JEEENS4_5SM1004TMEM4LOAD26SM100_TMEM_LOAD_32dp32b32xENS4_13SM90_TMA_LOADES1A_NS4_39AutoVectorizingCopyWithAssumedAlignmentILi128EEENS4_14SM90_TMA_STOREES1A_S1Z_S1Z_EEEvvEEEEvNT_6ParamsE)
        /*0044*/ 	.word	0x00000000
.L_29:


//--------------------- .nv.compat                --------------------------
	.section	.nv.compat,"",@"SHT_CUDA_COMPAT_INFO"
	.align	4
        /*0000*/ 	.byte	0x02, 0x09, 0x01, 0x00, 0x02, 0x02, 0x02, 0x00, 0x02, 0x05, 0x05, 0x00, 0x03, 0x07, 0x01, 0x01
        /*0010*/ 	.byte	0x02, 0x03, 0x01, 0x00, 0x02, 0x06, 0x01, 0x00, 0x04, 0x0b, 0x08, 0x00, 0x09, 0x00, 0x00, 0x00
        /*0020*/ 	.byte	0x00, 0x00, 0x00, 0x00


//--------------------- .nv.info._ZN7cutlass13device_kernelINS_4gemm6kernel13GemmUniversalIN4cute5tupleIJiiiiEEENS1_10collective13CollectiveMmaINS1_35MainloopSm100TmaUmmaWarpSpecializedILi16ELi2ELi4ENS5_IJNS4_1CILi8EEENSA_ILi1EEESC_EEEEENS5_IJNSA_ILi256EEENSA_ILi128EEENSA_ILi32EEEEEENS_10bfloat16_tENS5_IJlSC_lEEESJ_SK_NS4_8TiledMMAINS4_8MMA_AtomIJNS4_26SM100_MMA_F16BF16_2x1SM_SSISJ_SJ_fLi256ELi128ELNS4_4UMMA5MajorE0ELSP_0ELNSO_7ScaleInE0ELSQ_0EEEEEENS4_6LayoutINS5_IJSC_SC_SC_EEENS5_IJNSA_ILi0EEESV_SV_EEEEENS5_IJNS4_10UnderscoreESY_SY_EEEEENS4_18SM100_TMA_2SM_LOADENS4_14ComposedLayoutINS4_7SwizzleILi2ELi4ELi3EEENS4_18smem_ptr_flag_bitsILi16EEENST_INS5_IJSB_SH_EEENS5_IJSH_SC_EEEEEEEvNS4_8identityENS4_28SM100_TMA_2SM_LOAD_MULTICASTES1A_vS1B_EENS_8epilogue10collective18CollectiveEpilogueINS1E_23Sm100TmaWarpSpecializedILi4ELi2ELi32ELb1ELb0EEEJNS5_IJSG_SG_SH_EEENS5_IJNST_ISG_SC_EENST_ISH_SC_EEEEESJ_SK_SJ_SK_NS1E_6fusion15FusionCallbacksIS1I_NS1N_17LinearCombinationISJ_fSJ_fLNS_15FloatRoundStyleE2EEES1J_S1M_JEEENS4_5SM1004TMEM4LOAD26SM100_TMEM_LOAD_32dp32b32xENS4_13SM90_TMA_LOADES1A_NS4_39AutoVectorizingCopyWithAssumedAlignmentILi128EEENS4_14SM90_TMA_STOREES1A_S1Z_S1Z_EEEvvEEEEvNT_6ParamsE --------------------------
	.section	.nv.info._ZN7cutlass13device_kernelINS_4gemm6kernel13GemmUniversalIN4cute5tupleIJiiiiEEENS1_10collective13CollectiveMmaINS1_35MainloopSm100TmaUmmaWarpSpecializedILi16ELi2ELi4ENS5_IJNS4_1CILi8EEENSA_ILi1EEESC_EEEEENS5_IJNSA_ILi256EEENSA_ILi128EEENSA_ILi32EEEEEENS_10bfloat16_tENS5_IJlSC_lEEESJ_SK_NS4_8TiledMMAINS4_8MMA_AtomIJNS4_26SM100_MMA_F16BF16_2x1SM_SSISJ_SJ_fLi256ELi128ELNS4_4UMMA5MajorE0ELSP_0ELNSO_7ScaleInE0ELSQ_0EEEEEENS4_6LayoutINS5_IJSC_SC_SC_EEENS5_IJNSA_ILi0EEESV_SV_EEEEENS5_IJNS4_10UnderscoreESY_SY_EEEEENS4_18SM100_TMA_2SM_LOADENS4_14ComposedLayoutINS4_7SwizzleILi2ELi4ELi3EEENS4_18smem_ptr_flag_bitsILi16EEENST_INS5_IJSB_SH_EEENS5_IJSH_SC_EEEEEEEvNS4_8identityENS4_28SM100_TMA_2SM_LOAD_MULTICASTES1A_vS1B_EENS_8epilogue10collective18CollectiveEpilogueINS1E_23Sm100TmaWarpSpecializedILi4ELi2ELi32ELb1ELb0EEEJNS5_IJSG_SG_SH_EEENS5_IJNST_ISG_SC_EENST_ISH_SC_EEEEESJ_SK_SJ_SK_NS1E_6fusion15FusionCallbacksIS1I_NS1N_17LinearCombinationISJ_fSJ_fLNS_15FloatRoundStyleE2EEES1J_S1M_JEEENS4_5SM1004TMEM4LOAD26SM100_TMEM_LOAD_32dp32b32xENS4_13SM90_TMA_LOADES1A_NS4_39AutoVectorizingCopyWithAssumedAlignmentILi128EEENS4_14SM90_TMA_STOREES1A_S1Z_S1Z_EEEvvEEEEvNT_6ParamsE,"",@"SHT_CUDA_INFO"
	.sectionflags	@""
	.align	4


	//----- nvinfo : EIATTR_CUDA_API_VERSION
	.align		4
        /*0000*/ 	.byte	0x04, 0x37
        /*0002*/ 	.short	(.L_31 - .L_30)
.L_30:
        /*0004*/ 	.word	0x00000082


	//----- nvinfo : EIATTR_KPARAM_INFO
	.align		4
.L_31:
        /*0008*/ 	.byte	0x04, 0x17
        /*000a*/ 	.short	(.L_33 - .L_32)
.L_32:
        /*000c*/ 	.word	0x00000000
        /*0010*/ 	.short	0x0000
        /*0012*/ 	.short	0x0000
        /*0014*/ 	.byte	0x00, 0xf0, 0x01, 0x20


	//----- nvinfo : EIATTR_AT_ENTRY_FRAGMENTS
	.align		4
.L_33:
        /*0018*/ 	.byte	0x04, 0x4f
        /*001a*/ 	.short	(.L_35 - .L_34)


	//   ....[0]....
.L_34:
        /*001c*/ 	.word	0x00000007


	//----- nvinfo : EIATTR_RESERVED_SMEM_USED
	.align		4
.L_35:
        /*0020*/ 	.byte	0x01, 0x41
	.zero		2


	//----- nvinfo : EIATTR_SPARSE_MMA_MASK
	.align		4
        /*0024*/ 	.byte	0x03, 0x50
        /*0026*/ 	.short	0x0000


	//----- nvinfo : EIATTR_TCGEN05_2CTA_USED
	.align		4
        /*0028*/ 	.byte	0x01, 0x52
	.zero		2


	//----- nvinfo : EIATTR_MAXREG_COUNT
	.align		4
        /*002c*/ 	.byte	0x03, 0x1b
        /*002e*/ 	.short	0x00ff


	//----- nvinfo : EIATTR_NUM_BARRIERS
	.align		4
        /*0030*/ 	.byte	0x02, 0x4c
        /*0032*/ 	.byte	0x07
	.zero		1


	//----- nvinfo : EIATTR_EXTERNS
	.align		4
        /*0034*/ 	.byte	0x04, 0x0f
        /*0036*/ 	.short	(.L_37 - .L_36)


	//   ....[0]....
	.align		4
.L_36:
        /*0038*/ 	.word	index@(__assertfail)


	//----- nvinfo : EIATTR_MERCURY_ISA_VERSION
	.align		4
.L_37:
        /*003c*/ 	.byte	0x03, 0x5f
        /*003e*/ 	.short	0x0101


	//----- nvinfo : EIATTR_INT_WARP_WIDE_INSTR_OFFSETS
	.align		4
        /*0040*/ 	.byte	0x04, 0x31
        /*0042*/ 	.short	(.L_39 - .L_38)


	//   ....[0]....
.L_38:
        /*0044*/ 	.word	0x00000f90


	//   ....[1]....
        /*0048*/ 	.word	0x00001040


	//   ....[2]....
        /*004c*/ 	.word	0x00004bc0


	//   ....[3]....
        /*0050*/ 	.word	0x00004be0


	//   ....[4]....
        /*0054*/ 	.word	0x00004c10


	//   ....[5]....
        /*0058*/ 	.word	0x00005810


	//   ....[6]....
        /*005c*/ 	.word	0x00005870


	//   ....[7]....
        /*0060*/ 	.word	0x00005950


	//   ....[8]....
        /*0064*/ 	.word	0x000059d0


	//   ....[9]....
        /*0068*/ 	.word	0x00005ac0


	//   ....[10]....
        /*006c*/ 	.word	0x00005b50


	//   ....[11]....
        /*0070*/ 	.word	0x00005c40


	//   ....[12]....
        /*0074*/ 	.word	0x00005cf0


	//----- nvinfo : EIATTR_COOP_GROUP_MASK_REGIDS
	.align		4
.L_39:
        /*0078*/ 	.byte	0x04, 0x29
        /*007a*/ 	.short	(.L_41 - .L_40)


	//   ....[0]....
.L_40:
        /*007c*/ 	.word	0xffffffff


	//   ....[1]....
        /*0080*/ 	.word	0xffffffff


	//   ....[2]....
        /*0084*/ 	.word	0xffffffff


	//   ....[3]....
        /*0088*/ 	.word	0xffffffff


	//   ....[4]....
        /*008c*/ 	.word	0xffffffff


	//   ....[5]....
        /*0090*/ 	.word	0xffffffff


	//   ....[6]....
        /*0094*/ 	.word	0xffffffff


	//   ....[7]....
        /*0098*/ 	.word	0xffffffff


	//   ....[8]....
        /*009c*/ 	.word	0xffffffff


	//   ....[9]....
        /*00a0*/ 	.word	0xffffffff


	//   ....[10]....
        /*00a4*/ 	.word	0xffffffff


	//   ....[11]....
        /*00a8*/ 	.word	0xffffffff


	//   ....[12]....
        /*00ac*/ 	.word	0xffffffff


	//   ....[13]....
        /*00b0*/ 	.word	0xffffffff


	//----- nvinfo : EIATTR_COOP_GROUP_INSTR_OFFSETS
	.align		4
.L_41:
        /*00b4*/ 	.byte	0x04, 0x28
        /*00b6*/ 	.short	(.L_43 - .L_42)


	//   ....[0]....
.L_42:
        /*00b8*/ 	.word	0x000000b0


	//   ....[1]....
        /*00bc*/ 	.word	0x00000520


	//   ....[2]....
        /*00c0*/ 	.word	0x000008a0


	//   ....[3]....
        /*00c4*/ 	.word	0x00000a40


	//   ....[4]....
        /*00c8*/ 	.word	0x00000b40


	//   ....[5]....
        /*00cc*/ 	.word	0x00000cb0


	//   ....[6]....
        /*00d0*/ 	.word	0x00000e50


	//   ....[7]....
        /*00d4*/ 	.word	0x000010b0


	//   ....[8]....
        /*00d8*/ 	.word	0x000024d0


	//   ....[9]....
        /*00dc*/ 	.word	0x00003a80


	//   ....[10]....
        /*00e0*/ 	.word	0x00003f50


	//   ....[11]....
        /*00e4*/ 	.word	0x00003f80


	//   ....[12]....
        /*00e8*/ 	.word	0x00004ac0


	//   ....[13]....
        /*00ec*/ 	.word	0x00004cd0


	//----- nvinfo : EIATTR_VRC_CTA_INIT_COUNT
	.align		4
.L_43:
        /*00f0*/ 	.byte	0x02, 0x4a
        /*00f2*/ 	.byte	0x80
	.zero		1


	//----- nvinfo : EIATTR_SYSCALL_OFFSETS
	.align		4
        /*00f4*/ 	.byte	0x04, 0x46
        /*00f6*/ 	.short	(.L_45 - .L_44)


	//   ....[0]....
.L_44:
        /*00f8*/ 	.word	0x00006950


	//   ....[1]....
        /*00fc*/ 	.word	0x00006a40


	//   ....[2]....
        /*0100*/ 	.word	0x000071e0


	//   ....[3]....
        /*0104*/ 	.word	0x00007e60


	//   ....[4]....
        /*0108*/ 	.word	0x00008ac0


	//   ....[5]....
        /*010c*/ 	.word	0x00009710


	//----- nvinfo : EIATTR_MBARRIER_INSTR_OFFSETS
	.align		4
.L_45:
        /*0110*/ 	.byte	0x04, 0x39
        /*0112*/ 	.short	(.L_47 - .L_46)


	//   ....[0]....
.L_46:
        /*0114*/ 	.word	0x00000680
        /*0118*/ 	.word	0x000000ff
        /*011c*/ 	.word	0x00000000
        /*0120*/ 	.short	0x0100
        /*0122*/ 	.byte	0x04
	.zero		1


	//   ....[1]....
        /*0124*/ 	.word	0x00000690
        /*0128*/ 	.word	0x000000ff
        /*012c*/ 	.word	0x00000080
        /*0130*/ 	.short	0x0100
        /*0132*/ 	.byte	0x04
	.zero		1


	//   ....[2]....
        /*0134*/ 	.word	0x000006a0
        /*0138*/ 	.word	0x000000ff
        /*013c*/ 	.word	0x00000008
        /*0140*/ 	.short	0x0100
        /*0142*/ 	.byte	0x04
	.zero		1


	//   ....[3]....
        /*0144*/ 	.word	0x000006b0
        /*0148*/ 	.word	0x000000ff
        /*014c*/ 	.word	0x00000088
        /*0150*/ 	.short	0x0100
        /*0152*/ 	.byte	0x04
	.zero		1


	//   ....[4]....
        /*0154*/ 	.word	0x000006c0
        /*0158*/ 	.word	0x000000ff
        /*015c*/ 	.word	0x00000010
        /*0160*/ 	.short	0x0100
        /*0162*/ 	.byte	0x04
	.zero		1


	//   ....[5]....
        /*0164*/ 	.word	0x000006d0
        /*0168*/ 	.word	0x000000ff
        /*016c*/ 	.word	0x00000090
        /*0170*/ 	.short	0x0100
        /*0172*/ 	.byte	0x04
	.zero		1


	//   ....[6]....
        /*0174*/ 	.word	0x000006e0
        /*0178*/ 	.word	0x000000ff
        /*017c*/ 	.word	0x00000018
        /*0180*/ 	.short	0x0100
        /*0182*/ 	.byte	0x04
	.zero		1


	//   ....[7]....
        /*0184*/ 	.word	0x000006f0
        /*0188*/ 	.word	0x000000ff
        /*018c*/ 	.word	0x00000098
        /*0190*/ 	.short	0x0100
        /*0192*/ 	.byte	0x04
	.zero		1


	//   ....[8]....
        /*0194*/ 	.word	0x00000700
        /*0198*/ 	.word	0x000000ff
        /*019c*/ 	.word	0x00000020
        /*01a0*/ 	.short	0x0100
        /*01a2*/ 	.byte	0x04
	.zero		1


	//   ....[9]....
        /*01a4*/ 	.word	0x00000710
        /*01a8*/ 	.word	0x000000ff
        /*01ac*/ 	.word	0x000000a0
        /*01b0*/ 	.short	0x0100
        /*01b2*/ 	.byte	0x04
	.zero		1


	//   ....[10]....
        /*01b4*/ 	.word	0x00000720
        /*01b8*/ 	.word	0x000000ff
        /*01bc*/ 	.word	0x00000028
        /*01c0*/ 	.short	0x0100
        /*01c2*/ 	.byte	0x04
	.zero		1


	//   ....[11]....
        /*01c4*/ 	.word	0x00000730
        /*01c8*/ 	.word	0x000000ff
        /*01cc*/ 	.word	0x000000a8
        /*01d0*/ 	.short	0x0100
        /*01d2*/ 	.byte	0x04
	.zero		1


	//   ....[12]....
        /*01d4*/ 	.word	0x00000740
        /*01d8*/ 	.word	0x000000ff
        /*01dc*/ 	.word	0x00000030
        /*01e0*/ 	.short	0x0100
        /*01e2*/ 	.byte	0x04
	.zero		1


	//   ....[13]....
        /*01e4*/ 	.word	0x00000750
        /*01e8*/ 	.word	0x000000ff
        /*01ec*/ 	.word	0x000000b0
        /*01f0*/ 	.short	0x0100
        /*01f2*/ 	.byte	0x04
	.zero		1


	//   ....[14]....
        /*01f4*/ 	.word	0x00000760
        /*01f8*/ 	.word	0x000000ff
        /*01fc*/ 	.word	0x00000038
        /*0200*/ 	.short	0x0100
        /*0202*/ 	.byte	0x04
	.zero		1


	//   ....[15]....
        /*0204*/ 	.word	0x00000770
        /*0208*/ 	.word	0x000000ff
        /*020c*/ 	.word	0x000000b8
        /*0210*/ 	.short	0x0100
        /*0212*/ 	.byte	0x04
	.zero		1


	//   ....[16]....
        /*0214*/ 	.word	0x00000780
        /*0218*/ 	.word	0x000000ff
        /*021c*/ 	.word	0x00000040
        /*0220*/ 	.short	0x0100
        /*0222*/ 	.byte	0x04
	.zero		1


	//   ....[17]....
        /*0224*/ 	.word	0x00000790
        /*0228*/ 	.word	0x000000ff
        /*022c*/ 	.word	0x000000c0
        /*0230*/ 	.short	0x0100
        /*0232*/ 	.byte	0x04
	.zero		1


	//   ....[18]....
        /*0234*/ 	.word	0x000007a0
        /*0238*/ 	.word	0x000000ff
        /*023c*/ 	.word	0x00000048
        /*0240*/ 	.short	0x0100
        /*0242*/ 	.byte	0x04
	.zero		1


	//   ....[19]....
        /*0244*/ 	.word	0x000007b0
        /*0248*/ 	.word	0x000000ff
        /*024c*/ 	.word	0x000000c8
        /*0250*/ 	.short	0x0100
        /*0252*/ 	.byte	0x04
	.zero		1


	//   ....[20]....
        /*0254*/ 	.word	0x000007c0
        /*0258*/ 	.word	0x000000ff
        /*025c*/ 	.word	0x00000050
        /*0260*/ 	.short	0x0100
        /*0262*/ 	.byte	0x04
	.zero		1


	//   ....[21]....
        /*0264*/ 	.word	0x000007d0
        /*0268*/ 	.word	0x000000ff
        /*026c*/ 	.word	0x000000d0
        /*0270*/ 	.short	0x0100
        /*0272*/ 	.byte	0x04
	.zero		1


	//   ....[22]....
        /*0274*/ 	.word	0x000007e0
        /*0278*/ 	.word	0x000000ff
        /*027c*/ 	.word	0x00000058
        /*0280*/ 	.short	0x0100
        /*0282*/ 	.byte	0x04
	.zero		1


	//   ....[23]....
        /*0284*/ 	.word	0x000007f0
        /*0288*/ 	.word	0x000000ff
        /*028c*/ 	.word	0x000000d8
        /*0290*/ 	.short	0x0100
        /*0292*/ 	.byte	0x04
	.zero		1


	//   ....[24]....
        /*0294*/ 	.word	0x00000800
        /*0298*/ 	.word	0x000000ff
        /*029c*/ 	.word	0x00000060
        /*02a0*/ 	.short	0x0100
        /*02a2*/ 	.byte	0x04
	.zero		1


	//   ....[25]....
        /*02a4*/ 	.word	0x00000810
        /*02a8*/ 	.word	0x000000ff
        /*02ac*/ 	.word	0x000000e0
        /*02b0*/ 	.short	0x0100
        /*02b2*/ 	.byte	0x04
	.zero		1


	//   ....[26]....
        /*02b4*/ 	.word	0x00000820
        /*02b8*/ 	.word	0x000000ff
        /*02bc*/ 	.word	0x00000068
        /*02c0*/ 	.short	0x0100
        /*02c2*/ 	.byte	0x04
	.zero		1


	//   ....[27]....
        /*02c4*/ 	.word	0x00000830
        /*02c8*/ 	.word	0x000000ff
        /*02cc*/ 	.word	0x000000e8
        /*02d0*/ 	.short	0x0100
        /*02d2*/ 	.byte	0x04
	.zero		1


	//   ....[28]....
        /*02d4*/ 	.word	0x00000840
        /*02d8*/ 	.word	0x000000ff
        /*02dc*/ 	.word	0x00000070
        /*02e0*/ 	.short	0x0100
        /*02e2*/ 	.byte	0x04
	.zero		1


	//   ....[29]....
        /*02e4*/ 	.word	0x00000850
        /*02e8*/ 	.word	0x000000ff
        /*02ec*/ 	.word	0x000000f0
        /*02f0*/ 	.short	0x0100
        /*02f2*/ 	.byte	0x04
	.zero		1


	//   ....[30]....
        /*02f4*/ 	.word	0x00000860
        /*02f8*/ 	.word	0x000000ff
        /*02fc*/ 	.word	0x00000078
        /*0300*/ 	.short	0x0100
        /*0302*/ 	.byte	0x04
	.zero		1


	//   ....[31]....
        /*0304*/ 	.word	0x00000870
        /*0308*/ 	.word	0x000000ff
        /*030c*/ 	.word	0x000000f8
        /*0310*/ 	.short	0x0100
        /*0312*/ 	.byte	0x04
	.zero		1


	//   ....[32]....
        /*0314*/ 	.word	0x000009b0
        /*0318*/ 	.word	0x000000ff
        /*031c*/ 	.word	0x00000100
        /*0320*/ 	.short	0x0100
        /*0322*/ 	.byte	0x04
	.zero		1


	//   ....[33]....
        /*0324*/ 	.word	0x000009c0
        /*0328*/ 	.word	0x000000ff
        /*032c*/ 	.word	0x00000120
        /*0330*/ 	.short	0x0100
        /*0332*/ 	.byte	0x04
	.zero		1


	//   ....[34]....
        /*0334*/ 	.word	0x000009d0
        /*0338*/ 	.word	0x000000ff
        /*033c*/ 	.word	0x00000108
        /*0340*/ 	.short	0x0100
        /*0342*/ 	.byte	0x04
	.zero		1


	//   ....[35]....
        /*0344*/ 	.word	0x000009e0
        /*0348*/ 	.word	0x000000ff
        /*034c*/ 	.word	0x00000128
        /*0350*/ 	.short	0x0100
        /*0352*/ 	.byte	0x04
	.zero		1


	//   ....[36]....
        /*0354*/ 	.word	0x000009f0
        /*0358*/ 	.word	0x000000ff
        /*035c*/ 	.word	0x00000110
        /*0360*/ 	.short	0x0100
        /*0362*/ 	.byte	0x04
	.zero		1


	//   ....[37]....
        /*0364*/ 	.word	0x00000a00
        /*0368*/ 	.word	0x000000ff
        /*036c*/ 	.word	0x00000130
        /*0370*/ 	.short	0x0100
        /*0372*/ 	.byte	0x04
	.zero		1


	//   ....[38]....
        /*0374*/ 	.word	0x00000a10
        /*0378*/ 	.word	0x000000ff
        /*037c*/ 	.word	0x00000118
        /*0380*/ 	.short	0x0100
        /*0382*/ 	.byte	0x04
	.zero		1


	//   ....[39]....
        /*0384*/ 	.word	0x00000a20
        /*0388*/ 	.word	0x000000ff
        /*038c*/ 	.word	0x00000138
        /*0390*/ 	.short	0x0100
        /*0392*/ 	.byte	0x04
	.zero		1


	//   ....[40]....
        /*0394*/ 	.word	0x00000b10
        /*0398*/ 	.word	0x000000ff
        /*039c*/ 	.word	0x00000140
        /*03a0*/ 	.short	0x0100
        /*03a2*/ 	.byte	0x06
	.zero		1


	//   ....[41]....
        /*03a4*/ 	.word	0x00000b20
        /*03a8*/ 	.word	0x000000ff
        /*03ac*/ 	.word	0x00000148
        /*03b0*/ 	.short	0x0100
        /*03b2*/ 	.byte	0x06
	.zero		1


	//   ....[42]....
        /*03b4*/ 	.word	0x00000c60
        /*03b8*/ 	.word	0x000000ff
        /*03bc*/ 	.word	0x00000150
        /*03c0*/ 	.short	0x0100
        /*03c2*/ 	.byte	0x06
	.zero		1


	//   ....[43]....
        /*03c4*/ 	.word	0x00000c70
        /*03c8*/ 	.word	0x000000ff
        /*03cc*/ 	.word	0x00000160
        /*03d0*/ 	.short	0x0100
        /*03d2*/ 	.byte	0x06
	.zero		1


	//   ....[44]....
        /*03d4*/ 	.word	0x00000c80
        /*03d8*/ 	.word	0x000000ff
        /*03dc*/ 	.word	0x00000158
        /*03e0*/ 	.short	0x0100
        /*03e2*/ 	.byte	0x06
	.zero		1


	//   ....[45]....
        /*03e4*/ 	.word	0x00000c90
        /*03e8*/ 	.word	0x000000ff
        /*03ec*/ 	.word	0x00000168
        /*03f0*/ 	.short	0x0100
        /*03f2*/ 	.byte	0x06
	.zero		1


	//   ....[46]....
        /*03f4*/ 	.word	0x00000dc0
        /*03f8*/ 	.word	0x000000ff
        /*03fc*/ 	.word	0x00000170
        /*0400*/ 	.short	0x0100
        /*0402*/ 	.byte	0x04
	.zero		1


	//   ....[47]....
        /*0404*/ 	.word	0x00000dd0
        /*0408*/ 	.word	0x000000ff
        /*040c*/ 	.word	0x00000190
        /*0410*/ 	.short	0x0100
        /*0412*/ 	.byte	0x04
	.zero		1


	//   ....[48]....
        /*0414*/ 	.word	0x00000de0
        /*0418*/ 	.word	0x000000ff
        /*041c*/ 	.word	0x00000178
        /*0420*/ 	.short	0x0100
        /*0422*/ 	.byte	0x04
	.zero		1


	//   ....[49]....
        /*0424*/ 	.word	0x00000df0
        /*0428*/ 	.word	0x000000ff
        /*042c*/ 	.word	0x00000198
        /*0430*/ 	.short	0x0100
        /*0432*/ 	.byte	0x04
	.zero		1


	//   ....[50]....
        /*0434*/ 	.word	0x00000e00
        /*0438*/ 	.word	0x000000ff
        /*043c*/ 	.word	0x00000180
        /*0440*/ 	.short	0x0100
        /*0442*/ 	.byte	0x04
	.zero		1


	//   ....[51]....
        /*0444*/ 	.word	0x00000e10
        /*0448*/ 	.word	0x000000ff
        /*044c*/ 	.word	0x000001a0
        /*0450*/ 	.short	0x0100
        /*0452*/ 	.byte	0x04
	.zero		1


	//   ....[52]....
        /*0454*/ 	.word	0x00000e20
        /*0458*/ 	.word	0x000000ff
        /*045c*/ 	.word	0x00000188
        /*0460*/ 	.short	0x0100
        /*0462*/ 	.byte	0x04
	.zero		1


	//   ....[53]....
        /*0464*/ 	.word	0x00000e30
        /*0468*/ 	.word	0x000000ff
        /*046c*/ 	.word	0x000001a8
        /*0470*/ 	.short	0x0100
        /*0472*/ 	.byte	0x04
	.zero		1


	//   ....[54]....
        /*0474*/ 	.word	0x00000f30
        /*0478*/ 	.word	0x000000ff
        /*047c*/ 	.word	0x000001b0
        /*0480*/ 	.short	0x0100
        /*0482*/ 	.byte	0x04
	.zero		1


	//   ....[55]....
        /*0484*/ 	.word	0x00000f40
        /*0488*/ 	.word	0x000000ff
        /*048c*/ 	.word	0x000001c0
        /*0490*/ 	.short	0x0100
        /*0492*/ 	.byte	0x04
	.zero		1


	//   ....[56]....
        /*0494*/ 	.word	0x00000f50
        /*0498*/ 	.word	0x000000ff
        /*049c*/ 	.word	0x000001b8
        /*04a0*/ 	.short	0x0100
        /*04a2*/ 	.byte	0x04
	.zero		1


	//   ....[57]....
        /*04a4*/ 	.word	0x00000f60
        /*04a8*/ 	.word	0x000000ff
        /*04ac*/ 	.word	0x000001c8
        /*04b0*/ 	.short	0x0100
        /*04b2*/ 	.byte	0x04
	.zero		1


	//   ....[58]....
        /*04b4*/ 	.word	0x00001060
        /*04b8*/ 	.word	0x000000ff
        /*04bc*/ 	.word	0x000001d0
        /*04c0*/ 	.short	0x0100
        /*04c2*/ 	.byte	0x06
	.zero		1


	//   ....[59]....
        /*04c4*/ 	.word	0x00001d10
        /*04c8*/ 	.word	0x00000000
        /*04cc*/ 	.word	0x000001c0
        /*04d0*/ 	.short	0x010a
        /*04d2*/ 	.byte	0xff
	.zero		1


	//   ....[60]....
        /*04d4*/ 	.word	0x00001d30
        /*04d8*/ 	.word	0x00000000
        /*04dc*/ 	.word	0x000001b0
        /*04e0*/ 	.short	0x0101
        /*04e2*/ 	.byte	0xff
	.zero		1


	//   ....[61]....
        /*04e4*/ 	.word	0x00001de0
        /*04e8*/ 	.word	0x000000ff
        /*04ec*/ 	.word	0x00000080
        /*04f0*/ 	.short	0x010a
        /*04f2*/ 	.byte	0x04
	.zero		1


	//   ....[62]....
        /*04f4*/ 	.word	0x00001eb0
        /*04f8*/ 	.word	0x000000ff
        /*04fc*/ 	.word	0x00000080
        /*0500*/ 	.short	0x010a
        /*0502*/ 	.byte	0x21
	.zero		1


	//   ....[63]....
        /*0504*/ 	.word	0x00002060
        /*0508*/ 	.word	0x000000ff
        /*050c*/ 	.word	0x00000080
        /*0510*/ 	.short	0x010a
        /*0512*/ 	.byte	0x05
	.zero		1


	//   ....[64]....
        /*0514*/ 	.word	0x00002180
        /*0518*/ 	.word	0x000000ff
        /*051c*/ 	.word	0x00000148
        /*0520*/ 	.short	0x0101
        /*0522*/ 	.byte	0x0d
	.zero		1


	//   ....[65]....
        /*0524*/ 	.word	0x000021a0
        /*0528*/ 	.word	0x000000ff
        /*052c*/ 	.word	0x00000080
        /*0530*/ 	.short	0x010a
        /*0532*/ 	.byte	0x04
	.zero		1


	//   ....[66]....
        /*0534*/ 	.word	0x00002220
        /*0538*/ 	.word	0x000000ff
        /*053c*/ 	.word	0x00000080
        /*0540*/ 	.short	0x010a
        /*0542*/ 	.byte	0x09
	.zero		1


	//   ....[67]....
        /*0544*/ 	.word	0x000023f0
        /*0548*/ 	.word	0x000000ff
        /*054c*/ 	.word	0x00000080
        /*0550*/ 	.short	0x010a
        /*0552*/ 	.byte	0x05
	.zero		1


	//   ....[68]....
        /*0554*/ 	.word	0x00002500
        /*0558*/ 	.word	0x00000003
        /*055c*/ 	.word	0x00000150
        /*0560*/ 	.short	0x010a
        /*0562*/ 	.byte	0xff
	.zero		1


	//   ....[69]....
        /*0564*/ 	.word	0x00002650
        /*0568*/ 	.word	0x00000000
        /*056c*/ 	.word	0x00000000
        /*0570*/ 	.short	0x0101
        /*0572*/ 	.byte	0xff
	.zero		1


	//   ....[70]....
        /*0574*/ 	.word	0x00002c10
        /*0578*/ 	.word	0x000000ff
        /*057c*/ 	.word	0x00000000
        /*0580*/ 	.short	0x010a
        /*0582*/ 	.byte	0x04
	.zero		1


	//   ....[71]....
        /*0584*/ 	.word	0x00002ca0
        /*0588*/ 	.word	0x000000ff
        /*058c*/ 	.word	0x00000000
        /*0590*/ 	.short	0x010a
        /*0592*/ 	.byte	0x05
	.zero		1


	//   ....[72]....
        /*0594*/ 	.word	0x00002d30
        /*0598*/ 	.word	0x000000ff
        /*059c*/ 	.word	0x00000000
        /*05a0*/ 	.short	0x010a
        /*05a2*/ 	.byte	0x05
	.zero		1


	//   ....[73]....
        /*05a4*/ 	.word	0x00002dc0
        /*05a8*/ 	.word	0x000000ff
        /*05ac*/ 	.word	0x00000000
        /*05b0*/ 	.short	0x010a
        /*05b2*/ 	.byte	0x05
	.zero		1


	//   ....[74]....
        /*05b4*/ 	.word	0x00002e50
        /*05b8*/ 	.word	0x000000ff
        /*05bc*/ 	.word	0x00000000
        /*05c0*/ 	.short	0x010a
        /*05c2*/ 	.byte	0x05
	.zero		1


	//   ....[75]....
        /*05c4*/ 	.word	0x00002ee0
        /*05c8*/ 	.word	0x000000ff
        /*05cc*/ 	.word	0x00000000
        /*05d0*/ 	.short	0x010a
        /*05d2*/ 	.byte	0x05
	.zero		1


	//   ....[76]....
        /*05d4*/ 	.word	0x00002f70
        /*05d8*/ 	.word	0x000000ff
        /*05dc*/ 	.word	0x00000000
        /*05e0*/ 	.short	0x010a
        /*05e2*/ 	.byte	0x05
	.zero		1


	//   ....[77]....
        /*05e4*/ 	.word	0x00003000
        /*05e8*/ 	.word	0x000000ff
        /*05ec*/ 	.word	0x00000000
        /*05f0*/ 	.short	0x010a
        /*05f2*/ 	.byte	0x05
	.zero		1


	//   ....[78]....
        /*05f4*/ 	.word	0x00003090
        /*05f8*/ 	.word	0x000000ff
        /*05fc*/ 	.word	0x00000000
        /*0600*/ 	.short	0x010a
        /*0602*/ 	.byte	0x05
	.zero		1


	//   ....[79]....
        /*0604*/ 	.word	0x00003120
        /*0608*/ 	.word	0x000000ff
        /*060c*/ 	.word	0x00000000
        /*0610*/ 	.short	0x010a
        /*0612*/ 	.byte	0x05
	.zero		1


	//   ....[80]....
        /*0614*/ 	.word	0x000031b0
        /*0618*/ 	.word	0x000000ff
        /*061c*/ 	.word	0x00000000
        /*0620*/ 	.short	0x010a
        /*0622*/ 	.byte	0x05
	.zero		1


	//   ....[81]....
        /*0624*/ 	.word	0x00003240
        /*0628*/ 	.word	0x000000ff
        /*062c*/ 	.word	0x00000000
        /*0630*/ 	.short	0x010a
        /*0632*/ 	.byte	0x05
	.zero		1


	//   ....[82]....
        /*0634*/ 	.word	0x000032d0
        /*0638*/ 	.word	0x000000ff
        /*063c*/ 	.word	0x00000000
        /*0640*/ 	.short	0x010a
        /*0642*/ 	.byte	0x05
	.zero		1


	//   ....[83]....
        /*0644*/ 	.word	0x00003360
        /*0648*/ 	.word	0x000000ff
        /*064c*/ 	.word	0x00000000
        /*0650*/ 	.short	0x010a
        /*0652*/ 	.byte	0x05
	.zero		1


	//   ....[84]....
        /*0654*/ 	.word	0x000033f0
        /*0658*/ 	.word	0x000000ff
        /*065c*/ 	.word	0x00000000
        /*0660*/ 	.short	0x010a
        /*0662*/ 	.byte	0x05
	.zero		1


	//   ....[85]....
        /*0664*/ 	.word	0x00003490
        /*0668*/ 	.word	0x00000000
        /*066c*/ 	.word	0x00000000
        /*0670*/ 	.short	0x010a
        /*0672*/ 	.byte	0xff
	.zero		1


	//   ....[86]....
        /*0674*/ 	.word	0x000035d0
        /*0678*/ 	.word	0x00000000
        /*067c*/ 	.word	0x000001b0
        /*0680*/ 	.short	0x010a
        /*0682*/ 	.byte	0xff
	.zero		1


	//   ....[87]....
        /*0684*/ 	.word	0x00003640
        /*0688*/ 	.word	0x00000004
        /*068c*/ 	.word	0x00000000
        /*0690*/ 	.short	0x0101
        /*0692*/ 	.byte	0xff
	.zero		1


	//   ....[88]....
        /*0694*/ 	.word	0x00003660
        /*0698*/ 	.word	0x000000ff
        /*069c*/ 	.word	0x00000160
        /*06a0*/ 	.short	0x010a
        /*06a2*/ 	.byte	0x04
	.zero		1


	//   ....[89]....
        /*06a4*/ 	.word	0x00003780
        /*06a8*/ 	.word	0x00000000
        /*06ac*/ 	.word	0x00000150
        /*06b0*/ 	.short	0x010a
        /*06b2*/ 	.byte	0xff
	.zero		1


	//   ....[90]....
        /*06b4*/ 	.word	0x00003880
        /*06b8*/ 	.word	0x00000000
        /*06bc*/ 	.word	0x00000000
        /*06c0*/ 	.short	0x0101
        /*06c2*/ 	.byte	0xff
	.zero		1


	//   ....[91]....
        /*06c4*/ 	.word	0x00003910
        /*06c8*/ 	.word	0x000000ff
        /*06cc*/ 	.word	0x00000160
        /*06d0*/ 	.short	0x0106
        /*06d2*/ 	.byte	0x04
	.zero		1


	//   ....[92]....
        /*06d4*/ 	.word	0x00003930
        /*06d8*/ 	.word	0x000000ff
        /*06dc*/ 	.word	0x00000160
        /*06e0*/ 	.short	0x010a
        /*06e2*/ 	.byte	0x04
	.zero		1


	//   ....[93]....
        /*06e4*/ 	.word	0x000039c0
        /*06e8*/ 	.word	0x000000ff
        /*06ec*/ 	.word	0x00000160
        /*06f0*/ 	.short	0x0106
        /*06f2*/ 	.byte	0x07
	.zero		1


	//   ....[94]....
        /*06f4*/ 	.word	0x00003a00
        /*06f8*/ 	.word	0x00000000
        /*06fc*/ 	.word	0x00000160
        /*0700*/ 	.short	0x010a
        /*0702*/ 	.byte	0xff
	.zero		1


	//   ....[95]....
        /*0704*/ 	.word	0x00003c50
        /*0708*/ 	.word	0x000000ff
        /*070c*/ 	.word	0x00000008
        /*0710*/ 	.short	0x010a
        /*0712*/ 	.byte	0x05
	.zero		1


	//   ....[96]....
        /*0714*/ 	.word	0x00003c70
        /*0718*/ 	.word	0x000000ff
        /*071c*/ 	.word	0x00000008
        /*0720*/ 	.short	0x010a
        /*0722*/ 	.byte	0x05
	.zero		1


	//   ....[97]....
        /*0724*/ 	.word	0x00003e00
        /*0728*/ 	.word	0x000000ff
        /*072c*/ 	.word	0x00000008
        /*0730*/ 	.short	0x010a
        /*0732*/ 	.byte	0x05
	.zero		1


	//   ....[98]....
        /*0734*/ 	.word	0x00003e20
        /*0738*/ 	.word	0x000000ff
        /*073c*/ 	.word	0x00000008
        /*0740*/ 	.short	0x010a
        /*0742*/ 	.byte	0x05
	.zero		1


	//   ....[99]....
        /*0744*/ 	.word	0x00003ee0
        /*0748*/ 	.word	0x000000ff
        /*074c*/ 	.word	0x00000000
        /*0750*/ 	.short	0x0101
        /*0752*/ 	.byte	0x04
	.zero		1


	//   ....[100]....
        /*0754*/ 	.word	0x000041e0
        /*0758*/ 	.word	0x00000000
        /*075c*/ 	.word	0x00000150
        /*0760*/ 	.short	0x010a
        /*0762*/ 	.byte	0xff
	.zero		1


	//   ....[101]....
        /*0764*/ 	.word	0x000042a0
        /*0768*/ 	.word	0x00000000
        /*076c*/ 	.word	0x00000000
        /*0770*/ 	.short	0x0101
        /*0772*/ 	.byte	0xff
	.zero		1


	//   ....[102]....
        /*0774*/ 	.word	0x00004360
        /*0778*/ 	.word	0x000000ff
        /*077c*/ 	.word	0x00000000
        /*0780*/ 	.short	0x010a
        /*0782*/ 	.byte	0x04
	.zero		1


	//   ....[103]....
        /*0784*/ 	.word	0x00004370
        /*0788*/ 	.word	0x000000ff
        /*078c*/ 	.word	0x00000190
        /*0790*/ 	.short	0x010a
        /*0792*/ 	.byte	0x17
	.zero		1


	//   ....[104]....
        /*0794*/ 	.word	0x00004420
        /*0798*/ 	.word	0x000000ff
        /*079c*/ 	.word	0x00000000
        /*07a0*/ 	.short	0x010a
        /*07a2*/ 	.byte	0x05
	.zero		1


	//   ....[105]....
        /*07a4*/ 	.word	0x00004560
        /*07a8*/ 	.word	0x000000ff
        /*07ac*/ 	.word	0x00000000
        /*07b0*/ 	.short	0x010a
        /*07b2*/ 	.byte	0x04
	.zero		1


	//   ....[106]....
        /*07b4*/ 	.word	0x000047b0
        /*07b8*/ 	.word	0x000000ff
        /*07bc*/ 	.word	0x00000000
        /*07c0*/ 	.short	0x010a
        /*07c2*/ 	.byte	0x04
	.zero		1


	//   ....[107]....
        /*07c4*/ 	.word	0x00004840
        /*07c8*/ 	.word	0x000000ff
        /*07cc*/ 	.word	0x00000000
        /*07d0*/ 	.short	0x010a
        /*07d2*/ 	.byte	0x05
	.zero		1


	//   ....[108]....
        /*07d4*/ 	.word	0x000048d0
        /*07d8*/ 	.word	0x000000ff
        /*07dc*/ 	.word	0x00000000
        /*07e0*/ 	.short	0x010a
        /*07e2*/ 	.byte	0x05
	.zero		1


	//   ....[109]....
        /*07e4*/ 	.word	0x00004970
        /*07e8*/ 	.word	0x00000000
        /*07ec*/ 	.word	0x00000000
        /*07f0*/ 	.short	0x010a
        /*07f2*/ 	.byte	0xff
	.zero		1


	//   ....[110]....
        /*07f4*/ 	.word	0x000049b0
        /*07f8*/ 	.word	0x00000000
        /*07fc*/ 	.word	0x00000000
        /*0800*/ 	.short	0x010a
        /*0802*/ 	.byte	0xff
	.zero		1


	//   ....[111]....
        /*0804*/ 	.word	0x00004a20
        /*0808*/ 	.word	0x000000ff
        /*080c*/ 	.word	0x00000000
        /*0810*/ 	.short	0x0101
        /*0812*/ 	.byte	0x04
	.zero		1


	//   ....[112]....
        /*0814*/ 	.word	0x00004a60
        /*0818*/ 	.word	0x000000ff
        /*081c*/ 	.word	0x000001d0
        /*0820*/ 	.short	0x010a
        /*0822*/ 	.byte	0x11
	.zero		1


	//   ....[113]....
        /*0824*/ 	.word	0x00004ab0
        /*0828*/ 	.word	0x000000ff
        /*082c*/ 	.word	0x00000000
        /*0830*/ 	.short	0x0101
        /*0832*/ 	.byte	0x04
	.zero		1


	//   ....[114]....
        /*0834*/ 	.word	0x00004fd0
        /*0838*/ 	.word	0x00000008
        /*083c*/ 	.word	0x00000150
        /*0840*/ 	.short	0x010a
        /*0842*/ 	.byte	0xff
	.zero		1


	//   ....[115]....
        /*0844*/ 	.word	0x00005140
        /*0848*/ 	.word	0x00000000
        /*084c*/ 	.word	0x00000000
        /*0850*/ 	.short	0x0101
        /*0852*/ 	.byte	0xff
	.zero		1


	//   ....[116]....
        /*0854*/ 	.word	0x00005620
        /*0858*/ 	.word	0x000000ff
        /*085c*/ 	.word	0x00000148
        /*0860*/ 	.short	0x010a
        /*0862*/ 	.byte	0x15
	.zero		1


	//   ....[117]....
        /*0864*/ 	.word	0x000057b0
        /*0868*/ 	.word	0x000000ff
        /*086c*/ 	.word	0x00000120
        /*0870*/ 	.short	0x010a
        /*0872*/ 	.byte	0x15
	.zero		1


	//   ....[118]....
        /*0874*/ 	.word	0x00005900
        /*0878*/ 	.word	0x000000ff
        /*087c*/ 	.word	0x00000100
        /*0880*/ 	.short	0x010b
        /*0882*/ 	.byte	0x15
	.zero		1


	//   ....[119]....
        /*0884*/ 	.word	0x00005910
        /*0888*/ 	.word	0x000000ff
        /*088c*/ 	.word	0x00000000
        /*0890*/ 	.short	0x0101
        /*0892*/ 	.byte	0x2b
	.zero		1


	//   ....[120]....
        /*0894*/ 	.word	0x00005920
        /*0898*/ 	.word	0x000000ff
        /*089c*/ 	.word	0x00000128
        /*08a0*/ 	.short	0x010a
        /*08a2*/ 	.byte	0x15
	.zero		1


	//   ....[121]....
        /*08a4*/ 	.word	0x00005a70
        /*08a8*/ 	.word	0x000000ff
        /*08ac*/ 	.word	0x00000108
        /*08b0*/ 	.short	0x010b
        /*08b2*/ 	.byte	0x15
	.zero		1


	//   ....[122]....
        /*08b4*/ 	.word	0x00005a80
        /*08b8*/ 	.word	0x000000ff
        /*08bc*/ 	.word	0x00000000
        /*08c0*/ 	.short	0x0101
        /*08c2*/ 	.byte	0x29
	.zero		1


	//   ....[123]....
        /*08c4*/ 	.word	0x00005a90
        /*08c8*/ 	.word	0x000000ff
        /*08cc*/ 	.word	0x00000130
        /*08d0*/ 	.short	0x010a
        /*08d2*/ 	.byte	0x15
	.zero		1


	//   ....[124]....
        /*08d4*/ 	.word	0x00005bf0
        /*08d8*/ 	.word	0x000000ff
        /*08dc*/ 	.word	0x00000110
        /*08e0*/ 	.short	0x010b
        /*08e2*/ 	.byte	0x15
	.zero		1


	//   ....[125]....
        /*08e4*/ 	.word	0x00005c00
        /*08e8*/ 	.word	0x000000ff
        /*08ec*/ 	.word	0x00000000
        /*08f0*/ 	.short	0x0101
        /*08f2*/ 	.byte	0x28
	.zero		1


	//   ....[126]....
        /*08f4*/ 	.word	0x00005c10
        /*08f8*/ 	.word	0x000000ff
        /*08fc*/ 	.word	0x00000138
        /*0900*/ 	.short	0x010a
        /*0902*/ 	.byte	0x15
	.zero		1


	//   ....[127]....
        /*0904*/ 	.word	0x00005e10
        /*0908*/ 	.word	0x000000ff
        /*090c*/ 	.word	0x00000118
        /*0910*/ 	.short	0x010b
        /*0912*/ 	.byte	0x15
	.zero		1


	//   ....[128]....
        /*0914*/ 	.word	0x00005e20
        /*0918*/ 	.word	0x000000ff
        /*091c*/ 	.word	0x00000000
        /*0920*/ 	.short	0x0101
        /*0922*/ 	.byte	0x27
	.zero		1


	//   ....[129]....
        /*0924*/ 	.word	0x00005e50
        /*0928*/ 	.word	0x000000ff
        /*092c*/ 	.word	0x00000120
        /*0930*/ 	.short	0x010a
        /*0932*/ 	.byte	0x15
	.zero		1


	//   ....[130]....
        /*0934*/ 	.word	0x00005e70
        /*0938*/ 	.word	0x000000ff
        /*093c*/ 	.word	0x00000128
        /*0940*/ 	.short	0x010a
        /*0942*/ 	.byte	0x15
	.zero		1


	//   ....[131]....
        /*0944*/ 	.word	0x00005e90
        /*0948*/ 	.word	0x000000ff
        /*094c*/ 	.word	0x00000130
        /*0950*/ 	.short	0x010a
        /*0952*/ 	.byte	0x15
	.zero		1


	//   ....[132]....
        /*0954*/ 	.word	0x00005ed0
        /*0958*/ 	.word	0x00000000
        /*095c*/ 	.word	0x00000138
        /*0960*/ 	.short	0x010a
        /*0962*/ 	.byte	0xff
	.zero		1


	//   ....[133]....
        /*0964*/ 	.word	0x000061e0
        /*0968*/ 	.word	0x00000003
        /*096c*/ 	.word	0x00000150
        /*0970*/ 	.short	0x010a
        /*0972*/ 	.byte	0xff
	.zero		1


	//   ....[134]....
        /*0974*/ 	.word	0x00006360
        /*0978*/ 	.word	0x00000000
        /*097c*/ 	.word	0x00000000
        /*0980*/ 	.short	0x0101
        /*0982*/ 	.byte	0xff
	.zero		1


	//   ....[135]....
        /*0984*/ 	.word	0x00006ea0
        /*0988*/ 	.word	0x000000ff
        /*098c*/ 	.word	0x00000100
        /*0990*/ 	.short	0x010a
        /*0992*/ 	.byte	0x2c
	.zero		1


	//   ....[136]....
        /*0994*/ 	.word	0x00006ee0
        /*0998*/ 	.word	0x00000062
        /*099c*/ 	.word	0x00000170
        /*09a0*/ 	.short	0x010a
        /*09a2*/ 	.byte	0xff
	.zero		1


	//   ....[137]....
        /*09a4*/ 	.word	0x00006fd0
        /*09a8*/ 	.word	0x000000ff
        /*09ac*/ 	.word	0x00000100
        /*09b0*/ 	.short	0x010a
        /*09b2*/ 	.byte	0x2c
	.zero		1


	//   ....[138]....
        /*09b4*/ 	.word	0x000070c0
        /*09b8*/ 	.word	0x00000062
        /*09bc*/ 	.word	0x00000170
        /*09c0*/ 	.short	0x010a
        /*09c2*/ 	.byte	0xff
	.zero		1


	//   ....[139]....
        /*09c4*/ 	.word	0x00007b90
        /*09c8*/ 	.word	0x00000000
        /*09cc*/ 	.word	0x00000000
        /*09d0*/ 	.short	0x0101
        /*09d2*/ 	.byte	0xff
	.zero		1


	//   ....[140]....
        /*09d4*/ 	.word	0x00007ba0
        /*09d8*/ 	.word	0x00000003
        /*09dc*/ 	.word	0x00000100
        /*09e0*/ 	.short	0x010a
        /*09e2*/ 	.byte	0xff
	.zero		1


	//   ....[141]....
        /*09e4*/ 	.word	0x00007c80
        /*09e8*/ 	.word	0x00000003
        /*09ec*/ 	.word	0x00000100
        /*09f0*/ 	.short	0x010a
        /*09f2*/ 	.byte	0xff
	.zero		1


	//   ....[142]....
        /*09f4*/ 	.word	0x000087f0
        /*09f8*/ 	.word	0x00000068
        /*09fc*/ 	.word	0x00000000
        /*0a00*/ 	.short	0x0101
        /*0a02*/ 	.byte	0xff
	.zero		1


	//   ....[143]....
        /*0a04*/ 	.word	0x00008810
        /*0a08*/ 	.word	0x0000003e
        /*0a0c*/ 	.word	0x00000100
        /*0a10*/ 	.short	0x010a
        /*0a12*/ 	.byte	0xff
	.zero		1


	//   ....[144]....
        /*0a14*/ 	.word	0x000088e0
        /*0a18*/ 	.word	0x0000003e
        /*0a1c*/ 	.word	0x00000100
        /*0a20*/ 	.short	0x010a
        /*0a22*/ 	.byte	0xff
	.zero		1


	//   ....[145]....
        /*0a24*/ 	.word	0x00009440
        /*0a28*/ 	.word	0x0000003e
        /*0a2c*/ 	.word	0x00000000
        /*0a30*/ 	.short	0x0101
        /*0a32*/ 	.byte	0xff
	.zero		1


	//   ....[146]....
        /*0a34*/ 	.word	0x00009460
        /*0a38*/ 	.word	0x0000003d
        /*0a3c*/ 	.word	0x00000100
        /*0a40*/ 	.short	0x010a
        /*0a42*/ 	.byte	0xff
	.zero		1


	//   ....[147]....
        /*0a44*/ 	.word	0x00009530
        /*0a48*/ 	.word	0x0000003d
        /*0a4c*/ 	.word	0x00000100
        /*0a50*/ 	.short	0x010a
        /*0a52*/ 	.byte	0xff
	.zero		1


	//   ....[148]....
        /*0a54*/ 	.word	0x00009920
        /*0a58*/ 	.word	0x00000062
        /*0a5c*/ 	.word	0x00000000
        /*0a60*/ 	.short	0x0101
        /*0a62*/ 	.byte	0xff
	.zero		1


	//   ....[149]....
        /*0a64*/ 	.word	0x0000a0e0
        /*0a68*/ 	.word	0x00000002
        /*0a6c*/ 	.word	0x00000000
        /*0a70*/ 	.short	0x0101
        /*0a72*/ 	.byte	0xff
	.zero		1


	//   ....[150]....
        /*0a74*/ 	.word	0x0000a390
        /*0a78*/ 	.word	0x000000ff
        /*0a7c*/ 	.word	0x00000000
        /*0a80*/ 	.short	0x0101
        /*0a82*/ 	.byte	0x04
	.zero		1


	//   ....[151]....
        /*0a84*/ 	.word	0x0000a3b0
        /*0a88*/ 	.word	0x00000000
        /*0a8c*/ 	.word	0x000001c0
        /*0a90*/ 	.short	0x010a
        /*0a92*/ 	.byte	0xff
	.zero		1


	//   ....[152]....
        /*0a94*/ 	.word	0x0000a410
        /*0a98*/ 	.word	0x00000000
        /*0a9c*/ 	.word	0x00000080
        /*0aa0*/ 	.short	0x010a
        /*0aa2*/ 	.byte	0xff
	.zero		1


	//   ....[153]....
        /*0aa4*/ 	.word	0x0000a470
        /*0aa8*/ 	.word	0x00000000
        /*0aac*/ 	.word	0x00000080
        /*0ab0*/ 	.short	0x010a
        /*0ab2*/ 	.byte	0xff
	.zero		1


	//   ....[154]....
        /*0ab4*/ 	.word	0x0000a4c0
        /*0ab8*/ 	.word	0x00000003
        /*0abc*/ 	.word	0x00000150
        /*0ac0*/ 	.short	0x010a
        /*0ac2*/ 	.byte	0xff
	.zero		1


	//   ....[155]....
        /*0ac4*/ 	.word	0x0000a520
        /*0ac8*/ 	.word	0x00000000
        /*0acc*/ 	.word	0x00000000
        /*0ad0*/ 	.short	0x010a
        /*0ad2*/ 	.byte	0xff
	.zero		1


	//   ....[156]....
        /*0ad4*/ 	.word	0x0000a580
        /*0ad8*/ 	.word	0x00000000
        /*0adc*/ 	.word	0x00000000
        /*0ae0*/ 	.short	0x010a
        /*0ae2*/ 	.byte	0xff
	.zero		1


	//   ....[157]....
        /*0ae4*/ 	.word	0x0000a5e0
        /*0ae8*/ 	.word	0x00000000
        /*0aec*/ 	.word	0x00000000
        /*0af0*/ 	.short	0x010a
        /*0af2*/ 	.byte	0xff
	.zero		1


	//   ....[158]....
        /*0af4*/ 	.word	0x0000a640
        /*0af8*/ 	.word	0x00000000
        /*0afc*/ 	.word	0x00000000
        /*0b00*/ 	.short	0x010a
        /*0b02*/ 	.byte	0xff
	.zero		1


	//   ....[159]....
        /*0b04*/ 	.word	0x0000a6a0
        /*0b08*/ 	.word	0x00000000
        /*0b0c*/ 	.word	0x00000000
        /*0b10*/ 	.short	0x010a
        /*0b12*/ 	.byte	0xff
	.zero		1


	//   ....[160]....
        /*0b14*/ 	.word	0x0000a700
        /*0b18*/ 	.word	0x00000000
        /*0b1c*/ 	.word	0x00000000
        /*0b20*/ 	.short	0x010a
        /*0b22*/ 	.byte	0xff
	.zero		1


	//   ....[161]....
        /*0b24*/ 	.word	0x0000a760
        /*0b28*/ 	.word	0x00000000
        /*0b2c*/ 	.word	0x00000000
        /*0b30*/ 	.short	0x010a
        /*0b32*/ 	.byte	0xff
	.zero		1


	//   ....[162]....
        /*0b34*/ 	.word	0x0000a7c0
        /*0b38*/ 	.word	0x00000000
        /*0b3c*/ 	.word	0x00000000
        /*0b40*/ 	.short	0x010a
        /*0b42*/ 	.byte	0xff
	.zero		1


	//   ....[163]....
        /*0b44*/ 	.word	0x0000a820
        /*0b48*/ 	.word	0x00000000
        /*0b4c*/ 	.word	0x00000000
        /*0b50*/ 	.short	0x010a
        /*0b52*/ 	.byte	0xff
	.zero		1


	//   ....[164]....
        /*0b54*/ 	.word	0x0000a880
        /*0b58*/ 	.word	0x00000000
        /*0b5c*/ 	.word	0x00000000
        /*0b60*/ 	.short	0x010a
        /*0b62*/ 	.byte	0xff
	.zero		1


	//   ....[165]....
        /*0b64*/ 	.word	0x0000a8e0
        /*0b68*/ 	.word	0x00000000
        /*0b6c*/ 	.word	0x00000000
        /*0b70*/ 	.short	0x010a
        /*0b72*/ 	.byte	0xff
	.zero		1


	//   ....[166]....
        /*0b74*/ 	.word	0x0000a940
        /*0b78*/ 	.word	0x00000000
        /*0b7c*/ 	.word	0x00000000
        /*0b80*/ 	.short	0x010a
        /*0b82*/ 	.byte	0xff
	.zero		1


	//   ....[167]....
        /*0b84*/ 	.word	0x0000a9a0
        /*0b88*/ 	.word	0x00000000
        /*0b8c*/ 	.word	0x00000000
        /*0b90*/ 	.short	0x010a
        /*0b92*/ 	.byte	0xff
	.zero		1


	//   ....[168]....
        /*0b94*/ 	.word	0x0000aa00
        /*0b98*/ 	.word	0x00000000
        /*0b9c*/ 	.word	0x00000000
        /*0ba0*/ 	.short	0x010a
        /*0ba2*/ 	.byte	0xff
	.zero		1


	//   ....[169]....
        /*0ba4*/ 	.word	0x0000aa60
        /*0ba8*/ 	.word	0x00000000
        /*0bac*/ 	.word	0x00000000
        /*0bb0*/ 	.short	0x010a
        /*0bb2*/ 	.byte	0xff
	.zero		1


	//   ....[170]....
        /*0bb4*/ 	.word	0x0000aab0
        /*0bb8*/ 	.word	0x00000000
        /*0bbc*/ 	.word	0x000001b0
        /*0bc0*/ 	.short	0x010a
        /*0bc2*/ 	.byte	0xff
	.zero		1


	//   ....[171]....
        /*0bc4*/ 	.word	0x0000ab10
        /*0bc8*/ 	.word	0x00000000
        /*0bcc*/ 	.word	0x00000160
        /*0bd0*/ 	.short	0x010a
        /*0bd2*/ 	.byte	0xff
	.zero		1


	//   ....[172]....
        /*0bd4*/ 	.word	0x0000ab60
        /*0bd8*/ 	.word	0x00000000
        /*0bdc*/ 	.word	0x00000150
        /*0be0*/ 	.short	0x010a
        /*0be2*/ 	.byte	0xff
	.zero		1


	//   ....[173]....
        /*0be4*/ 	.word	0x0000abc0
        /*0be8*/ 	.word	0x00000000
        /*0bec*/ 	.word	0x00000160
        /*0bf0*/ 	.short	0x010a
        /*0bf2*/ 	.byte	0xff
	.zero		1


	//   ....[174]....
        /*0bf4*/ 	.word	0x0000ac20
        /*0bf8*/ 	.word	0x00000005
        /*0bfc*/ 	.word	0x00000008
        /*0c00*/ 	.short	0x010a
        /*0c02*/ 	.byte	0xff
	.zero		1


	//   ....[175]....
        /*0c04*/ 	.word	0x0000ad10
        /*0c08*/ 	.word	0x00000003
        /*0c0c*/ 	.word	0x00000008
        /*0c10*/ 	.short	0x010a
        /*0c12*/ 	.byte	0xff
	.zero		1


	//   ....[176]....
        /*0c14*/ 	.word	0x0000ad60
        /*0c18*/ 	.word	0x00000000
        /*0c1c*/ 	.word	0x00000150
        /*0c20*/ 	.short	0x010a
        /*0c22*/ 	.byte	0xff
	.zero		1


	//   ....[177]....
        /*0c24*/ 	.word	0x0000adc0
        /*0c28*/ 	.word	0x00000000
        /*0c2c*/ 	.word	0x00000190
        /*0c30*/ 	.short	0x010a
        /*0c32*/ 	.byte	0xff
	.zero		1


	//   ....[178]....
        /*0c34*/ 	.word	0x0000ae20
        /*0c38*/ 	.word	0x00000000
        /*0c3c*/ 	.word	0x00000000
        /*0c40*/ 	.short	0x010a
        /*0c42*/ 	.byte	0xff
	.zero		1


	//   ....[179]....
        /*0c44*/ 	.word	0x0000ae80
        /*0c48*/ 	.word	0x00000000
        /*0c4c*/ 	.word	0x00000000
        /*0c50*/ 	.short	0x010a
        /*0c52*/ 	.byte	0xff
	.zero		1


	//   ....[180]....
        /*0c54*/ 	.word	0x0000aee0
        /*0c58*/ 	.word	0x00000000
        /*0c5c*/ 	.word	0x00000000
        /*0c60*/ 	.short	0x010a
        /*0c62*/ 	.byte	0xff
	.zero		1


	//   ....[181]....
        /*0c64*/ 	.word	0x0000af40
        /*0c68*/ 	.word	0x00000000
        /*0c6c*/ 	.word	0x00000000
        /*0c70*/ 	.short	0x010a
        /*0c72*/ 	.byte	0xff
	.zero		1


	//   ....[182]....
        /*0c74*/ 	.word	0x0000afa0
        /*0c78*/ 	.word	0x00000000
        /*0c7c*/ 	.word	0x000001d0
        /*0c80*/ 	.short	0x010a
        /*0c82*/ 	.byte	0xff
	.zero		1


	//   ....[183]....
        /*0c84*/ 	.word	0x0000aff0
        /*0c88*/ 	.word	0x00000008
        /*0c8c*/ 	.word	0x00000150
        /*0c90*/ 	.short	0x010a
        /*0c92*/ 	.byte	0xff
	.zero		1


	//   ....[184]....
        /*0c94*/ 	.word	0x0000b050
        /*0c98*/ 	.word	0x00000000
        /*0c9c*/ 	.word	0x00000148
        /*0ca0*/ 	.short	0x010a
        /*0ca2*/ 	.byte	0xff
	.zero		1


	//   ....[185]....
        /*0ca4*/ 	.word	0x0000b0b0
        /*0ca8*/ 	.word	0x00000005
        /*0cac*/ 	.word	0x00000120
        /*0cb0*/ 	.short	0x010a
        /*0cb2*/ 	.byte	0xff
	.zero		1


	//   ....[186]....
        /*0cb4*/ 	.word	0x0000b110
        /*0cb8*/ 	.word	0x00000005
        /*0cbc*/ 	.word	0x00000128
        /*0cc0*/ 	.short	0x010a
        /*0cc2*/ 	.byte	0xff
	.zero		1


	//   ....[187]....
        /*0cc4*/ 	.word	0x0000b170
        /*0cc8*/ 	.word	0x00000005
        /*0ccc*/ 	.word	0x00000130
        /*0cd0*/ 	.short	0x010a
        /*0cd2*/ 	.byte	0xff
	.zero		1


	//   ....[188]....
        /*0cd4*/ 	.word	0x0000b1d0
        /*0cd8*/ 	.word	0x00000005
        /*0cdc*/ 	.word	0x00000138
        /*0ce0*/ 	.short	0x010a
        /*0ce2*/ 	.byte	0xff
	.zero		1


	//   ....[189]....
        /*0ce4*/ 	.word	0x0000b230
        /*0ce8*/ 	.word	0x00000000
        /*0cec*/ 	.word	0x00000120
        /*0cf0*/ 	.short	0x010a
        /*0cf2*/ 	.byte	0xff
	.zero		1


	//   ....[190]....
        /*0cf4*/ 	.word	0x0000b290
        /*0cf8*/ 	.word	0x00000000
        /*0cfc*/ 	.word	0x00000128
        /*0d00*/ 	.short	0x010a
        /*0d02*/ 	.byte	0xff
	.zero		1


	//   ....[191]....
        /*0d04*/ 	.word	0x0000b2f0
        /*0d08*/ 	.word	0x00000000
        /*0d0c*/ 	.word	0x00000130
        /*0d10*/ 	.short	0x010a
        /*0d12*/ 	.byte	0xff
	.zero		1


	//   ....[192]....
        /*0d14*/ 	.word	0x0000b340
        /*0d18*/ 	.word	0x00000003
        /*0d1c*/ 	.word	0x00000150
        /*0d20*/ 	.short	0x010a
        /*0d22*/ 	.byte	0xff
	.zero		1


	//   ....[193]....
        /*0d24*/ 	.word	0x0000b3a0
        /*0d28*/ 	.word	0x00000000
        /*0d2c*/ 	.word	0x00000100
        /*0d30*/ 	.short	0x010a
        /*0d32*/ 	.byte	0xff
	.zero		1


	//   ....[194]....
        /*0d34*/ 	.word	0x0000b3f0
        /*0d38*/ 	.word	0x00000062
        /*0d3c*/ 	.word	0x00000170
        /*0d40*/ 	.short	0x010a
        /*0d42*/ 	.byte	0xff
	.zero		1


	//   ....[195]....
        /*0d44*/ 	.word	0x0000b440
        /*0d48*/ 	.word	0x00000003
        /*0d4c*/ 	.word	0x00000100
        /*0d50*/ 	.short	0x010a
        /*0d52*/ 	.byte	0xff
	.zero		1


	//   ....[196]....
        /*0d54*/ 	.word	0x0000b490
        /*0d58*/ 	.word	0x0000003e
        /*0d5c*/ 	.word	0x00000100
        /*0d60*/ 	.short	0x010a
        /*0d62*/ 	.byte	0xff
	.zero		1


	//   ....[197]....
        /*0d64*/ 	.word	0x0000b4e0
        /*0d68*/ 	.word	0x0000003d
        /*0d6c*/ 	.word	0x00000100
        /*0d70*/ 	.short	0x010a
        /*0d72*/ 	.byte	0xff
	.zero		1


	//----- nvinfo : EIATTR_NUM_MBARRIERS
	.align		4
.L_47:
        /*0d74*/ 	.byte	0x03, 0x38
        /*0d76*/ 	.short	0x003b


	//----- nvinfo : EIATTR_EXIT_INSTR_OFFSETS
	.align		4
        /*0d78*/ 	.byte	0x04, 0x1c
        /*0d7a*/ 	.short	(.L_49 - .L_48)


	//   ....[0]....
.L_48:
        /*0d7c*/ 	.word	0x000034c0


	//   ....[1]....
        /*0d80*/ 	.word	0x000039d0


	//   ....[2]....
        /*0d84*/ 	.word	0x00003a30


	//   ....[3]....
        /*0d88*/ 	.word	0x00004ce0


	//   ....[4]....
        /*0d8c*/ 	.word	0x00005f00


	//   ....[5]....
        /*0d90*/ 	.word	0x00005f40


	//   ....[6]....
        /*0d94*/ 	.word	0x0000a270


	//   ....[7]....
        /*0d98*/ 	.word	0x0000a2f0


	//   ....[8]....
        /*0d9c*/ 	.word	0x0000a320


	//   ....[9]....
        /*0da0*/ 	.word	0x0000a3a0


	//----- nvinfo : EIATTR_MAX_THREADS
	.align		4
.L_49:
        /*0da4*/ 	.byte	0x04, 0x05
        /*0da6*/ 	.short	(.L_51 - .L_50)
.L_50:
        /*0da8*/ 	.word	0x00000100
        /*0dac*/ 	.word	0x00000001
        /*0db0*/ 	.word	0x00000001


	//----- nvinfo : EIATTR_CRS_STACK_SIZE
	.align		4
.L_51:
        /*0db4*/ 	.byte	0x04, 0x1e
        /*0db6*/ 	.short	(.L_53 - .L_52)
.L_52:
        /*0db8*/ 	.word	0x00000000


	//----- nvinfo : EIATTR_CBANK_PARAM_SIZE
	.align		4
.L_53:
        /*0dbc*/ 	.byte	0x03, 0x19
        /*0dbe*/ 	.short	0x0800


	//----- nvinfo : EIATTR_PARAM_CBANK
	.align		4
        /*0dc0*/ 	.byte	0x04, 0x0a
        /*0dc2*/ 	.short	(.L_55 - .L_54)
	.align		4
.L_54:
        /*0dc4*/ 	.word	index@(.nv.constant0._ZN7cutlass13device_kernelINS_4gemm6kernel13GemmUniversalIN4cute5tupleIJiiiiEEENS1_10collective13CollectiveMmaINS1_35MainloopSm100TmaUmmaWarpSpecializedILi16ELi2ELi4ENS5_IJNS4_1CILi8EEENSA_ILi1EEESC_EEEEENS5_IJNSA_ILi256EEENSA_ILi128EEENSA_ILi32EEEEEENS_10bfloat16_tENS5_IJlSC_lEEESJ_SK_NS4_8TiledMMAINS4_8MMA_AtomIJNS4_26SM100_MMA_F16BF16_2x1SM_SSISJ_SJ_fLi256ELi128ELNS4_4UMMA5MajorE0ELSP_0ELNSO_7ScaleInE0ELSQ_0EEEEEENS4_6LayoutINS5_IJSC_SC_SC_EEENS5_IJNSA_ILi0EEESV_SV_EEEEENS5_IJNS4_10UnderscoreESY_SY_EEEEENS4_18SM100_TMA_2SM_LOADENS4_14ComposedLayoutINS4_7SwizzleILi2ELi4ELi3EEENS4_18smem_ptr_flag_bitsILi16EEENST_INS5_IJSB_SH_EEENS5_IJSH_SC_EEEEEEEvNS4_8identityENS4_28SM100_TMA_2SM_LOAD_MULTICASTES1A_vS1B_EENS_8epilogue10collective18CollectiveEpilogueINS1E_23Sm100TmaWarpSpecializedILi4ELi2ELi32ELb1ELb0EEEJNS5_IJSG_SG_SH_EEENS5_IJNST_ISG_SC_EENST_ISH_SC_EEEEESJ_SK_SJ_SK_NS1E_6fusion15FusionCallbacksIS1I_NS1N_17LinearCombinationISJ_fSJ_fLNS_15FloatRoundStyleE2EEES1J_S1M_JEEENS4_5SM1004TMEM4LOAD26SM100_TMEM_LOAD_32dp32b32xENS4_13SM90_TMA_LOADES1A_NS4_39AutoVectorizingCopyWithAssumedAlignmentILi128EEENS4_14SM90_TMA_STOREES1A_S1Z_S1Z_EEEvvEEEEvNT_6ParamsE)
        /*0dc8*/ 	.short	0x0380
        /*0dca*/ 	.short	0x0800


	//----- nvinfo : EIATTR_SW_WAR
	.align		4
.L_55:
        /*0dcc*/ 	.byte	0x04, 0x36
        /*0dce*/ 	.short	(.L_57 - .L_56)
.L_56:
        /*0dd0*/ 	.word	0x00000008
.L_57:


//--------------------- .nv.callgraph             --------------------------
	.section	.nv.callgraph,"",@"SHT_CUDA_CALLGRAPH"
	.align	4
	.sectionentsize	8
	.align		4
        /*0000*/ 	.word	0x00000000
	.align		4
        /*0004*/ 	.word	0xffffffff
	.align		4
        /*0008*/ 	.word	index@(_ZN7cutlass13device_kernelINS_4gemm6kernel13GemmUniversalIN4cute5tupleIJiiiiEEENS1_10collective13CollectiveMmaINS1_35MainloopSm100TmaUmmaWarpSpecializedILi16ELi2ELi4ENS5_IJNS4_1CILi8EEENSA_ILi1EEESC_EEEEENS5_IJNSA_ILi256EEENSA_ILi128EEENSA_ILi32EEEEEENS_10bfloat16_tENS5_IJlSC_lEEESJ_SK_NS4_8TiledMMAINS4_8MMA_AtomIJNS4_26SM100_MMA_F16BF16_2x1SM_SSISJ_SJ_fLi256ELi128ELNS4_4UMMA5MajorE0ELSP_0ELNSO_7ScaleInE0ELSQ_0EEEEEENS4_6LayoutINS5_IJSC_SC_SC_EEENS5_IJNSA_ILi0EEESV_SV_EEEEENS5_IJNS4_10UnderscoreESY_SY_EEEEENS4_18SM100_TMA_2SM_LOADENS4_14ComposedLayoutINS4_7SwizzleILi2ELi4ELi3EEENS4_18smem_ptr_flag_bitsILi16EEENST_INS5_IJSB_SH_EEENS5_IJSH_SC_EEEEEEEvNS4_8identityENS4_28SM100_TMA_2SM_LOAD_MULTICASTES1A_vS1B_EENS_8epilogue10collective18CollectiveEpilogueINS1E_23Sm100TmaWarpSpecializedILi4ELi2ELi32ELb1ELb0EEEJNS5_IJSG_SG_SH_EEENS5_IJNST_ISG_SC_EENST_ISH_SC_EEEEESJ_SK_SJ_SK_NS1E_6fusion15FusionCallbacksIS1I_NS1N_17LinearCombinationISJ_fSJ_fLNS_15FloatRoundStyleE2EEES1J_S1M_JEEENS4_5SM1004TMEM4LOAD26SM100_TMEM_LOAD_32dp32b32xENS4_13SM90_TMA_LOADES1A_NS4_39AutoVectorizingCopyWithAssumedAlignmentILi128EEENS4_14SM90_TMA_STOREES1A_S1Z_S1Z_EEEvvEEEEvNT_6ParamsE)
	.align		4
        /*000c*/ 	.word	index@(__assertfail)
	.align		4
        /*0010*/ 	.word	0x00000000
	.align		4
        /*0014*/ 	.word	0xfffffffe
	.align		4
        /*0018*/ 	.word	0x00000000
	.align		4
        /*001c*/ 	.word	0xfffffffd
	.align		4
        /*0020*/ 	.word	0x00000000
	.align		4
        /*0024*/ 	.word	0xfffffffc


//--------------------- .nv.constant4             --------------------------
	.section	.nv.constant4,"a",@progbits
	.align	8
	.align		8
.nv.constant4:
        /*0000*/ 	.dword	__assertfail
	.align		8
        /*0008*/ 	.dword	__unnamed_1
	.align		8
        /*0010*/ 	.dword	__unnamed_2
	.align		8
        /*0018*/ 	.dword	_ZN40_INTERNAL_87b9779e_4_k_cu_9dbb695a_328344cuda3std3__45__cpo5beginE
	.align		8
        /*0020*/ 	.dword	_ZN40_INTERNAL_87b9779e_4_k_cu_9dbb695a_328344cuda3std3__45__cpo3endE
	.align		8
        /*0028*/ 	.dword	_ZN40_INTERNAL_87b9779e_4_k_cu_9dbb695a_328344cuda3std3__45__cpo6cbeginE
	.align		8
        /*0030*/ 	.dword	_ZN40_INTERNAL_87b9779e_4_k_cu_9dbb695a_328344cuda3std3__45__cpo4cendE
	.align		8
        /*0038*/ 	.dword	_ZN40_INTERNAL_87b9779e_4_k_cu_9dbb695a_328344cuda3std3__442_GLOBAL__N__87b9779e_4_k_cu_9dbb695a_328346ignoreE
	.align		8
        /*0040*/ 	.dword	_ZN40_INTERNAL_87b9779e_4_k_cu_9dbb695a_328344cuda3std3__419piecewise_constructE
	.align		8
        /*0048*/ 	.dword	_ZN40_INTERNAL_87b9779e_4_k_cu_9dbb695a_328344cuda3std3__48in_placeE
	.align		8
        /*0050*/ 	.dword	_ZN40_INTERNAL_87b9779e_4_k_cu_9dbb695a_328344cuda3std6ranges3__45__cpo4swapE
	.align		8
        /*0058*/ 	.dword	_ZN40_INTERNAL_87b9779e_4_k_cu_9dbb695a_328344cuda3std6ranges3__45__cpo9iter_moveE
	.align		8
        /*0060*/ 	.dword	_ZN40_INTERNAL_87b9779e_4_k_cu_9dbb695a_328344cute7productE
	.align		8
        /*0068*/ 	.dword	_ZN40_INTERNAL_87b9779e_4_k_cu_9dbb695a_328344cute1_E
	.align		8
        /*0070*/ 	.dword	$str$25
	.align		8
        /*0078*/ 	.dword	$str$26
	.align		8
        /*0080*/ 	.dword	$str$27
	.align		8
        /*0088*/ 	.dword	$str$28


//--------------------- .text._ZN7cutlass13device_kernelINS_4gemm6kernel13GemmUniversalIN4cute5tupleIJiiiiEEENS1_10collective13CollectiveMmaINS1_35MainloopSm100TmaUmmaWarpSpecializedILi16ELi2ELi4ENS5_IJNS4_1CILi8EEENSA_ILi1EEESC_EEEEENS5_IJNSA_ILi256EEENSA_ILi128EEENSA_ILi32EEEEEENS_10bfloat16_tENS5_IJlSC_lEEESJ_SK_NS4_8TiledMMAINS4_8MMA_AtomIJNS4_26SM100_MMA_F16BF16_2x1SM_SSISJ_SJ_fLi256ELi128ELNS4_4UMMA5MajorE0ELSP_0ELNSO_7ScaleInE0ELSQ_0EEEEEENS4_6LayoutINS5_IJSC_SC_SC_EEENS5_IJNSA_ILi0EEESV_SV_EEEEENS5_IJNS4_10UnderscoreESY_SY_EEEEENS4_18SM100_TMA_2SM_LOADENS4_14ComposedLayoutINS4_7SwizzleILi2ELi4ELi3EEENS4_18smem_ptr_flag_bitsILi16EEENST_INS5_IJSB_SH_EEENS5_IJSH_SC_EEEEEEEvNS4_8identityENS4_28SM100_TMA_2SM_LOAD_MULTICASTES1A_vS1B_EENS_8epilogue10collective18CollectiveEpilogueINS1E_23Sm100TmaWarpSpecializedILi4ELi2ELi32ELb1ELb0EEEJNS5_IJSG_SG_SH_EEENS5_IJNST_ISG_SC_EENST_ISH_SC_EEEEESJ_SK_SJ_SK_NS1E_6fusion15FusionCallbacksIS1I_NS1N_17LinearCombinationISJ_fSJ_fLNS_15FloatRoundStyleE2EEES1J_S1M_JEEENS4_5SM1004TMEM4LOAD26SM100_TMEM_LOAD_32dp32b32xENS4_13SM90_TMA_LOADES1A_NS4_39AutoVectorizingCopyWithAssumedAlignmentILi128EEENS4_14SM90_TMA_STOREES1A_S1Z_S1Z_EEEvvEEEEvNT_6ParamsE --------------------------
	.section	.text._ZN7cutlass13device_kernelINS_4gemm6kernel13GemmUniversalIN4cute5tupleIJiiiiEEENS1_10collective13CollectiveMmaINS1_35MainloopSm100TmaUmmaWarpSpecializedILi16ELi2ELi4ENS5_IJNS4_1CILi8EEENSA_ILi1EEESC_EEEEENS5_IJNSA_ILi256EEENSA_ILi128EEENSA_ILi32EEEEEENS_10bfloat16_tENS5_IJlSC_lEEESJ_SK_NS4_8TiledMMAINS4_8MMA_AtomIJNS4_26SM100_MMA_F16BF16_2x1SM_SSISJ_SJ_fLi256ELi128ELNS4_4UMMA5MajorE0ELSP_0ELNSO_7ScaleInE0ELSQ_0EEEEEENS4_6LayoutINS5_IJSC_SC_SC_EEENS5_IJNSA_ILi0EEESV_SV_EEEEENS5_IJNS4_10UnderscoreESY_SY_EEEEENS4_18SM100_TMA_2SM_LOADENS4_14ComposedLayoutINS4_7SwizzleILi2ELi4ELi3EEENS4_18smem_ptr_flag_bitsILi16EEENST_INS5_IJSB_SH_EEENS5_IJSH_SC_EEEEEEEvNS4_8identityENS4_28SM100_TMA_2SM_LOAD_MULTICASTES1A_vS1B_EENS_8epilogue10collective18CollectiveEpilogueINS1E_23Sm100TmaWarpSpecializedILi4ELi2ELi32ELb1ELb0EEEJNS5_IJSG_SG_SH_EEENS5_IJNST_ISG_SC_EENST_ISH_SC_EEEEESJ_SK_SJ_SK_NS1E_6fusion15FusionCallbacksIS1I_NS1N_17LinearCombinationISJ_fSJ_fLNS_15FloatRoundStyleE2EEES1J_S1M_JEEENS4_5SM1004TMEM4LOAD26SM100_TMEM_LOAD_32dp32b32xENS4_13SM90_TMA_LOADES1A_NS4_39AutoVectorizingCopyWithAssumedAlignmentILi128EEENS4_14SM90_TMA_STOREES1A_S1Z_S1Z_EEEvvEEEEvNT_6ParamsE,"ax",@progbits
	.align	128
.text._ZN7cutlass13device_kernelINS_4gemm6kernel13GemmUniversalIN4cute5tupleIJiiiiEEENS1_10collective13CollectiveMmaINS1_35MainloopSm100TmaUmmaWarpSpecializedILi16ELi2ELi4ENS5_IJNS4_1CILi8EEENSA_ILi1EEESC_EEEEENS5_IJNSA_ILi256EEENSA_ILi128EEENSA_ILi32EEEEEENS_10bfloat16_tENS5_IJlSC_lEEESJ_SK_NS4_8TiledMMAINS4_8MMA_AtomIJNS4_26SM100_MMA_F16BF16_2x1SM_SSISJ_SJ_fLi256ELi128ELNS4_4UMMA5MajorE0ELSP_0ELNSO_7ScaleInE0ELSQ_0EEEEEENS4_6LayoutINS5_IJSC_SC_SC_EEENS5_IJNSA_ILi0EEESV_SV_EEEEENS5_IJNS4_10UnderscoreESY_SY_EEEEENS4_18SM100_TMA_2SM_LOADENS4_14ComposedLayoutINS4_7SwizzleILi2ELi4ELi3EEENS4_18smem_ptr_flag_bitsILi16EEENST_INS5_IJSB_SH_EEENS5_IJSH_SC_EEEEEEEvNS4_8identityENS4_28SM100_TMA_2SM_LOAD_MULTICASTES1A_vS1B_EENS_8epilogue10collective18CollectiveEpilogueINS1E_23Sm100TmaWarpSpecializedILi4ELi2ELi32ELb1ELb0EEEJNS5_IJSG_SG_SH_EEENS5_IJNST_ISG_SC_EENST_ISH_SC_EEEEESJ_SK_SJ_SK_NS1E_6fusion15FusionCallbacksIS1I_NS1N_17LinearCombinationISJ_fSJ_fLNS_15FloatRoundStyleE2EEES1J_S1M_JEEENS4_5SM1004TMEM4LOAD26SM100_TMEM_LOAD_32dp32b32xENS4_13SM90_TMA_LOADES1A_NS4_39AutoVectorizingCopyWithAssumedAlignmentILi128EEENS4_14SM90_TMA_STOREES1A_S1Z_S1Z_EEEvvEEEEvNT_6ParamsE:
        .type           _ZN7cutlass13device_kernelINS_4gemm6kernel13GemmUniversalIN4cute5tupleIJiiiiEEENS1_10collective13CollectiveMmaINS1_35MainloopSm100TmaUmmaWarpSpecializedILi16ELi2ELi4ENS5_IJNS4_1CILi8EEENSA_ILi1EEESC_EEEEENS5_IJNSA_ILi256EEENSA_ILi128EEENSA_ILi32EEEEEENS_10bfloat16_tENS5_IJlSC_lEEESJ_SK_NS4_8TiledMMAINS4_8MMA_AtomIJNS4_26SM100_MMA_F16BF16_2x1SM_SSISJ_SJ_fLi256ELi128ELNS4_4UMMA5MajorE0ELSP_0ELNSO_7ScaleInE0ELSQ_0EEEEEENS4_6LayoutINS5_IJSC_SC_SC_EEENS5_IJNSA_ILi0EEESV_SV_EEEEENS5_IJNS4_10UnderscoreESY_SY_EEEEENS4_18SM100_TMA_2SM_LOADENS4_14ComposedLayoutINS4_7SwizzleILi2ELi4ELi3EEENS4_18smem_ptr_flag_bitsILi16EEENST_INS5_IJSB_SH_EEENS5_IJSH_SC_EEEEEEEvNS4_8identityENS4_28SM100_TMA_2SM_LOAD_MULTICASTES1A_vS1B_EENS_8epilogue10collective18CollectiveEpilogueINS1E_23Sm100TmaWarpSpecializedILi4ELi2ELi32ELb1ELb0EEEJNS5_IJSG_SG_SH_EEENS5_IJNST_ISG_SC_EENST_ISH_SC_EEEEESJ_SK_SJ_SK_NS1E_6fusion15FusionCallbacksIS1I_NS1N_17LinearCombinationISJ_fSJ_fLNS_15FloatRoundStyleE2EEES1J_S1M_JEEENS4_5SM1004TMEM4LOAD26SM100_TMEM_LOAD_32dp32b32xENS4_13SM90_TMA_LOADES1A_NS4_39AutoVectorizingCopyWithAssumedAlignmentILi128EEENS4_14SM90_TMA_STOREES1A_S1Z_S1Z_EEEvvEEEEvNT_6ParamsE,@function
        .size           _ZN7cutlass13device_kernelINS_4gemm6kernel13GemmUniversalIN4cute5tupleIJiiiiEEENS1_10collective13CollectiveMmaINS1_35MainloopSm100TmaUmmaWarpSpecializedILi16ELi2ELi4ENS5_IJNS4_1CILi8EEENSA_ILi1EEESC_EEEEENS5_IJNSA_ILi256EEENSA_ILi128EEENSA_ILi32EEEEEENS_10bfloat16_tENS5_IJlSC_lEEESJ_SK_NS4_8TiledMMAINS4_8MMA_AtomIJNS4_26SM100_MMA_F16BF16_2x1SM_SSISJ_SJ_fLi256ELi128ELNS4_4UMMA5MajorE0ELSP_0ELNSO_7ScaleInE0ELSQ_0EEEEEENS4_6LayoutINS5_IJSC_SC_SC_EEENS5_IJNSA_ILi0EEESV_SV_EEEEENS5_IJNS4_10UnderscoreESY_SY_EEEEENS4_18SM100_TMA_2SM_LOADENS4_14ComposedLayoutINS4_7SwizzleILi2ELi4ELi3EEENS4_18smem_ptr_flag_bitsILi16EEENST_INS5_IJSB_SH_EEENS5_IJSH_SC_EEEEEEEvNS4_8identityENS4_28SM100_TMA_2SM_LOAD_MULTICASTES1A_vS1B_EENS_8epilogue10collective18CollectiveEpilogueINS1E_23Sm100TmaWarpSpecializedILi4ELi2ELi32ELb1ELb0EEEJNS5_IJSG_SG_SH_EEENS5_IJNST_ISG_SC_EENST_ISH_SC_EEEEESJ_SK_SJ_SK_NS1E_6fusion15FusionCallbacksIS1I_NS1N_17LinearCombinationISJ_fSJ_fLNS_15FloatRoundStyleE2EEES1J_S1M_JEEENS4_5SM1004TMEM4LOAD26SM100_TMEM_LOAD_32dp32b32xENS4_13SM90_TMA_LOADES1A_NS4_39AutoVectorizingCopyWithAssumedAlignmentILi128EEENS4_14SM90_TMA_STOREES1A_S1Z_S1Z_EEEvvEEEEvNT_6ParamsE,(.L_x_234 - _ZN7cutlass13device_kernelINS_4gemm6kernel13GemmUniversalIN4cute5tupleIJiiiiEEENS1_10collective13CollectiveMmaINS1_35MainloopSm100TmaUmmaWarpSpecializedILi16ELi2ELi4ENS5_IJNS4_1CILi8EEENSA_ILi1EEESC_EEEEENS5_IJNSA_ILi256EEENSA_ILi128EEENSA_ILi32EEEEEENS_10bfloat16_tENS5_IJlSC_lEEESJ_SK_NS4_8TiledMMAINS4_8MMA_AtomIJNS4_26SM100_MMA_F16BF16_2x1SM_SSISJ_SJ_fLi256ELi128ELNS4_4UMMA5MajorE0ELSP_0ELNSO_7ScaleInE0ELSQ_0EEEEEENS4_6LayoutINS5_IJSC_SC_SC_EEENS5_IJNSA_ILi0EEESV_SV_EEEEENS5_IJNS4_10UnderscoreESY_SY_EEEEENS4_18SM100_TMA_2SM_LOADENS4_14ComposedLayoutINS4_7SwizzleILi2ELi4ELi3EEENS4_18smem_ptr_flag_bitsILi16EEENST_INS5_IJSB_SH_EEENS5_IJSH_SC_EEEEEEEvNS4_8identityENS4_28SM100_TMA_2SM_LOAD_MULTICASTES1A_vS1B_EENS_8epilogue10collective18CollectiveEpilogueINS1E_23Sm100TmaWarpSpecializedILi4ELi2ELi32ELb1ELb0EEEJNS5_IJSG_SG_SH_EEENS5_IJNST_ISG_SC_EENST_ISH_SC_EEEEESJ_SK_SJ_SK_NS1E_6fusion15FusionCallbacksIS1I_NS1N_17LinearCombinationISJ_fSJ_fLNS_15FloatRoundStyleE2EEES1J_S1M_JEEENS4_5SM1004TMEM4LOAD26SM100_TMEM_LOAD_32dp32b32xENS4_13SM90_TMA_LOADES1A_NS4_39AutoVectorizingCopyWithAssumedAlignmentILi128EEENS4_14SM90_TMA_STOREES1A_S1Z_S1Z_EEEvvEEEEvNT_6ParamsE)
        .other          _ZN7cutlass13device_kernelINS_4gemm6kernel13GemmUniversalIN4cute5tupleIJiiiiEEENS1_10collective13CollectiveMmaINS1_35MainloopSm100TmaUmmaWarpSpecializedILi16ELi2ELi4ENS5_IJNS4_1CILi8EEENSA_ILi1EEESC_EEEEENS5_IJNSA_ILi256EEENSA_ILi128EEENSA_ILi32EEEEEENS_10bfloat16_tENS5_IJlSC_lEEESJ_SK_NS4_8TiledMMAINS4_8MMA_AtomIJNS4_26SM100_MMA_F16BF16_2x1SM_SSISJ_SJ_fLi256ELi128ELNS4_4UMMA5MajorE0ELSP_0ELNSO_7ScaleInE0ELSQ_0EEEEEENS4_6LayoutINS5_IJSC_SC_SC_EEENS5_IJNSA_ILi0EEESV_SV_EEEEENS5_IJNS4_10UnderscoreESY_SY_EEEEENS4_18SM100_TMA_2SM_LOADENS4_14ComposedLayoutINS4_7SwizzleILi2ELi4ELi3EEENS4_18smem_ptr_flag_bitsILi16EEENST_INS5_IJSB_SH_EEENS5_IJSH_SC_EEEEEEEvNS4_8identityENS4_28SM100_TMA_2SM_LOAD_MULTICASTES1A_vS1B_EENS_8epilogue10collective18CollectiveEpilogueINS1E_23Sm100TmaWarpSpecializedILi4ELi2ELi32ELb1ELb0EEEJNS5_IJSG_SG_SH_EEENS5_IJNST_ISG_SC_EENST_ISH_SC_EEEEESJ_SK_SJ_SK_NS1E_6fusion15FusionCallbacksIS1I_NS1N_17LinearCombinationISJ_fSJ_fLNS_15FloatRoundStyleE2EEES1J_S1M_JEEENS4_5SM1004TMEM4LOAD26SM100_TMEM_LOAD_32dp32b32xENS4_13SM90_TMA_LOADES1A_NS4_39AutoVectorizingCopyWithAssumedAlignmentILi128EEENS4_14SM90_TMA_STOREES1A_S1Z_S1Z_EEEvvEEEEvNT_6ParamsE,@"STO_CUDA_ENTRY STV_DEFAULT"
_ZN7cutlass13device_kernelINS_4gemm6kernel13GemmUniversalIN4cute5tupleIJiiiiEEENS1_10collective13CollectiveMmaINS1_35MainloopSm100TmaUmmaWarpSpecializedILi16ELi2ELi4ENS5_IJNS4_1CILi8EEENSA_ILi1EEESC_EEEEENS5_IJNSA_ILi256EEENSA_ILi128EEENSA_ILi32EEEEEENS_10bfloat16_tENS5_IJlSC_lEEESJ_SK_NS4_8TiledMMAINS4_8MMA_AtomIJNS4_26SM100_MMA_F16BF16_2x1SM_SSISJ_SJ_fLi256ELi128ELNS4_4UMMA5MajorE0ELSP_0ELNSO_7ScaleInE0ELSQ_0EEEEEENS4_6LayoutINS5_IJSC_SC_SC_EEENS5_IJNSA_ILi0EEESV_SV_EEEEENS5_IJNS4_10UnderscoreESY_SY_EEEEENS4_18SM100_TMA_2SM_LOADENS4_14ComposedLayoutINS4_7SwizzleILi2ELi4ELi3EEENS4_18smem_ptr_flag_bitsILi16EEENST_INS5_IJSB_SH_EEENS5_IJSH_SC_EEEEEEEvNS4_8identityENS4_28SM100_TMA_2SM_LOAD_MULTICASTES1A_vS1B_EENS_8epilogue10collective18CollectiveEpilogueINS1E_23Sm100TmaWarpSpecializedILi4ELi2ELi32ELb1ELb0EEEJNS5_IJSG_SG_SH_EEENS5_IJNST_ISG_SC_EENST_ISH_SC_EEEEESJ_SK_SJ_SK_NS1E_6fusion15FusionCallbacksIS1I_NS1N_17LinearCombinationISJ_fSJ_fLNS_15FloatRoundStyleE2EEES1J_S1M_JEEENS4_5SM1004TMEM4LOAD26SM100_TMEM_LOAD_32dp32b32xENS4_13SM90_TMA_LOADES1A_NS4_39AutoVectorizingCopyWithAssumedAlignmentILi128EEENS4_14SM90_TMA_STOREES1A_S1Z_S1Z_EEEvvEEEEvNT_6ParamsE:
[----:B------:R-:W1:Y:S01]  /*0000*/  LDC R1, c[0x0][0x37c] ;  /* 0x0000df00ff017b82 */ /* 0x000e620000000800 */
[----:B------:R-:W2:Y:S01]  /*0010*/  S2R R95, SR_TID.X ;  /* 0x00000000005f7919 */ /* 0x000ea20000002100 */
[----:B------:R-:W3:Y:S06]  /*0020*/  LDCU.64 UR8, c[0x0][0x890] ;  /* 0x00011200ff0877ac */ /* 0x000eec0008000a00 */
[----:B------:R-:W4:Y:S01]  /*0030*/  S2UR UR4, SR_CgaCtaId ;  /* 0x00000000000479c3 */ /* 0x000f220000008800 */
[----:B------:R-:W-:Y:S02]  /*0040*/  PRMT R80, RZ, 0x7610, R80 ;  /* 0x00007610ff507816 */ /* 0x000fe40000000050 */
[----:B------:R-:W-:Y:S01]  /*0050*/  ELECT P1, URZ, PT ;  /* 0x0000000000ff782f */ /* 0x000fe20003820000 */
[----:B---3--:R-:W-:-:S04]  /*0060*/  UISETP.NE.U32.AND UP0, UPT, UR8, URZ, UPT ;  /* 0x000000ff0800728c */ /* 0x008fc8000bf05070 */
[----:B------:R-:W-:Y:S02]  /*0070*/  UISETP.NE.AND.EX UP0, UPT, UR9, URZ, UPT, UP0 ;  /* 0x000000ff0900728c */ /* 0x000fe4000bf05300 */
[----:B----4-:R-:W-:Y:S02]  /*0080*/  ULOP3.LUT UR33, UR4, 0x1, URZ, 0xc0, !UPT ;  /* 0x0000000104217892 */ /* 0x010fe4000f8ec0ff */
[----:B------:R-:W-:Y:S01]  /*0090*/  ULOP3.LUT UR37, UR4, 0x1, URZ, 0x3c, !UPT ;  /* 0x0000000104257892 */ /* 0x000fe2000f8e3cff */
[----:B--2---:R-:W-:-:S05]  /*00a0*/  SHF.R.U32.HI R81, RZ, 0x5, R95 ;  /* 0x00000005ff517819 */ /* 0x004fca000001165f */
[----:B------:R-:W2:Y:S02]  /*00b0*/  SHFL.IDX PT, R0, R81, RZ, 0x1f ;  /* 0x00001fff51007589 */ /* 0x000ea400000e0000 */
[----:B--2---:R-:W-:Y:S01]  /*00c0*/  R2UR UR20, R0 ;  /* 0x00000000001472ca */ /* 0x004fe200000e0000 */
[----:B-1----:R-:W-:-:S14]  /*00d0*/  BRA.U UP0, `(.L_x_0) ;  /* 0x0000000100307547 */ /* 0x002fdc000b800000 */
[----:B------:R-:W1:Y:S02]  /*00e0*/  LDCU.64 UR4, c[0x0][0x888] ;  /* 0x00011100ff0477ac */ /* 0x000e640008000a00 */
[----:B-1----:R-:W-:-:S04]  /*00f0*/  UISETP.NE.U32.AND UP0, UPT, UR4, URZ, UPT ;  /* 0x000000ff0400728c */ /* 0x002fc8000bf05070 */
[----:B------:R-:W-:-:S09]  /*0100*/  UISETP.NE.AND.EX UP0, UPT, UR5, URZ, UPT, UP0 ;  /* 0x000000ff0500728c */ /* 0x000fd2000bf05300 */
[----:B------:R-:W-:Y:S05]  /*0110*/  BRA.U !UP0, `(.L_x_1) ;  /* 0x0000000108147547 */ /* 0x000fea000b800000 */
[----:B------:R-:W1:Y:S01]  /*0120*/  LDC.64 R2, c[0x0][0x888] ;  /* 0x00022200ff027b82 */ /* 0x000e620000000a00 */
[----:B------:R-:W1:Y:S02]  /*0130*/  LDCU.64 UR4, c[0x0][0x358] ;  /* 0x00006b00ff0477ac */ /* 0x000e640008000a00 */
[----:B-1----:R1:W5:Y:S01]  /*0140*/  LDG.E R41, desc[UR4][R2.64] ;  /* 0x0000000402297981 */ /* 0x002362000c1e1900 */
[----:B------:R-:W-:Y:S01]  /*0150*/  HFMA2 R80, -RZ, RZ, 0, 5.9604644775390625e-08 ;  /* 0x00000001ff507431 */ /* 0x000fe200000001ff */
[----:B------:R-:W-:Y:S05]  /*0160*/  BRA `(.L_x_0) ;  /* 0x00000000000c7947 */ /* 0x000fea0003800000 */
.L_x_1:
[----:B------:R-:W1:Y:S01]  /*0170*/  LDCU UR4, c[0x0][0x880] ;  /* 0x00011000ff0477ac */ /* 0x000e620008000800 */
[----:B------:R-:W-:Y:S01]  /*0180*/  HFMA2 R80, -RZ, RZ, 0, 5.9604644775390625e-08 ;  /* 0x00000001ff507431 */ /* 0x000fe200000001ff */
[----:B-1----:R-:W-:-:S07]  /*0190*/  MOV R41, UR4 ;  /* 0x0000000400297c02 */ /* 0x002fce0008000f00 */
.L_x_0:
[----:B------:R-:W2:Y:S02]  /*01a0*/  LDCU.64 UR4, c[0x0][0x8b0] ;  /* 0x00011600ff0477ac */ /* 0x000ea40008000a00 */
[----:B--2---:R-:W-:-:S04]  /*01b0*/  UISETP.NE.U32.AND UP0, UPT, UR4, URZ, UPT ;  /* 0x000000ff0400728c */ /* 0x004fc8000bf05070 */
[----:B------:R-:W-:-:S09]  /*01c0*/  UISETP.NE.AND.EX UP0, UPT, UR5, URZ, UPT, UP0 ;  /* 0x000000ff0500728c */ /* 0x000fd2000bf05300 */
[----:B------:R-:W-:Y:S05]  /*01d0*/  BRA.U UP0, `(.L_x_2) ;  /* 0x0000000100287547 */ /* 0x000fea000b800000 */
[----:B------:R-:W2:Y:S02]  /*01e0*/  LDCU.64 UR4, c[0x0][0x8a8] ;  /* 0x00011500ff0477ac */ /* 0x000ea40008000a00 */
[----:B--2---:R-:W-:-:S04]  /*01f0*/  UISETP.NE.U32.AND UP0, UPT, UR4, URZ, UPT ;  /* 0x000000ff0400728c */ /* 0x004fc8000bf05070 */
[----:B------:R-:W-:-:S09]  /*0200*/  UISETP.NE.AND.EX UP0, UPT, UR5, URZ, UPT, UP0 ;  /* 0x000000ff0500728c */ /* 0x000fd2000bf05300 */
[----:B------:R-:W-:Y:S05]  /*0210*/  BRA.U !UP0, `(.L_x_3) ;  /* 0x0000000108107547 */ /* 0x000fea000b800000 */
[----:B------:R-:W2:Y:S01]  /*0220*/  LDC.64 R38, c[0x0][0x8a8] ;  /* 0x00022a00ff267b82 */ /* 0x000ea20000000a00 */
[----:B------:R-:W2:Y:S02]  /*0230*/  LDCU.64 UR4, c[0x0][0x358] ;  /* 0x00006b00ff0477ac */ /* 0x000ea40008000a00 */
[----:B--2---:R2:W5:Y:S01]  /*0240*/  LDG.E R38, desc[UR4][R38.64] ;  /* 0x0000000426267981 */ /* 0x004562000c1e1900 */
[----:B------:R-:W-:Y:S05]  /*0250*/  BRA `(.L_x_2) ;  /* 0x0000000000087947 */ /* 0x000fea0003800000 */
.L_x_3:
[----:B------:R-:W2:Y:S02]  /*0260*/  LDCU UR4, c[0x0][0x8a0] ;  /* 0x00011400ff0477ac */ /* 0x000ea40008000800 */
[----:B--2---:R-:W-:Y:S02]  /*0270*/  MOV R38, UR4 ;  /* 0x0000000400267c02 */ /* 0x004fe40008000f00 */
.L_x_2:
[----:B------:R-:W-:Y:S01]  /*0280*/  IMAD.U32 R0, RZ, RZ, UR20 ;  /* 0x00000014ff007e24 */ /* 0x000fe2000f8e00ff */
[----:B------:R-:W-:Y:S04]  /*0290*/  BSSY.RECONVERGENT B0, `(.L_x_4) ;  /* 0x000000c000007945 */ /* 0x000fe80003800200 */
[C---:B------:R-:W-:Y:S02]  /*02a0*/  ISETP.NE.OR P2, PT, R0.reuse, 0x1, !P1 ;  /* 0x000000010000780c */ /* 0x040fe40004f45670 */
[----:B------:R-:W-:-:S11]  /*02b0*/  ISETP.NE.OR P0, PT, R0, 0x3, !P1 ;  /* 0x000000030000780c */ /* 0x000fd60004f05670 */
[----:B------:R-:W-:Y:S05]  /*02c0*/  @P2 BRA `(.L_x_5) ;  /* 0x0000000000202947 */ /* 0x000fea0003800000 */
[----:B------:R-:W3:Y:S02]  /*02d0*/  LDCU.64 UR4, c[0x0][0x348] ;  /* 0x00006900ff0477ac */ /* 0x000ee40008000a00 */
[----:B---3--:R-:W-:Y:S02]  /*02e0*/  UIADD3 UR6, UP1, UPT, UR4, 0x80, URZ ;  /* 0x0000008004067890 */ /* 0x008fe4000ff3e0ff */
[----:B------:R-:W-:Y:S02]  /*02f0*/  UIADD3 UR4, UP0, UPT, UR4, 0x180, URZ ;  /* 0x0000018004047890 */ /* 0x000fe4000ff1e0ff */
[----:B------:R-:W-:Y:S02]  /*0300*/  UIADD3.X UR7, UPT, UPT, URZ, UR5, URZ, UP1, !UPT ;  /* 0x00000005ff077290 */ /* 0x000fe40008ffe4ff */
[----:B------:R-:W-:-:S07]  /*0310*/  UIADD3.X UR5, UPT, UPT, URZ, UR5, URZ, UP0, !UPT ;  /* 0x00000005ff057290 */ /* 0x000fce00087fe4ff */
[----:B------:R3:W-:Y:S02]  /*0320*/  UTMACCTL.PF [UR6] ;  /* 0x00000000060079b9 */ /* 0x0007e40008040000 */
[----:B------:R3:W-:Y:S02]  /*0330*/  UTMACCTL.PF [UR4] ;  /* 0x00000000040079b9 */ /* 0x0007e40008040000 */
[----:B---3--:R-:W-:Y:S01]  /*0340*/  NOP ;  /* 0x0000000000007918 */ /* 0x008fe20000000000 */
.L_x_5:
[----:B------:R-:W-:Y:S05]  /*0350*/  BSYNC.RECONVERGENT B0 ;  /* 0x0000000000007941 */ /* 0x000fea0003800200 */
.L_x_4:
[----:B------:R-:W-:Y:S04]  /*0360*/  BSSY.RECONVERGENT B0, `(.L_x_6) ;  /* 0x000000a000007945 */ /* 0x000fe80003800200 */
        /* <DEDUP_REMOVED lines=9> */
.L_x_7:
[----:B------:R-:W-:Y:S05]  /*0400*/  BSYNC.RECONVERGENT B0 ;  /* 0x0000000000007941 */ /* 0x000fea0003800200 */
.L_x_6:
[----:B------:R-:W3:Y:S01]  /*0410*/  LDCU.64 UR4, c[0x0][0x888] ;  /* 0x00011100ff0477ac */ /* 0x000ee20008000a00 */
[----:B------:R-:W-:Y:S02]  /*0420*/  UISETP.EQ.U32.AND UP2, UPT, UR8, URZ, UPT ;  /* 0x000000ff0800728c */ /* 0x000fe4000bf42070 */
[----:B------:R-:W-:Y:S02]  /*0430*/  UPLOP3.LUT UP4, UPT, UPT, UPT, UPT, 0x80, 0x8 ;  /* 0x000000000008789c */ /* 0x000fe40003f8f070 */
[----:B---3--:R-:W-:-:S04]  /*0440*/  UISETP.NE.U32.AND UP0, UPT, UR4, URZ, UPT ;  /* 0x000000ff0400728c */ /* 0x008fc8000bf05070 */
[----:B------:R-:W-:-:S04]  /*0450*/  UISETP.NE.AND.EX UP1, UPT, UR5, URZ, UPT, UP0 ;  /* 0x000000ff0500728c */ /* 0x000fc8000bf25300 */
[----:B------:R-:W-:-:S04]  /*0460*/  UISETP.EQ.OR.EX UP3, UPT, UR9, URZ, !UP1, UP2 ;  /* 0x000000ff0900728c */ /* 0x000fc8000cf62720 */
[----:B------:R-:W-:-:S06]  /*0470*/  UP2UR UR4, UPR, URZ, 0x8 ;  /* 0x00000008ff047883 */ /* 0x000fcc0008000000 */
[----:B------:R-:W-:Y:S01]  /*0480*/  MOV R84, UR4 ;  /* 0x0000000400547c02 */ /* 0x000fe20008000f00 */
[----:B------:R-:W-:Y:S06]  /*0490*/  BRA.U !UP3, `(.L_x_8) ;  /* 0x000000010b207547 */ /* 0x000fec000b800000 */
[----:B------:R-:W-:Y:S01]  /*04a0*/  UISETP.NE.U32.AND UP2, UPT, UR8, URZ, UPT ;  /* 0x000000ff0800728c */ /* 0x000fe2000bf45070 */
[----:B-----5:R-:W-:Y:S01]  /*04b0*/  FSETP.NEU.AND P0, PT, R41, RZ, PT ;  /* 0x000000ff2900720b */ /* 0x020fe20003f0d000 */
[----:B------:R-:W-:Y:S02]  /*04c0*/  USEL UR4, URZ, 0xffffffff, UP1 ;  /* 0xffffffffff047887 */ /* 0x000fe40008800000 */
[----:B------:R-:W-:-:S10]  /*04d0*/  UISETP.NE.AND.EX UP2, UPT, UR9, URZ, UPT, UP2 ;  /* 0x000000ff0900728c */ /* 0x000fd4000bf45320 */
[----:B------:R-:W-:Y:S01]  /*04e0*/  VOTEU.ANY UP0, P0 ;  /* 0x0000000000ff7886 */ /* 0x000fe20000000100 */
[----:B------:R-:W-:-:S04]  /*04f0*/  @!UP2 USEL UR4, URZ, 0xffffffff, UP0 ;  /* 0xffffffffff04a887 */ /* 0x000fc80008000000 */
[----:B------:R-:W-:-:S04]  /*0500*/  ULOP3.LUT UR4, UR4, 0x1, URZ, 0xc0, !UPT ;  /* 0x0000000104047892 */ /* 0x000fc8000f8ec0ff */
[----:B------:R-:W-:-:S11]  /*0510*/  UISETP.NE.U32.AND UP4, UPT, UR4, 0x1, UPT ;  /* 0x000000010400788c */ /* 0x000fd6000bf85070 */
.L_x_8:
[----:B------:R-:W3:Y:S01]  /*0520*/  SHFL.IDX PT, R0, R81, RZ, 0x1f ;  /* 0x00001fff51007589 */ /* 0x000ee200000e0000 */
[----:B------:R-:W-:-:S04]  /*0530*/  UISETP.NE.AND UP0, UPT, UR20, 0x2, UPT ;  /* 0x000000021400788c */ /* 0x000fc8000bf05270 */
[----:B------:R-:W-:Y:S02]  /*0540*/  UISETP.EQ.AND UP2, UPT, UR33, URZ, !UP0 ;  /* 0x000000ff2100728c */ /* 0x000fe4000c742270 */
[----:B------:R-:W-:-:S04]  /*0550*/  USEL UR50, URZ, 0x1, UP0 ;  /* 0x00000001ff327887 */ /* 0x000fc80008000000 */
[----:B------:R-:W-:Y:S02]  /*0560*/  PLOP3.LUT P3, PT, P1, PT, UP2, 0x80, 0x8 ;  /* 0x000000000008781c */ /* 0x000fe40000f6f028 */
[----:B---3--:R-:W-:-:S13]  /*0570*/  ISETP.NE.AND P0, PT, R0, RZ, PT ;  /* 0x000000ff0000720c */ /* 0x008fda0003f05270 */
[----:B------:R-:W-:Y:S05]  /*0580*/  @P0 BRA `(.L_x_9) ;  /* 0x0000000000c40947 */ /* 0x000fea0003800000 */
[----:B------:R-:W-:Y:S01]  /*0590*/  ELECT P0, URZ, PT ;  /* 0x0000000000ff782f */ /* 0x000fe20003800000 */
[----:B------:R-:W-:-:S12]  /*05a0*/  BSSY.RECONVERGENT B0, `(.L_x_9) ;  /* 0x000002f000007945 */ /* 0x000fd80003800200 */
[----:B------:R-:W-:Y:S05]  /*05b0*/  @!P0 BRA `(.L_x_10) ;  /* 0x0000000000b48947 */ /* 0x000fea0003800000 */
[----:B------:R-:W3:Y:S01]  /*05c0*/  S2UR UR5, SR_CgaCtaId ;  /* 0x00000000000579c3 */ /* 0x000ee20000008800 */
[----:B------:R-:W-:Y:S01]  /*05d0*/  UMOV UR4, 0x400 ;  /* 0x0000040000047882 */ /* 0x000fe20000000000 */
[----:B------:R-:W-:Y:S01]  /*05e0*/  UMOV UR8, 0x1 ;  /* 0x0000000100087882 */ /* 0x000fe20000000000 */
[----:B------:R-:W-:Y:S01]  /*05f0*/  UMOV UR6, 0x4 ;  /* 0x0000000400067882 */ /* 0x000fe20000000000 */
[----:B------:R-:W-:-:S04]  /*0600*/  UIADD3 UR8, UPT, UPT, -UR8, 0x100000, URZ ;  /* 0x0010000008087890 */ /* 0x000fc8000fffe1ff */
[----:B------:R-:W-:Y:S02]  /*0610*/  USHF.L.U32 UR9, UR8, 0xb, URZ ;  /* 0x0000000b08097899 */ /* 0x000fe400080006ff */
[----:B------:R-:W-:Y:S02]  /*0620*/  USHF.L.U32 UR8, UR8, 0x1, URZ ;  /* 0x0000000108087899 */ /* 0x000fe400080006ff */
[----:B------:R-:W-:-:S04]  /*0630*/  UIADD3 UR6, UPT, UPT, -UR6, 0x100000, URZ ;  /* 0x0010000006067890 */ /* 0x000fc8000fffe1ff */
[----:B------:R-:W-:Y:S02]  /*0640*/  USHF.L.U32 UR7, UR6, 0xb, URZ ;  /* 0x0000000b06077899 */ /* 0x000fe400080006ff */
[----:B------:R-:W-:Y:S02]  /*0650*/  USHF.L.U32 UR6, UR6, 0x1, URZ ;  /* 0x0000000106067899 */ /* 0x000fe400080006ff */
[----:B---3--:R-:W-:Y:S01]  /*0660*/  ULEA UR4, UR5, UR4, 0x18 ;  /* 0x0000000405047291 */ /* 0x008fe2000f8ec0ff */
[----:B------:R-:W3:Y:S11]  /*0670*/  FENCE.VIEW.ASYNC.S ;  /* 0x00000000000073c6 */ /* 0x000ef60000000000 */
[----:B---3--:R3:W4:Y:S01]  /*0680*/  SYNCS.EXCH.64 URZ, [UR4], UR8 ;  /* 0x0000000804ff75b2 */ /* 0x0087220008000100 */
[----:B------:R3:W1:Y:S01]  /*0690*/  SYNCS.EXCH.64 URZ, [UR4+0x80], UR6 ;  /* 0x0000800604ff75b2 */ /* 0x0006620008000100 */
        /* <DEDUP_REMOVED lines=29> */
[----:B------:R3:W1:Y:S02]  /*0870*/  SYNCS.EXCH.64 URZ, [UR4+0xf8], UR6 ;  /* 0x0000f80604ff75b2 */ /* 0x0006640008000100 */
[----:B---34-:R-:W-:Y:S01]  /*0880*/  NOP ;  /* 0x0000000000007918 */ /* 0x018fe20000000000 */
.L_x_10:
[----:B------:R-:W-:Y:S05]  /*0890*/  BSYNC.RECONVERGENT B0 ;  /* 0x0000000000007941 */ /* 0x000fea0003800200 */
.L_x_9:
[----:B------:R-:W3:Y:S01]  /*08a0*/  SHFL.IDX PT, R0, R81, RZ, 0x1f ;  /* 0x00001fff51007589 */ /* 0x000ee200000e0000 */
[----:B------:R-:W-:Y:S01]  /*08b0*/  NOP ;  /* 0x0000000000007918 */ /* 0x000fe20000000000 */
[----:B---3--:R-:W-:-:S13]  /*08c0*/  ISETP.NE.AND P0, PT, R0, 0x1, PT ;  /* 0x000000010000780c */ /* 0x008fda0003f05270 */
[----:B------:R-:W-:Y:S05]  /*08d0*/  @P0 BRA `(.L_x_11) ;  /* 0x0000000000580947 */ /* 0x000fea0003800000 */
        /* <DEDUP_REMOVED lines=9> */
[----:B------:R-:W-:Y:S01]  /*0970*/  USHF.L.U32 UR6, UR6, 0x1, URZ ;  /* 0x0000000106067899 */ /* 0x000fe200080006ff */
[----:B------:R-:W-:Y:S01]  /*0980*/  ELECT P0, URZ, PT ;  /* 0x0000000000ff782f */ /* 0x000fe20003800000 */
[----:B---3--:R-:W-:Y:S01]  /*0990*/  ULEA UR4, UR5, UR4, 0x18 ;  /* 0x0000000405047291 */ /* 0x008fe2000f8ec0ff */
[----:B------:R-:W3:Y:S11]  /*09a0*/  FENCE.VIEW.ASYNC.S ;  /* 0x00000000000073c6 */ /* 0x000ef60000000000 */
[----:B---3--:R3:W4:Y:S01]  /*09b0*/  SYNCS.EXCH.64 URZ, [UR4+0x100], UR8 ;  /* 0x0001000804ff75b2 */ /* 0x0087220008000100 */
[----:B------:R3:W1:Y:S01]  /*09c0*/  SYNCS.EXCH.64 URZ, [UR4+0x120], UR6 ;  /* 0x0001200604ff75b2 */ /* 0x0006620008000100 */
[----:B------:R3:W1:Y:S01]  /*09d0*/  SYNCS.EXCH.64 URZ, [UR4+0x108], UR8 ;  /* 0x0001080804ff75b2 */ /* 0x0006620008000100 */
[----:B------:R3:W1:Y:S01]  /*09e0*/  SYNCS.EXCH.64 URZ, [UR4+0x128], UR6 ;  /* 0x0001280604ff75b2 */ /* 0x0006620008000100 */
[----:B------:R3:W1:Y:S01]  /*09f0*/  SYNCS.EXCH.64 URZ, [UR4+0x110], UR8 ;  /* 0x0001100804ff75b2 */ /* 0x0006620008000100 */
[----:B------:R3:W1:Y:S01]  /*0a00*/  SYNCS.EXCH.64 URZ, [UR4+0x130], UR6 ;  /* 0x0001300604ff75b2 */ /* 0x0006620008000100 */
[----:B------:R3:W1:Y:S01]  /*0a10*/  SYNCS.EXCH.64 URZ, [UR4+0x118], UR8 ;  /* 0x0001180804ff75b2 */ /* 0x0006620008000100 */
[----:B------:R3:W1:Y:S01]  /*0a20*/  SYNCS.EXCH.64 URZ, [UR4+0x138], UR6 ;  /* 0x0001380604ff75b2 */ /* 0x0006620008000100 */
[----:B------:R-:W-:Y:S01]  /*0a30*/  NOP ;  /* 0x0000000000007918 */ /* 0x000fe20000000000 */
.L_x_11:
[----:B------:R-:W2:Y:S01]  /*0a40*/  SHFL.IDX PT, R0, R81, RZ, 0x1f ;  /* 0x00001fff51007589 */ /* 0x000ea200000e0000 */
[----:B------:R-:W-:Y:S01]  /*0a50*/  NOP ;  /* 0x0000000000007918 */ /* 0x000fe20000000000 */
[----:B--2---:R-:W-:-:S13]  /*0a60*/  ISETP.NE.AND P0, PT, R0, 0x3, PT ;  /* 0x000000030000780c */ /* 0x004fda0003f05270 */
[----:B------:R-:W-:Y:S05]  /*0a70*/  @P0 BRA `(.L_x_12) ;  /* 0x0000000000300947 */ /* 0x000fea0003800000 */
[----:B---3--:R-:W2:Y:S01]  /*0a80*/  S2UR UR6, SR_CgaCtaId ;  /* 0x00000000000679c3 */ /* 0x008ea20000008800 */
[----:B------:R-:W-:Y:S01]  /*0a90*/  UMOV UR4, 0x400 ;  /* 0x0000040000047882 */ /* 0x000fe20000000000 */
[----:B------:R-:W-:Y:S01]  /*0aa0*/  UMOV UR5, 0x20 ;  /* 0x0000002000057882 */ /* 0x000fe20000000000 */
[----:B------:R-:W-:Y:S01]  /*0ab0*/  ELECT P0, URZ, PT ;  /* 0x0000000000ff782f */ /* 0x000fe20003800000 */
[----:B--2---:R-:W-:Y:S02]  /*0ac0*/  ULEA UR6, UR6, UR4, 0x18 ;  /* 0x0000000406067291 */ /* 0x004fe4000f8ec0ff */
[----:B------:R-:W-:-:S04]  /*0ad0*/  UIADD3 UR4, UPT, UPT, -UR5, 0x100000, URZ ;  /* 0x0010000005047890 */ /* 0x000fc8000fffe1ff */
[----:B------:R-:W-:Y:S02]  /*0ae0*/  USHF.L.U32 UR5, UR4, 0xb, URZ ;  /* 0x0000000b04057899 */ /* 0x000fe400080006ff */
[----:B------:R-:W-:Y:S01]  /*0af0*/  USHF.L.U32 UR4, UR4, 0x1, URZ ;  /* 0x0000000104047899 */ /* 0x000fe200080006ff */
[----:B------:R-:W2:Y:S11]  /*0b00*/  FENCE.VIEW.ASYNC.S ;  /* 0x00000000000073c6 */ /* 0x000eb60000000000 */
[----:B--2---:R2:W3:Y:S01]  /*0b10*/  SYNCS.EXCH.64 URZ, [UR6+0x140], UR4 ;  /* 0x0001400406ff75b2 */ /* 0x0044e20008000100 */
[----:B------:R2:W1:Y:S01]  /*0b20*/  SYNCS.EXCH.64 URZ, [UR6+0x148], UR4 ;  /* 0x0001480406ff75b2 */ /* 0x0004620008000100 */
[----:B------:R-:W-:Y:S01]  /*0b30*/  NOP ;  /* 0x0000000000007918 */ /* 0x000fe20000000000 */
.L_x_12:
[----:B------:R-:W4:Y:S01]  /*0b40*/  SHFL.IDX PT, R0, R81, RZ, 0x1f ;  /* 0x00001fff51007589 */ /* 0x000f2200000e0000 */
[----:B------:R-:W-:Y:S01]  /*0b50*/  NOP ;  /* 0x0000000000007918 */ /* 0x000fe20000000000 */
[----:B----4-:R-:W-:-:S13]  /*0b60*/  ISETP.NE.AND P0, PT, R0, 0x4, PT ;  /* 0x000000040000780c */ /* 0x010fda0003f05270 */
[----:B------:R-:W-:Y:S05]  /*0b70*/  @P0 BRA `(.L_x_13) ;  /* 0x00000000004c0947 */ /* 0x000fea0003800000 */
[----:B--2---:R-:W2:Y:S01]  /*0b80*/  S2UR UR5, SR_CgaCtaId ;  /* 0x00000000000579c3 */ /* 0x004ea20000008800 */
[----:B---3--:R-:W-:Y:S01]  /*0b90*/  UMOV UR4, 0x720 ;  /* 0x0000072000047882 */ /* 0x008fe20000000000 */
[----:B------:R-:W-:Y:S01]  /*0ba0*/  UMOV UR6, 0x400 ;  /* 0x0000040000067882 */ /* 0x000fe20000000000 */
[----:B------:R-:W-:Y:S01]  /*0bb0*/  USEL UR4, UR4, 0x620, UP4 ;  /* 0x0000062004047887 */ /* 0x000fe2000a000000 */
[----:B------:R-:W-:Y:S01]  /*0bc0*/  UMOV UR8, 0x1 ;  /* 0x0000000100087882 */ /* 0x000fe20000000000 */
[----:B------:R-:W-:Y:S01]  /*0bd0*/  ELECT P0, URZ, PT ;  /* 0x0000000000ff782f */ /* 0x000fe20003800000 */
[----:B------:R-:W-:-:S04]  /*0be0*/  UIADD3 UR8, UPT, UPT, -UR8, 0x100000, URZ ;  /* 0x0010000008087890 */ /* 0x000fc8000fffe1ff */
[----:B------:R-:W-:Y:S02]  /*0bf0*/  USHF.L.U32 UR9, UR8, 0xb, URZ ;  /* 0x0000000b08097899 */ /* 0x000fe400080006ff */
[----:B------:R-:W-:Y:S02]  /*0c00*/  USHF.L.U32 UR8, UR8, 0x1, URZ ;  /* 0x0000000108087899 */ /* 0x000fe400080006ff */
[----:B--2---:R-:W-:Y:S02]  /*0c10*/  ULEA UR6, UR5, UR6, 0x18 ;  /* 0x0000000605067291 */ /* 0x004fe4000f8ec0ff */
[----:B------:R-:W-:-:S04]  /*0c20*/  UIADD3 UR4, UPT, UPT, -UR4, 0x100000, URZ ;  /* 0x0010000004047890 */ /* 0x000fc8000fffe1ff */
[----:B------:R-:W-:Y:S02]  /*0c30*/  USHF.L.U32 UR5, UR4, 0xb, URZ ;  /* 0x0000000b04057899 */ /* 0x000fe400080006ff */
[----:B------:R-:W-:Y:S01]  /*0c40*/  USHF.L.U32 UR4, UR4, 0x1, URZ ;  /* 0x0000000104047899 */ /* 0x000fe200080006ff */
[----:B------:R-:W2:Y:S03]  /*0c50*/  FENCE.VIEW.ASYNC.S ;  /* 0x00000000000073c6 */ /* 0x000ea60000000000 */
[----:B--2---:R4:W2:Y:S08]  /*0c60*/  SYNCS.EXCH.64 URZ, [UR6+0x150], UR8 ;  /* 0x0001500806ff75b2 */ /* 0x0048b00008000100 */
[----:B------:R4:W3:Y:S01]  /*0c70*/  SYNCS.EXCH.64 URZ, [UR6+0x160], UR4 ;  /* 0x0001600406ff75b2 */ /* 0x0008e20008000100 */
[----:B------:R4:W1:Y:S01]  /*0c80*/  SYNCS.EXCH.64 URZ, [UR6+0x158], UR8 ;  /* 0x0001580806ff75b2 */ /* 0x0008620008000100 */
[----:B------:R4:W1:Y:S02]  /*0c90*/  SYNCS.EXCH.64 URZ, [UR6+0x168], UR4 ;  /* 0x0001680406ff75b2 */ /* 0x0008640008000100 */
[----:B----4-:R-:W-:Y:S01]  /*0ca0*/  NOP ;  /* 0x0000000000007918 */ /* 0x010fe20000000000 */
.L_x_13:
[----:B------:R-:W4:Y:S01]  /*0cb0*/  SHFL.IDX PT, R0, R81, RZ, 0x1f ;  /* 0x00001fff51007589 */ /* 0x000f2200000e0000 */
[----:B------:R-:W-:Y:S01]  /*0cc0*/  NOP ;  /* 0x0000000000007918 */ /* 0x000fe20000000000 */
[----:B----4-:R-:W-:-:S13]  /*0cd0*/  ISETP.NE.AND P0, PT, R0, 0x5, PT ;  /* 0x000000050000780c */ /* 0x010fda0003f05270 */
[----:B------:R-:W-:Y:S05]  /*0ce0*/  @P0 BRA `(.L_x_14) ;  /* 0x0000000000580947 */ /* 0x000fea0003800000 */
[----:B--2---:R-:W2:Y:S01]  /*0cf0*/  S2UR UR5, SR_CgaCtaId ;  /* 0x00000000000579c3 */ /* 0x004ea20000008800 */
[----:B---3--:R-:W-:Y:S01]  /*0d00*/  UMOV UR4, 0x400 ;  /* 0x0000040000047882 */ /* 0x008fe20000000000 */
        /* <DEDUP_REMOVED lines=9> */
[----:B--2---:R-:W-:Y:S01]  /*0da0*/  ULEA UR4, UR5, UR4, 0x18 ;  /* 0x0000000405047291 */ /* 0x004fe2000f8ec0ff */
[----:B------:R-:W2:Y:S11]  /*0db0*/  FENCE.VIEW.ASYNC.S ;  /* 0x00000000000073c6 */ /* 0x000eb60000000000 */
[----:B--2---:R4:W2:Y:S01]  /*0dc0*/  SYNCS.EXCH.64 URZ, [UR4+0x170], UR6 ;  /* 0x0001700604ff75b2 */ /* 0x0048a20008000100 */
[----:B------:R4:W3:Y:S01]  /*0dd0*/  SYNCS.EXCH.64 URZ, [UR4+0x190], UR8 ;  /* 0x0001900804ff75b2 */ /* 0x0008e20008000100 */
[----:B------:R4:W1:Y:S01]  /*0de0*/  SYNCS.EXCH.64 URZ, [UR4+0x178], UR6 ;  /* 0x0001780604ff75b2 */ /* 0x0008620008000100 */
[----:B------:R4:W1:Y:S01]  /*0df0*/  SYNCS.EXCH.64 URZ, [UR4+0x198], UR8 ;  /* 0x0001980804ff75b2 */ /* 0x0008620008000100 */
[----:B------:R4:W1:Y:S01]  /*0e00*/  SYNCS.EXCH.64 URZ, [UR4+0x180], UR6 ;  /* 0x0001800604ff75b2 */ /* 0x0008620008000100 */
[----:B------:R4:W1:Y:S01]  /*0e10*/  SYNCS.EXCH.64 URZ, [UR4+0x1a0], UR8 ;  /* 0x0001a00804ff75b2 */ /* 0x0008620008000100 */
[----:B------:R4:W1:Y:S01]  /*0e20*/  SYNCS.EXCH.64 URZ, [UR4+0x188], UR6 ;  /* 0x0001880604ff75b2 */ /* 0x0008620008000100 */
[----:B------:R4:W1:Y:S02]  /*0e30*/  SYNCS.EXCH.64 URZ, [UR4+0x1a8], UR8 ;  /* 0x0001a80804ff75b2 */ /* 0x0008640008000100 */
[----:B----4-:R-:W-:Y:S01]  /*0e40*/  NOP ;  /* 0x0000000000007918 */ /* 0x010fe20000000000 */
.L_x_14:
[----:B------:R-:W4:Y:S01]  /*0e50*/  SHFL.IDX PT, R0, R81, RZ, 0x1f ;  /* 0x00001fff51007589 */ /* 0x000f2200000e0000 */
[----:B------:R-:W-:Y:S01]  /*0e60*/  ISETP.NE.OR P1, PT, RZ, UR20, !P1 ;  /* 0x00000014ff007c0c */ /* 0x000fe2000cf25670 */
[----:B------:R-:W-:Y:S01]  /*0e70*/  NOP ;  /* 0x0000000000007918 */ /* 0x000fe20000000000 */
[----:B----4-:R-:W-:-:S13]  /*0e80*/  ISETP.NE.AND P0, PT, R0, 0x3, PT ;  /* 0x000000030000780c */ /* 0x010fda0003f05270 */
[----:B------:R-:W-:Y:S05]  /*0e90*/  @P0 BRA `(.L_x_15) ;  /* 0x0000000000380947 */ /* 0x000fea0003800000 */
[----:B--2---:R-:W2:Y:S01]  /*0ea0*/  S2UR UR5, SR_CgaCtaId ;  /* 0x00000000000579c3 */ /* 0x004ea20000008800 */
[----:B---3--:R-:W-:Y:S01]  /*0eb0*/  UMOV UR4, 0x400 ;  /* 0x0000040000047882 */ /* 0x008fe20000000000 */
[----:B------:R-:W-:Y:S01]  /*0ec0*/  UMOV UR6, 0x20 ;  /* 0x0000002000067882 */ /* 0x000fe20000000000 */
[----:B------:R-:W-:Y:S01]  /*0ed0*/  ELECT P0, URZ, PT ;  /* 0x0000000000ff782f */ /* 0x000fe20003800000 */
[----:B------:R-:W-:-:S04]  /*0ee0*/  UIADD3 UR6, UPT, UPT, -UR6, 0x100000, URZ ;  /* 0x0010000006067890 */ /* 0x000fc8000fffe1ff */
[----:B------:R-:W-:Y:S02]  /*0ef0*/  USHF.L.U32 UR7, UR6, 0xb, URZ ;  /* 0x0000000b06077899 */ /* 0x000fe400080006ff */
[----:B------:R-:W-:Y:S02]  /*0f00*/  USHF.L.U32 UR6, UR6, 0x1, URZ ;  /* 0x0000000106067899 */ /* 0x000fe400080006ff */
[----:B--2---:R-:W-:Y:S01]  /*0f10*/  ULEA UR4, UR5, UR4, 0x18 ;  /* 0x0000000405047291 */ /* 0x004fe2000f8ec0ff */
[----:B------:R-:W2:Y:S11]  /*0f20*/  FENCE.VIEW.ASYNC.S ;  /* 0x00000000000073c6 */ /* 0x000eb60000000000 */
[----:B--2---:R4:W2:Y:S01]  /*0f30*/  SYNCS.EXCH.64 URZ, [UR4+0x1b0], UR6 ;  /* 0x0001b00604ff75b2 */ /* 0x0048a20008000100 */
[----:B------:R4:W3:Y:S01]  /*0f40*/  SYNCS.EXCH.64 URZ, [UR4+0x1c0], UR6 ;  /* 0x0001c00604ff75b2 */ /* 0x0008e20008000100 */
[----:B------:R4:W1:Y:S01]  /*0f50*/  SYNCS.EXCH.64 URZ, [UR4+0x1b8], UR6 ;  /* 0x0001b80604ff75b2 */ /* 0x0008620008000100 */
[----:B------:R4:W1:Y:S02]  /*0f60*/  SYNCS.EXCH.64 URZ, [UR4+0x1c8], UR6 ;  /* 0x0001c80604ff75b2 */ /* 0x0008640008000100 */
[----:B----4-:R-:W-:Y:S01]  /*0f70*/  NOP ;  /* 0x0000000000007918 */ /* 0x010fe20000000000 */
.L_x_15:
[----:B---3--:R-:W3:Y:S01]  /*0f80*/  S2UR UR7, SR_CgaCtaId ;  /* 0x00000000000779c3 */ /* 0x008ee20000008800 */
[----:B------:R-:W-:Y:S01]  /*0f90*/  VOTEU.ALL UP0, P1 ;  /* 0x0000000000ff7886 */ /* 0x000fe20000800000 */
[----:B--2---:R-:W-:Y:S01]  /*0fa0*/  UMOV UR4, 0x20 ;  /* 0x0000002000047882 */ /* 0x004fe20000000000 */
[----:B------:R-:W-:Y:S01]  /*0fb0*/  NOP ;  /* 0x0000000000007918 */ /* 0x000fe20000000000 */
[----:B-1----:R-:W-:Y:S01]  /*0fc0*/  LOP3.LUT R3, R95, 0x1f, RZ, 0xc0, !PT ;  /* 0x0000001f5f037812 */ /* 0x002fe200078ec0ff */
[----:B------:R-:W-:Y:S01]  /*0fd0*/  UISETP.NE.AND UP5, UPT, UR20, URZ, UPT ;  /* 0x000000ff1400728c */ /* 0x000fe2000bfa5270 */
[----:B------:R-:W-:Y:S01]  /*0fe0*/  @!UP0 UMOV UR6, 0x400 ;  /* 0x0000040000068882 */ /* 0x000fe20000000000 */
[----:B------:R-:W-:-:S04]  /*0ff0*/  @!UP0 UIADD3 UR4, UPT, UPT, -UR4, 0x100000, URZ ;  /* 0x0010000004048890 */ /* 0x000fc8000fffe1ff */
[----:B------:R-:W-:Y:S02]  /*1000*/  @!UP0 USHF.L.U32 UR5, UR4, 0xb, URZ ;  /* 0x0000000b04058899 */ /* 0x000fe400080006ff */
[----:B------:R-:W-:Y:S02]  /*1010*/  @!UP0 USHF.L.U32 UR4, UR4, 0x1, URZ ;  /* 0x0000000104048899 */ /* 0x000fe400080006ff */
[----:B---3--:R-:W-:Y:S01]  /*1020*/  @!UP0 ULEA UR6, UR7, UR6, 0x18 ;  /* 0x0000000607068291 */ /* 0x008fe2000f8ec0ff */
[----:B------:R-:W1:Y:S01]  /*1030*/  LDCU UR7, c[0x0][0x36c] ;  /* 0x00006d80ff0777ac */ /* 0x000e620008000800 */
[----:B------:R-:W-:Y:S01]  /*1040*/  VOTEU.ALL UP0, P1 ;  /* 0x0000000000ff7886 */ /* 0x000fe20000800000 */
[----:B------:R-:W2:Y:S09]  /*1050*/  FENCE.VIEW.ASYNC.S ;  /* 0x00000000000073c6 */ /* 0x000eb20000000000 */
[----:B--2---:R2:W3:Y:S01]  /*1060*/  @!UP0 SYNCS.EXCH.64 URZ, [UR6+0x1d0], UR4 ;  /* 0x0001d00406ff85b2 */ /* 0x0044e20008000100 */
[----:B-1----:R-:W-:-:S09]  /*1070*/  UISETP.EQ.U32.AND UP6, UPT, UR7, 0x1, UPT ;  /* 0x000000010700788c */ /* 0x002fd2000bfc2070 */
[----:B--2---:R-:W-:Y:S05]  /*1080*/  BRA.U !UP6, `(.L_x_16) ;  /* 0x000000010e087547 */ /* 0x004fea000b800000 */
[----:B---3--:R-:W-:Y:S01]  /*1090*/  UCGABAR_ARV ;  /* 0x00000000000079c7 */ /* 0x008fe20008000000 */
[----:B------:R-:W-:Y:S05]  /*10a0*/  BRA `(.L_x_17) ;  /* 0x0000000000047947 */ /* 0x000fea0003800000 */
.L_x_16:
[----:B---3--:R-:W-:Y:S01]  /*10b0*/  NOP ;  /* 0x0000000000007918 */ /* 0x008fe20000000000 */
.L_x_17:
[----:B------:R-:W1:Y:S01]  /*10c0*/  S2UR UR23, SR_CTAID.X ;  /* 0x00000000001779c3 */ /* 0x000e620000002500 */
[----:B------:R-:W-:-:S05]  /*10d0*/  CS2R.32 R83, SR_CgaSize ;  /* 0x0000000000537805 */ /* 0x000fca0000008a00 */
[----:B------:R-:W-:-:S05]  /*10e0*/  IMAD R83, R83, -0xa0, RZ ;  /* 0xffffff6053537824 */ /* 0x000fca00078e02ff */
[----:B------:R-:W-:-:S14]  /*10f0*/  R2UR UR5, R83 ;  /* 0x00000000530572ca */ /* 0x000fdc00000e0000 */
[----:B------:R-:W2:Y:S01]  /*1100*/  LDCU UR5, c[0x0][UR5+0x2b0] ;  /* 0x00005600050577ac */ /* 0x000ea20008000800 */
[----:B------:R-:W-:-:S05]  /*1110*/  CS2R.32 R83, SR_CgaSize ;  /* 0x0000000000537805 */ /* 0x000fca0000008a00 */
[----:B------:R-:W-:-:S05]  /*1120*/  IMAD R83, R83, -0xa0, RZ ;  /* 0xffffff6053537824 */ /* 0x000fca00078e02ff */
[----:B------:R-:W-:-:S14]  /*1130*/  R2UR UR4, R83 ;  /* 0x00000000530472ca */ /* 0x000fdc00000e0000 */
[----:B------:R-:W3:Y:S01]  /*1140*/  LDCU UR4, c[0x0][UR4+0x2b4] ;  /* 0x00005680040477ac */ /* 0x000ee20008000800 */
[----:B------:R-:W4:Y:S01]  /*1150*/  S2UR UR34, SR_CTAID.Y ;  /* 0x00000000002279c3 */ /* 0x000f220000002600 */
[----:B------:R-:W-:-:S05]  /*1160*/  CS2R.32 R83, SR_CgaSize ;  /* 0x0000000000537805 */ /* 0x000fca0000008a00 */
[----:B------:R-:W-:-:S05]  /*1170*/  IMAD R83, R83, -0xa0, RZ ;  /* 0xffffff6053537824 */ /* 0x000fca00078e02ff */
[----:B------:R-:W-:-:S14]  /*1180*/  R2UR UR7, R83 ;  /* 0x00000000530772ca */ /* 0x000fdc00000e0000 */
[----:B------:R-:W3:Y:S01]  /*1190*/  LDCU UR7, c[0x0][UR7+0x2a0] ;  /* 0x00005400070777ac */ /* 0x000ee20008000800 */
[----:B------:R-:W-:-:S05]  /*11a0*/  CS2R.32 R83, SR_CgaSize ;  /* 0x0000000000537805 */ /* 0x000fca0000008a00 */
[----:B------:R-:W-:-:S05]  /*11b0*/  IMAD R83, R83, -0xa0, RZ ;  /* 0xffffff6053537824 */ /* 0x000fca00078e02ff */
[----:B------:R-:W-:-:S14]  /*11c0*/  R2UR UR8, R83 ;  /* 0x00000000530872ca */ /* 0x000fdc00000e0000 */
[----:B------:R-:W3:Y:S01]  /*11d0*/  LDCU UR8, c[0x0][UR8+0x2a4] ;  /* 0x00005480080877ac */ /* 0x000ee20008000800 */
[----:B------:R-:W3:Y:S01]  /*11e0*/  S2UR UR9, SR_CgaCtaId ;  /* 0x00000000000979c3 */ /* 0x000ee20000008800 */
[----:B------:R-:W-:Y:S01]  /*11f0*/  UISETP.GT.U32.AND UP0, UPT, UR33, 0xffff, UPT ;  /* 0x0000ffff2100788c */ /* 0x000fe2000bf04070 */
[----:B------:R-:W3:Y:S01]  /*1200*/  LDCU UR21, c[0x0][0xb24] ;  /* 0x00016480ff1577ac */ /* 0x000ee20008000800 */
[----:B------:R-:W3:Y:S01]  /*1210*/  LDCU UR42, c[0x0][0xb24] ;  /* 0x00016480ff2a77ac */ /* 0x000ee20008000800 */
[----:B-1----:R-:W-:Y:S01]  /*1220*/  I2FP.F32.U32 R2, UR23 ;  /* 0x0000001700027c45 */ /* 0x002fe20008201000 */
[----:B------:R-:W1:Y:S04]  /*1230*/  LDCU UR26, c[0x0][0xb30] ;  /* 0x00016600ff1a77ac */ /* 0x000e680008000800 */
[----:B--2---:R-:W-:Y:S01]  /*1240*/  FMUL R2, R2, UR5 ;  /* 0x0000000502027c20 */ /* 0x004fe20008400000 */
[----:B------:R-:W-:Y:S01]  /*1250*/  USEL UR5, UR33, 0xffff, !UP0 ;  /* 0x0000ffff21057887 */ /* 0x000fe2000c000000 */
[----:B----4-:R-:W-:-:S04]  /*1260*/  I2FP.F32.U32 R0, UR34 ;  /* 0x0000002200007c45 */ /* 0x010fc80008201000 */
[----:B------:R-:W2:Y:S01]  /*1270*/  F2I.U32.TRUNC.NTZ R2, R2 ;  /* 0x0000000200027305 */ /* 0x000ea2000020f000 */
[----:B------:R-:W-:Y:S01]  /*1280*/  ULOP3.LUT UR24, UR5, 0xffff, URZ, 0xc0, !UPT ;  /* 0x0000ffff05187892 */ /* 0x000fe2000f8ec0ff */
[----:B---3--:R-:W-:Y:S01]  /*1290*/  FMUL R0, R0, UR4 ;  /* 0x0000000400007c20 */ /* 0x008fe20008400000 */
[----:B------:R-:W-:-:S05]  /*12a0*/  USHF.L.U32 UR28, UR9, 0x8, URZ ;  /* 0x00000008091c7899 */ /* 0x000fca00080006ff */
[----:B------:R-:W3:Y:S01]  /*12b0*/  F2I.U32.TRUNC.NTZ R0, R0 ;  /* 0x0000000000007305 */ /* 0x000ee2000020f000 */
[----:B--2---:R-:W-:Y:S02]  /*12c0*/  R2UR UR4, R2 ;  /* 0x00000000020472ca */ /* 0x004fe400000e0000 */
[----:B------:R-:W-:Y:S02]  /*12d0*/  PRMT R2, RZ, 0x7610, R2 ;  /* 0x00007610ff027816 */ /* 0x000fe40000000002 */
[----:B---3--:R-:W-:Y:S02]  /*12e0*/  R2UR UR6, R0 ;  /* 0x00000000000672ca */ /* 0x008fe400000e0000 */
[----:B------:R-:W-:-:S07]  /*12f0*/  PRMT R0, RZ, 0x7610, R0 ;  /* 0x00007610ff007816 */ /* 0x000fce0000000000 */
[----:B------:R-:W-:-:S04]  /*1300*/  UIADD3 UR5, UPT, UPT, -UR4, URZ, URZ ;  /* 0x000000ff04057290 */ /* 0x000fc8000fffe1ff */
[----:B------:R-:W-:Y:S02]  /*1310*/  UIMAD UR5, UR7, UR5, UR23 ;  /* 0x00000005070572a4 */ /* 0x000fe4000f8e0217 */
[----:B------:R-:W-:-:S04]  /*1320*/  UIADD3 UR4, UPT, UPT, -UR6, URZ, URZ ;  /* 0x000000ff06047290 */ /* 0x000fc8000fffe1ff */
[----:B------:R-:W-:Y:S01]  /*1330*/  IMAD.U32 R83, RZ, RZ, UR5 ;  /* 0x00000005ff537e24 */ /* 0x000fe2000f8e00ff */
[----:B------:R-:W-:-:S06]  /*1340*/  UIMAD UR4, UR8, UR4, UR34 ;  /* 0x00000004080472a4 */ /* 0x000fcc000f8e0222 */
[----:B------:R-:W-:Y:S01]  /*1350*/  IMAD.U32 R82, RZ, RZ, UR4 ;  /* 0x00000004ff527e24 */ /* 0x000fe2000f8e00ff */
[----:B-1----:R-:W-:Y:S06]  /*1360*/  BRA.U UP5, `(.L_x_18) ;  /* 0x00000001056c7547 */ /* 0x002fec000b800000 */
[----:B------:R-:W-:Y:S02]  /*1370*/  R2UR UR4, R82 ;  /* 0x00000000520472ca */ /* 0x000fe400000e0000 */
[----:B------:R-:W-:-:S11]  /*1380*/  R2UR UR10, R83 ;  /* 0x00000000530a72ca */ /* 0x000fd600000e0000 */
[----:B------:R-:W-:Y:S02]  /*1390*/  UISETP.NE.AND UP0, UPT, UR4, URZ, UPT ;  /* 0x000000ff0400728c */ /* 0x000fe4000bf05270 */
[----:B------:R-:W-:Y:S02]  /*13a0*/  ULOP3.LUT UR4, UR10, 0x2, URZ, 0x3c, !UPT ;  /* 0x000000020a047892 */ /* 0x000fe4000f8e3cff */
[----:B------:R-:W-:Y:S02]  /*13b0*/  UISETP.GT.U32.AND UP2, UPT, UR10, 0x1, UP0 ;  /* 0x000000010a00788c */ /* 0x000fe40008744070 */
[----:B------:R-:W-:Y:S02]  /*13c0*/  ULOP3.LUT UR5, UR10, 0x4, URZ, 0x3c, !UPT ;  /* 0x000000040a057892 */ /* 0x000fe4000f8e3cff */
[----:B------:R-:W-:Y:S02]  /*13d0*/  USEL UR8, URZ, 0x1, UP2 ;  /* 0x00000001ff087887 */ /* 0x000fe40009000000 */
[----:B------:R-:W-:-:S02]  /*13e0*/  USEL UR7, URZ, 0x2, UP2 ;  /* 0x00000002ff077887 */ /* 0x000fc40009000000 */
[----:B------:R-:W-:Y:S02]  /*13f0*/  UISETP.GT.U32.AND UP2, UPT, UR4, 0x1, UP0 ;  /* 0x000000010400788c */ /* 0x000fe40008744070 */
[----:B------:R-:W-:Y:S02]  /*1400*/  ULOP3.LUT UR4, UR10, 0x6, URZ, 0x3c, !UPT ;  /* 0x000000060a047892 */ /* 0x000fe4000f8e3cff */
[----:B------:R-:W-:Y:S02]  /*1410*/  USEL UR6, URZ, 0x4, UP2 ;  /* 0x00000004ff067887 */ /* 0x000fe40009000000 */
[----:B------:R-:W-:Y:S02]  /*1420*/  USEL UR9, URZ, 0x8, UP2 ;  /* 0x00000008ff097887 */ /* 0x000fe40009000000 */
[----:B------:R-:W-:Y:S02]  /*1430*/  UISETP.GT.U32.AND UP2, UPT, UR5, 0x1, UP0 ;  /* 0x000000010500788c */ /* 0x000fe40008744070 */
[----:B------:R-:W-:-:S02]  /*1440*/  UISETP.GT.U32.AND UP0, UPT, UR4, 0x1, UP0 ;  /* 0x000000010400788c */ /* 0x000fc40008704070 */
[----:B------:R-:W-:Y:S02]  /*1450*/  USEL UR4, URZ, 0x10, UP2 ;  /* 0x00000010ff047887 */ /* 0x000fe40009000000 */
[----:B------:R-:W-:Y:S02]  /*1460*/  UIADD3 UR5, UPT, UPT, UR6, UR7, UR8 ;  /* 0x0000000706057290 */ /* 0x000fe4000fffe008 */
[----:B------:R-:W-:Y:S02]  /*1470*/  USEL UR7, URZ, 0x40, UP0 ;  /* 0x00000040ff077887 */ /* 0x000fe40008000000 */
[----:B------:R-:W-:Y:S02]  /*1480*/  USEL UR8, URZ, 0x20, UP2 ;  /* 0x00000020ff087887 */ /* 0x000fe40009000000 */
[----:B------:R-:W-:Y:S02]  /*1490*/  UIADD3 UR5, UPT, UPT, UR4, UR5, UR9 ;  /* 0x0000000504057290 */ /* 0x000fe4000fffe009 */
[----:B------:R-:W-:-:S02]  /*14a0*/  ULOP3.LUT UR4, UR10, 0xfffffffe, URZ, 0xc0, !UPT ;  /* 0xfffffffe0a047892 */ /* 0x000fc4000f8ec0ff */
[----:B------:R-:W-:Y:S02]  /*14b0*/  USEL UR6, URZ, 0x80, UP0 ;  /* 0x00000080ff067887 */ /* 0x000fe40008000000 */
[----:B------:R-:W-:-:S03]  /*14c0*/  UIADD3 UR5, UPT, UPT, UR7, UR5, UR8 ;  /* 0x0000000507057290 */ /* 0x000fc6000fffe008 */
[----:B------:R-:W-:Y:S01]  /*14d0*/  UMOV UR7, 0x3 ;  /* 0x0000000300077882 */ /* 0x000fe20000000000 */
[----:B------:R-:W-:Y:S02]  /*14e0*/  UIADD3 UR5, UPT, UPT, UR5, UR6, URZ ;  /* 0x0000000605057290 */ /* 0x000fe4000fffe0ff */
[----:B------:R-:W-:-:S04]  /*14f0*/  USHF.L.U32 UR4, UR7, UR4, URZ ;  /* 0x0000000407047299 */ /* 0x000fc800080006ff */
[----:B------:R-:W-:Y:S02]  /*1500*/  IMAD.U32 R2, RZ, RZ, UR5 ;  /* 0x00000005ff027e24 */ /* 0x000fe4000f8e00ff */
[----:B------:R-:W-:-:S07]  /*1510*/  IMAD.U32 R0, RZ, RZ, UR4 ;  /* 0x00000004ff007e24 */ /* 0x000fce000f8e00ff */
.L_x_18:
[----:B------:R-:W1:Y:S01]  /*1520*/  S2UR UR36, SR_CTAID.Z ;  /* 0x00000000002479c3 */ /* 0x000e620000002700 */
[----:B------:R-:W-:Y:S01]  /*1530*/  UISETP.GE.AND UP0, UPT, UR21, 0x1, UPT ;  /* 0x000000011500788c */ /* 0x000fe2000bf06270 */
[----:B------:R-:W-:Y:S01]  /*1540*/  UMOV UR27, 0x55 ;  /* 0x00000055001b7882 */ /* 0x000fe20000000000 */
[----:B------:R-:W-:-:S07]  /*1550*/  UMOV UR35, UR23 ;  /* 0x0000001700237c82 */ /* 0x000fce0008000000 */
[----:B------:R-:W-:Y:S05]  /*1560*/  BRA.U !UP0, `(.L_x_19) ;  /* 0x0000000108d47547 */ /* 0x000fea000b800000 */
[----:B------:R-:W2:Y:S01]  /*1570*/  LDCU.128 UR16, c[0x0][0xb10] ;  /* 0x00016200ff1077ac */ /* 0x000ea20008000c00 */
[----:B------:R-:W3:Y:S01]  /*1580*/  LDCU UR13, c[0x0][0x370] ;  /* 0x00006e00ff0d77ac */ /* 0x000ee20008000800 */
[----:B------:R-:W4:Y:S01]  /*1590*/  LDCU UR8, c[0x0][0x374] ;  /* 0x00006e80ff0877ac */ /* 0x000f220008000800 */
[----:B------:R-:W1:Y:S01]  /*15a0*/  LDCU UR22, c[0x0][0xb0c] ;  /* 0x00016180ff1677ac */ /* 0x000e620008000800 */
[----:B------:R-:W1:Y:S01]  /*15b0*/  LDCU UR25, c[0x0][0xb20] ;  /* 0x00016400ff1977ac */ /* 0x000e620008000800 */
[----:B--2---:R-:W-:Y:S01]  /*15c0*/  UIMAD.WIDE.U32 UR4, UR23, UR16, URZ ;  /* 0x00000010170472a5 */ /* 0x004fe2000f8e00ff */
[----:B------:R-:W2:Y:S01]  /*15d0*/  LDCU.64 UR14, c[0x0][0xb28] ;  /* 0x00016500ff0e77ac */ /* 0x000ea20008000a00 */
[----:B------:R-:W-:-:S05]  /*15e0*/  UISETP.NE.AND UP3, UPT, UR18, 0x1, UPT ;  /* 0x000000011200788c */ /* 0x000fca000bf65270 */
[----:B------:R-:W-:Y:S01]  /*15f0*/  UMOV UR4, UR5 ;  /* 0x0000000500047c82 */ /* 0x000fe20008000000 */
[----:B---3--:R-:W-:Y:S02]  /*1600*/  UIMAD.WIDE.U32 UR6, UR13, UR16, URZ ;  /* 0x000000100d0672a5 */ /* 0x008fe4000f8e00ff */
[----:B------:R-:W-:Y:S02]  /*1610*/  USHF.R.U32.HI UR9, URZ, UR17, UR4 ;  /* 0x00000011ff097299 */ /* 0x000fe40008011604 */
[----:B----4-:R-:W-:Y:S02]  /*1620*/  UIMAD.WIDE.U32 UR4, UR8, UR19, URZ ;  /* 0x00000013080472a5 */ /* 0x010fe4000f8e00ff */
[----:B-1----:R-:W-:Y:S01]  /*1630*/  UISETP.NE.AND UP0, UPT, UR22, 0x1, UPT ;  /* 0x000000011600788c */ /* 0x002fe2000bf05270 */
[----:B------:R-:W-:Y:S01]  /*1640*/  UMOV UR6, UR7 ;  /* 0x0000000700067c82 */ /* 0x000fe20008000000 */
[----:B------:R-:W-:-:S03]  /*1650*/  UISETP.NE.AND UP2, UPT, UR21, 0x1, UPT ;  /* 0x000000011500788c */ /* 0x000fc6000bf45270 */
[----:B------:R-:W-:Y:S01]  /*1660*/  UMOV UR4, UR5 ;  /* 0x0000000500047c82 */ /* 0x000fe20008000000 */
[----:B------:R-:W-:Y:S02]  /*1670*/  USEL UR12, UR23, UR9, !UP0 ;  /* 0x00000009170c7287 */ /* 0x000fe4000c000000 */
[----:B------:R-:W-:Y:S02]  /*1680*/  @UP3 USHF.R.U32.HI UR8, URZ, UR25, UR4 ;  /* 0x00000019ff083299 */ /* 0x000fe40008011604 */
[----:B------:R-:W-:Y:S02]  /*1690*/  UIADD3 UR35, UPT, UPT, -UR12, URZ, URZ ;  /* 0x000000ff0c237290 */ /* 0x000fe4000fffe1ff */
[----:B------:R-:W-:Y:S02]  /*16a0*/  @UP0 USHF.R.U32.HI UR13, URZ, UR17, UR6 ;  /* 0x00000011ff0d0299 */ /* 0x000fe40008011606 */
[----:B------:R-:W-:Y:S02]  /*16b0*/  UIMAD.WIDE.U32 UR6, UR34, UR19, URZ ;  /* 0x00000013220672a5 */ /* 0x000fe4000f8e00ff */
[----:B--2---:R-:W-:-:S02]  /*16c0*/  UIMAD.WIDE.U32 UR4, UR8, UR14, URZ ;  /* 0x0000000e080472a5 */ /* 0x004fc4000f8e00ff */
[----:B------:R-:W-:Y:S02]  /*16d0*/  UIMAD.WIDE.U32 UR10, UR13, UR14, URZ ;  /* 0x0000000e0d0a72a5 */ /* 0x000fe4000f8e00ff */
[----:B------:R-:W-:Y:S01]  /*16e0*/  UIMAD UR35, UR22, UR35, UR23 ;  /* 0x00000023162372a4 */ /* 0x000fe2000f8e0217 */
[----:B------:R-:W-:Y:S02]  /*16f0*/  UMOV UR6, UR7 ;  /* 0x0000000700067c82 */ /* 0x000fe40008000000 */
[----:B------:R-:W-:Y:S01]  /*1700*/  UMOV UR4, UR5 ;  /* 0x0000000500047c82 */ /* 0x000fe20008000000 */
[----:B------:R-:W-:Y:S02]  /*1710*/  USHF.R.U32.HI UR6, URZ, UR25, UR6 ;  /* 0x00000019ff067299 */ /* 0x000fe40008011606 */
[----:B------:R-:W-:Y:S01]  /*1720*/  @UP2 USHF.R.U32.HI UR8, URZ, UR15, UR4 ;  /* 0x0000000fff082299 */ /* 0x000fe20008011604 */
[----:B------:R-:W-:Y:S01]  /*1730*/  UMOV UR5, UR11 ;  /* 0x0000000b00057c82 */ /* 0x000fe20008000000 */
[----:B------:R-:W-:-:S02]  /*1740*/  USEL UR4, UR34, UR6, !UP3 ;  /* 0x0000000622047287 */ /* 0x000fc4000d800000 */
[----:B------:R-:W-:Y:S02]  /*1750*/  @UP2 USHF.R.U32.HI UR13, URZ, UR15, UR5 ;  /* 0x0000000fff0d2299 */ /* 0x000fe40008011605 */
[----:B------:R-:W-:Y:S02]  /*1760*/  UIMAD UR5, UR8, UR21, URZ ;  /* 0x00000015080572a4 */ /* 0x000fe4000f8e02ff */
[----:B------:R-:W-:Y:S02]  /*1770*/  UIMAD UR8, UR13, UR21, URZ ;  /* 0x000000150d0872a4 */ /* 0x000fe4000f8e02ff */
[----:B------:R-:W-:Y:S02]  /*1780*/  UISETP.GE.AND UP0, UPT, UR4, UR5, UPT ;  /* 0x000000050400728c */ /* 0x000fe4000bf06270 */
[----:B------:R-:W-:Y:S02]  /*1790*/  UIMAD.WIDE.U32 UR6, UR4, UR14, URZ ;  /* 0x0000000e040672a5 */ /* 0x000fe4000f8e00ff */
[----:B------:R-:W-:-:S02]  /*17a0*/  UISETP.GE.OR UP0, UPT, UR12, UR8, UP0 ;  /* 0x000000080c00728c */ /* 0x000fc40008706670 */
[----:B------:R-:W-:-:S03]  /*17b0*/  UIMAD.WIDE.U32 UR8, UR12, UR14, URZ ;  /* 0x0000000e0c0872a5 */ /* 0x000fc6000f8e00ff */
[----:B------:R-:W-:Y:S01]  /*17c0*/  UMOV UR6, UR7 ;  /* 0x0000000700067c82 */ /* 0x000fe20008000000 */
[----:B------:R-:W-:Y:S02]  /*17d0*/  UIADD3 UR7, UPT, UPT, -UR4, URZ, URZ ;  /* 0x000000ff04077290 */ /* 0x000fe4000fffe1ff */
[----:B------:R-:W-:Y:S02]  /*17e0*/  USHF.R.U32.HI UR6, URZ, UR15, UR6 ;  /* 0x0000000fff067299 */ /* 0x000fe40008011606 */
[----:B------:R-:W-:Y:S02]  /*17f0*/  UIMAD UR34, UR18, UR7, UR34 ;  /* 0x00000007122272a4 */ /* 0x000fe4000f8e0222 */
[----:B------:R-:W-:Y:S01]  /*1800*/  USEL UR6, UR4, UR6, !UP2 ;  /* 0x0000000604067287 */ /* 0x000fe2000d000000 */
[----:B------:R-:W-:Y:S02]  /*1810*/  @!UP0 UMOV UR5, UR9 ;  /* 0x0000000900058c82 */ /* 0x000fe40008000000 */
[----:B------:R-:W-:-:S02]  /*1820*/  @!UP0 USHF.R.U32.HI UR5, URZ, UR15, UR5 ;  /* 0x0000000fff058299 */ /* 0x000fc40008011605 */
[----:B------:R-:W-:Y:S02]  /*1830*/  UIADD3 UR7, UPT, UPT, -UR6, URZ, URZ ;  /* 0x000000ff06077290 */ /* 0x000fe4000fffe1ff */
[----:B------:R-:W-:Y:S02]  /*1840*/  @!UP0 USEL UR5, UR12, UR5, !UP2 ;  /* 0x000000050c058287 */ /* 0x000fe4000d000000 */
[----:B------:R-:W-:Y:S02]  /*1850*/  UIMAD UR7, UR21, UR7, UR4 ;  /* 0x00000007150772a4 */ /* 0x000fe4000f8e0204 */
[----:B------:R-:W-:Y:S02]  /*1860*/  @!UP0 UIADD3 UR6, UPT, UPT, UR6, -UR5, URZ ;  /* 0x8000000506068290 */ /* 0x000fe4000fffe0ff */
[----:B------:R-:W-:Y:S02]  /*1870*/  @!UP0 UIMAD UR7, UR7, UR13, UR5 ;  /* 0x0000000d070782a4 */ /* 0x000fe4000f8e0205 */
[----:B------:R-:W-:-:S04]  /*1880*/  @!UP0 UIMAD UR4, UR6, UR21, UR12 ;  /* 0x00000015060482a4 */ /* 0x000fc8000f8e020c */
[----:B------:R-:W-:Y:S01]  /*1890*/  UIMAD UR34, UR4, UR18, UR34 ;  /* 0x00000012042272a4 */ /* 0x000fe2000f8e0222 */
[----:B------:R-:W-:Y:S02]  /*18a0*/  @!UP0 UMOV UR12, UR7 ;  /* 0x00000007000c8c82 */ /* 0x000fe40008000000 */
[----:B------:R-:W-:-:S12]  /*18b0*/  UIMAD UR35, UR12, UR22, UR35 ;  /* 0x000000160c2372a4 */ /* 0x000fd8000f8e0223 */
.L_x_19:
[----:B------:R-:W-:Y:S02]  /*18c0*/  UISETP.NE.AND UP2, UPT, UR26, 0x1, UPT ;  /* 0x000000011a00788c */ /* 0x000fe4000bf45270 */
[----:B------:R-:W-:Y:S02]  /*18d0*/  UISETP.NE.AND UP0, UPT, UR20, 0x2, UPT ;  /* 0x000000021400788c */ /* 0x000fe4000bf05270 */
[----:B------:R-:W-:Y:S02]  /*18e0*/  ULOP3.LUT UR28, UR28, 0x600, URZ, 0xc0, !UPT ;  /* 0x000006001c1c7892 */ /* 0x000fe4000f8ec0ff */
[----:B------:R-:W-:-:S03]  /*18f0*/  USHF.L.U32 UR24, UR27, UR24, URZ ;  /* 0x000000181b187299 */ /* 0x000fc600080006ff */
[----:B------:R-:W-:Y:S09]  /*1900*/  BRA.U UP2, `(.L_x_20) ;  /* 0x0000000102407547 */ /* 0x000ff2000b800000 */
[----:B------:R-:W2:Y:S01]  /*1910*/  LDCU.128 UR8, c[0x0][0xb10] ;  /* 0x00016200ff0877ac */ /* 0x000ea20008000c00 */
[----:B------:R-:W3:Y:S01]  /*1920*/  LDCU UR12, c[0x0][0xb0c] ;  /* 0x00016180ff0c77ac */ /* 0x000ee20008000800 */
[----:B------:R-:W4:Y:S01]  /*1930*/  LDCU UR13, c[0x0][0xb20] ;  /* 0x00016400ff0d77ac */ /* 0x000f220008000800 */
[----:B--2---:R-:W-:Y:S02]  /*1940*/  UIMAD.WIDE.U32 UR4, UR35, UR8, URZ ;  /* 0x00000008230472a5 */ /* 0x004fe4000f8e00ff */
[----:B------:R-:W-:Y:S02]  /*1950*/  UIMAD.WIDE.U32 UR6, UR34, UR11, URZ ;  /* 0x0000000b220672a5 */ /* 0x000fe4000f8e00ff */
[----:B---3--:R-:W-:Y:S02]  /*1960*/  UISETP.NE.AND UP2, UPT, UR12, 0x1, UPT ;  /* 0x000000010c00788c */ /* 0x008fe4000bf45270 */
[----:B------:R-:W-:-:S03]  /*1970*/  USHF.R.U32.HI UR5, URZ, UR9, UR5 ;  /* 0x00000009ff057299 */ /* 0x000fc60008011605 */
[----:B------:R-:W-:Y:S01]  /*1980*/  UMOV UR4, UR7 ;  /* 0x0000000700047c82 */ /* 0x000fe20008000000 */
[----:B------:R-:W-:Y:S02]  /*1990*/  USEL UR5, UR35, UR5, !UP2 ;  /* 0x0000000523057287 */ /* 0x000fe4000d000000 */
[----:B------:R-:W-:Y:S02]  /*19a0*/  UISETP.NE.AND UP2, UPT, UR10, 0x1, UPT ;  /* 0x000000010a00788c */ /* 0x000fe4000bf45270 */
[----:B----4-:R-:W-:-:S04]  /*19b0*/  USHF.R.U32.HI UR4, URZ, UR13, UR4 ;  /* 0x0000000dff047299 */ /* 0x010fc80008011604 */
[----:B------:R-:W-:-:S04]  /*19c0*/  USEL UR4, UR34, UR4, !UP2 ;  /* 0x0000000422047287 */ /* 0x000fc8000d000000 */
[----:B------:R-:W-:Y:S02]  /*19d0*/  UIADD3 UR6, UPT, UPT, -UR4, UR5, URZ ;  /* 0x0000000504067290 */ /* 0x000fe4000fffe1ff */
[----:B------:R-:W-:Y:S02]  /*19e0*/  UIADD3 UR4, UPT, UPT, UR4, -UR5, URZ ;  /* 0x8000000504047290 */ /* 0x000fe4000fffe0ff */
[----:B------:R-:W-:Y:S02]  /*19f0*/  UIMAD UR34, UR6, UR10, UR34 ;  /* 0x0000000a062272a4 */ /* 0x000fe4000f8e0222 */
[----:B------:R-:W-:-:S12]  /*1a00*/  UIMAD UR35, UR4, UR12, UR35 ;  /* 0x0000000c042372a4 */ /* 0x000fd8000f8e0223 */
.L_x_20:
[----:B------:R-:W-:Y:S05]  /*1a10*/  BRA.U !UP6, `(.L_x_21) ;  /* 0x000000010e0c7547 */ /* 0x000fea000b800000 */
[----:B------:R-:W-:Y:S01]  /*1a20*/  UCGABAR_WAIT ;  /* 0x0000000000007dc7 */ /* 0x000fe20008000000 */
[----:B------:R-:W-:Y:S01]  /*1a30*/  CCTL.IVALL ;  /* 0x00000000ff00798f */ /* 0x000fe20002000000 */
[----:B------:R-:W-:Y:S05]  /*1a40*/  BRA `(.L_x_22) ;  /* 0x0000000000047947 */ /* 0x000fea0003800000 */
.L_x_21:
[----:B------:R-:W-:Y:S06]  /*1a50*/  BAR.SYNC.DEFER_BLOCKING 0x0 ;  /* 0x0000000000007b1d */ /* 0x000fec0000010000 */
.L_x_22:
[----:B------:R-:W-:Y:S05]  /*1a60*/  BRA.U UP0, `(.L_x_23) ;  /* 0x00000019009c7547 */ /* 0x000fea000b800000 */
[----:B------:R-:W2:Y:S01]  /*1a70*/  LDCU UR6, c[0x0][0x38c] ;  /* 0x00007180ff0677ac */ /* 0x000ea20008000800 */
[----:B------:R-:W3:Y:S01]  /*1a80*/  S2UR UR8, SR_CgaCtaId ;  /* 0x00000000000879c3 */ /* 0x000ee20000008800 */
[----:B------:R-:W-:Y:S01]  /*1a90*/  PLOP3.LUT P1, PT, PT, PT, UP4, 0x80, 0x8 ;  /* 0x000000000008781c */ /* 0x000fe20003f2f048 */
[----:B------:R-:W-:Y:S01]  /*1aa0*/  IMAD.MOV.U32 R12, RZ, RZ, 0x1 ;  /* 0x00000001ff0c7424 */ /* 0x000fe200078e00ff */
[----:B------:R-:W-:Y:S01]  /*1ab0*/  UMOV UR13, 0x400 ;  /* 0x00000400000d7882 */ /* 0x000fe20000000000 */
[----:B------:R-:W-:Y:S01]  /*1ac0*/  USHF.L.U32 UR7, UR23, 0x6, URZ ;  /* 0x0000000617077899 */ /* 0x000fe200080006ff */
[----:B------:R-:W-:Y:S01]  /*1ad0*/  ISETP.NE.AND P2, PT, R3, RZ, P3 ;  /* 0x000000ff0300720c */ /* 0x000fe20001f45270 */
[----:B------:R-:W-:Y:S01]  /*1ae0*/  UISETP.NE.AND UP1, UPT, UR20, URZ, UPT ;  /* 0x000000ff1400728c */ /* 0x000fe2000bf25270 */
[----:B------:R-:W-:Y:S02]  /*1af0*/  PLOP3.LUT P1, PT, P1, PT, PT, 0x8, 0x80 ;  /* 0x000000000080781c */ /* 0x000fe40000f2e170 */
[----:B------:R-:W-:Y:S01]  /*1b00*/  CS2R R10, SRZ ;  /* 0x00000000000a7805 */ /* 0x000fe2000001ff00 */
[----:B------:R-:W-:Y:S01]  /*1b10*/  IMAD.MOV.U32 R9, RZ, RZ, RZ ;  /* 0x000000ffff097224 */ /* 0x000fe200078e00ff */
[----:B------:R-:W4:Y:S01]  /*1b20*/  LDCU UR39, c[0x0][0x370] ;  /* 0x00006e00ff2777ac */ /* 0x000f220008000800 */
[----:B------:R-:W-:Y:S01]  /*1b30*/  IMAD.MOV.U32 R8, RZ, RZ, 0x1 ;  /* 0x00000001ff087424 */ /* 0x000fe200078e00ff */
[----:B------:R-:W1:Y:S01]  /*1b40*/  LDCU.64 UR26, c[0x0][0x348] ;  /* 0x00006900ff1a77ac */ /* 0x000e620008000a00 */
[----:B--2---:R-:W-:-:S02]  /*1b50*/  UIADD3 UR5, UPT, UPT, UR6, 0x1f, URZ ;  /* 0x0000001f06057890 */ /* 0x004fc4000fffe0ff */
[----:B------:R-:W-:Y:S02]  /*1b60*/  UIADD3 UR46, UPT, UPT, UR6, 0x3e, URZ ;  /* 0x0000003e062e7890 */ /* 0x000fe4000fffe0ff */
[----:B------:R-:W-:Y:S02]  /*1b70*/  USHF.R.S32.HI UR4, URZ, 0x1f, UR5 ;  /* 0x0000001fff047899 */ /* 0x000fe40008011405 */
[----:B---3--:R-:W-:Y:S02]  /*1b80*/  ULEA UR13, UR8, UR13, 0x18 ;  /* 0x0000000d080d7291 */ /* 0x008fe4000f8ec0ff */
[----:B------:R-:W-:Y:S02]  /*1b90*/  ULEA.HI UR4, UR4, UR5, URZ, 0x5 ;  /* 0x0000000504047291 */ /* 0x000fe4000f8f28ff */
[----:B------:R-:W-:Y:S02]  /*1ba0*/  UIADD3 UR5, UPT, UPT, UR6, -0x1, URZ ;  /* 0xffffffff06057890 */ /* 0x000fe4000fffe0ff */
[----:B------:R-:W-:-:S02]  /*1bb0*/  USHF.R.S32.HI UR41, URZ, 0x5, UR4 ;  /* 0x00000005ff297899 */ /* 0x000fc40008011404 */
[----:B------:R-:W-:Y:S02]  /*1bc0*/  UISETP.GE.U32.AND UP2, UPT, UR5, -0x3f, UPT ;  /* 0xffffffc10500788c */ /* 0x000fe4000bf46070 */
[----:B------:R-:W-:Y:S02]  /*1bd0*/  UISETP.LT.U32.AND UP0, UPT, UR41, 0x10, UPT ;  /* 0x000000102900788c */ /* 0x000fe4000bf01070 */
[----:B------:R-:W-:Y:S02]  /*1be0*/  ULOP3.LUT UR5, UR7, 0x40, URZ, 0xc0, !UPT ;  /* 0x0000004007057892 */ /* 0x000fe4000f8ec0ff */
[----:B------:R-:W-:Y:S02]  /*1bf0*/  USEL UR40, UR41, 0x10, UP0 ;  /* 0x0000001029287887 */ /* 0x000fe40008000000 */
[----:B------:R-:W-:Y:S02]  /*1c00*/  ULEA UR30, UR28, UR13, 0x1 ;  /* 0x0000000d1c1e7291 */ /* 0x000fe4000f8e08ff */
[----:B------:R-:W-:-:S02]  /*1c10*/  UIADD3 UR4, UPT, UPT, UR40, -0x1, URZ ;  /* 0xffffffff28047890 */ /* 0x000fc4000fffe0ff */
[----:B------:R-:W-:Y:S02]  /*1c20*/  @UP2 UIADD3 UR4, UPT, UPT, UR40, URZ, URZ ;  /* 0x000000ff28042290 */ /* 0x000fe4000fffe0ff */
[----:B------:R-:W-:Y:S01]  /*1c30*/  USHF.L.U32 UR47, UR23, 0x7, URZ ;  /* 0x00000007172f7899 */ /* 0x000fe200080006ff */
[----:B------:R-:W2:Y:S01]  /*1c40*/  LDCU UR38, c[0x0][0x374] ;  /* 0x00006e80ff2677ac */ /* 0x000ea20008000800 */
[----:B------:R-:W-:Y:S02]  /*1c50*/  USEL UR21, UR50, 0x2, UP1 ;  /* 0x0000000232157887 */ /* 0x000fe40008800000 */
[----:B------:R-:W-:Y:S02]  /*1c60*/  ULEA.HI UR45, UR28, UR5, URZ, 0x1b ;  /* 0x000000051c2d7291 */ /* 0x000fe4000f8fd8ff */
[----:B------:R-:W-:Y:S02]  /*1c70*/  UIADD3 UR30, UPT, UPT, UR30, 0x28600, URZ ;  /* 0x000286001e1e7890 */ /* 0x000fe4000fffe0ff */
[----:B------:R-:W-:-:S02]  /*1c80*/  UIADD3 UR44, UPT, UPT, UR41, -UR40, URZ ;  /* 0x80000028292c7290 */ /* 0x000fc4000fffe0ff */
[----:B------:R-:W-:Y:S02]  /*1c90*/  UIADD3 UR29, UPT, UPT, UR4, 0x1, URZ ;  /* 0x00000001041d7890 */ /* 0x000fe4000fffe0ff */
[----:B------:R-:W-:Y:S01]  /*1ca0*/  UIADD3 UR43, UPT, UPT, -UR4, URZ, URZ ;  /* 0x000000ff042b7290 */ /* 0x000fe2000fffe1ff */
[----:B-1--4-:R-:W-:-:S11]  /*1cb0*/  UMOV UR6, URZ ;  /* 0x000000ff00067c82 */ /* 0x012fd60008000000 */
.L_x_43:
[----:B-1----:R-:W1:Y:S02]  /*1cc0*/  S2UR UR4, SR_CgaCtaId ;  /* 0x00000000000479c3 */ /* 0x002e640000008800 */
[----:B-1----:R-:W-:-:S09]  /*1cd0*/  UISETP.NE.AND UP0, UPT, UR4, URZ, UPT ;  /* 0x000000ff0400728c */ /* 0x002fd2000bf05270 */
[----:B------:R-:W-:Y:S05]  /*1ce0*/  BRA.U UP0, `(.L_x_24) ;  /* 0x0000000100287547 */ /* 0x000fea000b800000 */
[----:B------:R-:W-:Y:S02]  /*1cf0*/  LEA R0, R9, UR13, 0x3 ;  /* 0x0000000d09007c11 */ /* 0x000fe4000f8e18ff */
[----:B------:R-:W-:-:S04]  /*1d00*/  SHF.L.U32 R3, R8, 0x1f, RZ ;  /* 0x0000001f08037819 */ /* 0x000fc800000006ff */
[----:B------:R-:W1:Y:S02]  /*1d10*/  SYNCS.PHASECHK.TRANS64.TRYWAIT P0, [R0+URZ+0x1c0], R3 ;  /* 0x0001c003000075a7 */ /* 0x000e6400080011ff */
[----:B-1----:R-:W-:Y:S05]  /*1d20*/  @!P0 BRA `(.L_x_25) ;  /* 0x0000008400a08947 */ /* 0x002fea0003800000 */
.L_x_162:
[----:B------:R3:W-:Y:S01]  /*1d30*/  SYNCS.ARRIVE.TRANS64.A1T0 RZ, [R0+URZ+0x1b0], RZ ;  /* 0x0001b0ff00ff79a7 */ /* 0x0007e200081000ff */
[----:B------:R-:W-:-:S05]  /*1d40*/  VIADD R9, R9, 0x1 ;  /* 0x0000000109097836 */ /* 0x000fca0000000000 */
[----:B------:R-:W-:-:S04]  /*1d50*/  ISETP.NE.AND P0, PT, R9, 0x2, PT ;  /* 0x000000020900780c */ /* 0x000fc80003f05270 */
[----:B-1----:R-:W-:Y:S02]  /*1d60*/  SEL R3, RZ, 0x1, P0 ;  /* 0x00000001ff037807 */ /* 0x002fe40000000000 */
[----:B------:R-:W-:Y:S02]  /*1d70*/  SEL R9, R9, RZ, P0 ;  /* 0x000000ff09097207 */ /* 0x000fe40000000000 */
[----:B------:R-:W-:-:S07]  /*1d80*/  LOP3.LUT R8, R8, R3, RZ, 0x3c, !PT ;  /* 0x0000000308087212 */ /* 0x000fce00078e3cff */
.L_x_24:
[----:B------:R-:W-:Y:S01]  /*1d90*/  ULEA UR4, UR6, UR13, 0x3 ;  /* 0x0000000d06047291 */ /* 0x000fe2000f8e18ff */
[----:B---3--:R-:W-:Y:S01]  /*1da0*/  SHF.L.U32 R0, R12, 0x1f, RZ ;  /* 0x0000001f0c007819 */ /* 0x008fe200000006ff */
[----:B------:R-:W-:Y:S02]  /*1db0*/  UISETP.GE.U32.AND UP0, UPT, UR46, 0x3f, UPT ;  /* 0x0000003f2e00788c */ /* 0x000fe4000bf06070 */
[----:B------:R-:W-:Y:S01]  /*1dc0*/  ULEA UR19, UR34, UR45, 0x7 ;  /* 0x0000002d22137291 */ /* 0x000fe2000f8e38ff */
[----:B------:R-:W-:-:S04]  /*1dd0*/  UMOV UR7, URZ ;  /* 0x000000ff00077c82 */ /* 0x000fc80008000000 */
[----:B------:R1:W3:Y:S01]  /*1de0*/  SYNCS.PHASECHK.TRANS64.TRYWAIT P0, [UR4+0x80], R0 ;  /* 0x00008000ff0075a7 */ /* 0x0002e20008001104 */
[----:B------:R-:W-:-:S04]  /*1df0*/  ULEA.HI UR4, UR35, UR35, URZ, 0x1 ;  /* 0x0000002323047291 */ /* 0x000fc8000f8f08ff */
[----:B------:R-:W-:-:S04]  /*1e00*/  USHF.L.U32 UR4, UR4, 0x7, URZ ;  /* 0x0000000704047899 */ /* 0x000fc800080006ff */
[----:B------:R-:W-:-:S04]  /*1e10*/  ULOP3.LUT UR35, UR4, 0xffffff00, URZ, 0xc0, !UPT ;  /* 0xffffff0004237892 */ /* 0x000fc8000f8ec0ff */
[----:B------:R-:W-:Y:S01]  /*1e20*/  ULOP3.LUT UR35, UR35, 0x80, UR47, 0xf8, !UPT ;  /* 0x0000008023237892 */ /* 0x000fe2000f8ef82f */
[----:B------:R-:W-:Y:S11]  /*1e30*/  BRA.U !UP0, `(.L_x_26) ;  /* 0x0000000108c87547 */ /* 0x000ff6000b800000 */
[----:B------:R-:W-:Y:S01]  /*1e40*/  UMOV UR10, UR43 ;  /* 0x0000002b000a7c82 */ /* 0x000fe20008000000 */
[----:B------:R-:W-:Y:S01]  /*1e50*/  UMOV UR4, UR6 ;  /* 0x0000000600047c82 */ /* 0x000fe20008000000 */
[----:B------:R-:W-:-:S05]  /*1e60*/  UMOV UR34, URZ ;  /* 0x000000ff00227c82 */ /* 0x000fca0008000000 */
.L_x_32:
[----:B------:R-:W-:Y:S01]  /*1e70*/  ULEA UR33, UR4, UR13, 0x3 ;  /* 0x0000000d04217291 */ /* 0x000fe2000f8e18ff */
[----:B------:R-:W-:Y:S01]  /*1e80*/  @P3 MOV R2, 0x6000 ;  /* 0x0000600000023802 */ /* 0x000fe20000000f00 */
[----:B-1-3--:R-:W-:Y:S10]  /*1e90*/  @P0 BRA `(.L_x_27) ;  /* 0x00000000000c0947 */ /* 0x00aff40003800000 */
[----:B------:R-:W-:-:S04]  /*1ea0*/  SHF.L.U32 R3, R12, 0x1f, RZ ;  /* 0x0000001f0c037819 */ /* 0x000fc800000006ff */
[----:B------:R-:W3:Y:S02]  /*1eb0*/  SYNCS.PHASECHK.TRANS64.TRYWAIT P0, [UR33+0x80], R3 ;  /* 0x00008003ff0075a7 */ /* 0x000ee40008001121 */
[----:B---3--:R-:W-:Y:S05]  /*1ec0*/  @!P0 BRA `(.L_x_28) ;  /* 0x00000084004c8947 */ /* 0x008fea0003800000 */
.L_x_27:
[----:B------:R3:W-:Y:S01]  /*1ed0*/  @P3 SYNCS.ARRIVE.TRANS64 RZ, [UR33], R2 ;  /* 0x00000002ffff39a7 */ /* 0x0007e20008000021 */
[----:B------:R-:W-:Y:S02]  /*1ee0*/  ULOP3.LUT UR5, UR21, 0x2, URZ, 0xfc, !UPT ;  /* 0x0000000215057892 */ /* 0x000fe4000f8efcff */
[----:B------:R-:W-:Y:S02]  /*1ef0*/  UIADD3 UR10, UPT, UPT, UR10, 0x1, URZ ;  /* 0x000000010a0a7890 */ /* 0x000fe4000fffe0ff */
[----:B------:R-:W-:Y:S02]  /*1f00*/  UISETP.NE.AND UP0, UPT, UR5, 0x2, UPT ;  /* 0x000000020500788c */ /* 0x000fe4000bf05270 */
[----:B------:R-:W-:-:S07]  /*1f10*/  UISETP.NE.AND UP2, UPT, UR10, 0x1, UPT ;  /* 0x000000010a00788c */ /* 0x000fce000bf45270 */
[----:B------:R-:W-:Y:S05]  /*1f20*/  BRA.U UP0, `(.L_x_29) ;  /* 0x0000000100047547 */ /* 0x000fea000b800000 */
[----:B--2---:R-:W-:Y:S05]  /*1f30*/  BPT.TRAP 0x1 ;  /* 0x000000040000795c */ /* 0x004fea0000300000 */
.L_x_29:
[----:B------:R-:W-:Y:S04]  /*1f40*/  BSSY.RECONVERGENT B0, `(.L_x_30) ;  /* 0x0000003000007945 */ /* 0x000fe80003800200 */
[----:B------:R-:W-:Y:S05]  /*1f50*/  @!P2 BRA `(.L_x_31) ;  /* 0x000000000004a947 */ /* 0x000fea0003800000 */
[----:B--2---:R-:W-:Y:S05]  /*1f60*/  BPT.TRAP 0x1 ;  /* 0x000000040000795c */ /* 0x004fea0000300000 */
.L_x_31:
[----:B--2---:R-:W-:Y:S05]  /*1f70*/  BSYNC.RECONVERGENT B0 ;  /* 0x0000000000007941 */ /* 0x004fea0003800200 */
.L_x_30:
[----:B------:R-:W-:Y:S02]  /*1f80*/  UIADD3 UR5, UPT, UPT, UR4, 0x1, URZ ;  /* 0x0000000104057890 */ /* 0x000fe4000fffe0ff */
[----:B------:R-:W-:Y:S02]  /*1f90*/  ULEA UR32, UR4, UR13, 0xd ;  /* 0x0000000d04207291 */ /* 0x000fe4000f8e68ff */
[----:B------:R-:W-:Y:S02]  /*1fa0*/  UISETP.NE.AND UP0, UPT, UR5, 0x10, UPT ;  /* 0x000000100500788c */ /* 0x000fe4000bf05270 */
[----:B------:R-:W-:Y:S02]  /*1fb0*/  UIADD3 UR8, UP1, UPT, UR26, 0x80, URZ ;  /* 0x000000801a087890 */ /* 0x000fe4000ff3e0ff */
[----:B------:R-:W-:Y:S02]  /*1fc0*/  USEL UR7, URZ, 0x1, UP0 ;  /* 0x00000001ff077887 */ /* 0x000fe40008000000 */
[----:B------:R-:W-:-:S02]  /*1fd0*/  USEL UR6, UR5, URZ, UP0 ;  /* 0x000000ff05067287 */ /* 0x000fc40008000000 */
[----:B------:R-:W-:Y:S02]  /*1fe0*/  ULOP3.LUT UR33, UR33, 0xfefffff8, URZ, 0xc0, !UPT ;  /* 0xfefffff821217892 */ /* 0x000fe4000f8ec0ff */
[----:B------:R-:W-:Y:S01]  /*1ff0*/  ULEA UR5, UR6, UR13, 0x3 ;  /* 0x0000000d06057291 */ /* 0x000fe2000f8e18ff */
[----:B------:R-:W-:Y:S01]  /*2000*/  LOP3.LUT R12, R12, UR7, RZ, 0x3c, !PT ;  /* 0x000000070c0c7c12 */ /* 0x000fe2000f8e3cff */
[----:B------:R-:W-:Y:S02]  /*2010*/  UIADD3.X UR9, UPT, UPT, URZ, UR27, URZ, UP1, !UPT ;  /* 0x0000001bff097290 */ /* 0x000fe40008ffe4ff */
[----:B------:R-:W-:Y:S01]  /*2020*/  UIADD3 UR32, UPT, UPT, UR32, 0x8600, URZ ;  /* 0x0000860020207890 */ /* 0x000fe2000fffe0ff */
[----:B-1----:R-:W-:Y:S01]  /*2030*/  SHF.L.U32 R0, R12, 0x1f, RZ ;  /* 0x0000001f0c007819 */ /* 0x002fe200000006ff */
[----:B------:R-:W-:Y:S01]  /*2040*/  UPRMT UR7, URZ, 0x5410, UR24 ;  /* 0x00005410ff077896 */ /* 0x000fe20008000018 */
[----:B------:R-:W-:Y:S02]  /*2050*/  UMOV UR14, 0x0 ;  /* 0x00000000000e7882 */ /* 0x000fe40000000000 */
[----:B------:R4:W1:Y:S01]  /*2060*/  SYNCS.PHASECHK.TRANS64.TRYWAIT P0, [UR5+0x80], R0 ;  /* 0x00008000ff0075a7 */ /* 0x0008620008001105 */
[----:B------:R-:W-:-:S02]  /*2070*/  ULEA UR5, UR4, UR28, 0xb ;  /* 0x0000001c04057291 */ /* 0x000fc4000f8e58ff */
[----:B------:R-:W-:Y:S02]  /*2080*/  UIADD3 UR4, UP0, UPT, UR26, 0x180, URZ ;  /* 0x000001801a047890 */ /* 0x000fe4000ff1e0ff */
[----:B------:R-:W-:Y:S01]  /*2090*/  ULEA UR5, UR5, UR13, 0x1 ;  /* 0x0000000d05057291 */ /* 0x000fe2000f8e08ff */
[----:B------:R-:W-:Y:S01]  /*20a0*/  UMOV UR15, 0x10000000 ;  /* 0x10000000000f7882 */ /* 0x000fe20000000000 */
[----:B------:R-:W-:Y:S02]  /*20b0*/  UMOV UR18, UR34 ;  /* 0x0000002200127c82 */ /* 0x000fe40008000000 */
[----:B------:R-:W-:Y:S01]  /*20c0*/  UIADD3 UR16, UPT, UPT, UR5, 0x28600, URZ ;  /* 0x0002860005107890 */ /* 0x000fe2000fffe0ff */
[----:B------:R2:W-:Y:S01]  /*20d0*/  UTMALDG.3D.2CTA [UR32], [UR8], desc[UR14] ;  /* 0x00000e20080075b4 */ /* 0x0005e20008211000 */
[----:B------:R-:W-:Y:S01]  /*20e0*/  UIADD3.X UR5, UPT, UPT, URZ, UR27, URZ, UP0, !UPT ;  /* 0x0000001bff057290 */ /* 0x000fe200087fe4ff */
[----:B------:R-:W-:Y:S01]  /*20f0*/  UMOV UR20, UR36 ;  /* 0x0000002400147c82 */ /* 0x000fe20008000000 */
[----:B------:R-:W-:-:S07]  /*2100*/  UMOV UR17, UR33 ;  /* 0x0000002100117c82 */ /* 0x000fce0008000000 */
[----:B------:R3:W-:Y:S01]  /*2110*/  UTMALDG.3D.MULTICAST.2CTA [UR16], [UR4], UR7, desc[UR14] ;  /* 0x00000e10040073b4 */ /* 0x0007e20008211807 */
[----:B--2---:R-:W-:Y:S01]  /*2120*/  UIADD3 UR34, UPT, UPT, UR34, 0x20, URZ ;  /* 0x0000002022227890 */ /* 0x004fe2000fffe0ff */
[----:B---3--:R-:W-:Y:S01]  /*2130*/  UMOV UR7, UR29 ;  /* 0x0000001d00077c82 */ /* 0x008fe20008000000 */
[----:B------:R-:W-:Y:S01]  /*2140*/  UMOV UR4, UR6 ;  /* 0x0000000600047c82 */ /* 0x000fe20008000000 */
[----:B----4-:R-:W-:Y:S09]  /*2150*/  BRA.U UP2, `(.L_x_32) ;  /* 0xfffffffd02447547 */ /* 0x010ff2000b83ffff */
.L_x_26:
[----:B------:R-:W-:Y:S01]  /*2160*/  ULEA UR4, UR6, UR13, 0x3 ;  /* 0x0000000d06047291 */ /* 0x000fe2000f8e18ff */
[----:B-1----:R-:W-:Y:S01]  /*2170*/  SHF.L.U32 R0, R12, 0x1f, RZ ;  /* 0x0000001f0c007819 */ /* 0x002fe200000006ff */
[----:B------:R-:W-:Y:S01]  /*2180*/  @!P1 SYNCS.ARRIVE.TRANS64.A1T0 RZ, [UR13+0x148], RZ ;  /* 0x000148ffffff99a7 */ /* 0x000fe2000810000d */
[----:B------:R-:W-:-:S06]  /*2190*/  UISETP.GT.AND UP0, UPT, UR41, UR40, UPT ;  /* 0x000000282900728c */ /* 0x000fcc000bf04270 */
[----:B---3--:R1:W3:Y:S03]  /*21a0*/  SYNCS.PHASECHK.TRANS64.TRYWAIT P0, [UR4+0x80], R0 ;  /* 0x00008000ff0075a7 */ /* 0x0082e60008001104 */
[----:B------:R-:W-:Y:S05]  /*21b0*/  BRA.U !UP0, `(.L_x_33) ;  /* 0x0000000108c07547 */ /* 0x000fea000b800000 */
[----:B------:R-:W-:Y:S01]  /*21c0*/  UIADD3 UR25, UPT, UPT, UR44, UR7, URZ ;  /* 0x000000072c197290 */ /* 0x000fe2000fffe0ff */
[----:B------:R-:W-:-:S11]  /*21d0*/  UMOV UR4, UR6 ;  /* 0x0000000600047c82 */ /* 0x000fd60008000000 */
.L_x_39:
[----:B------:R-:W-:Y:S01]  /*21e0*/  ULEA UR9, UR4, UR13, 0x3 ;  /* 0x0000000d04097291 */ /* 0x000fe2000f8e18ff */
[----:B---3--:R-:W-:Y:S01]  /*21f0*/  @P3 MOV R2, 0x6000 ;  /* 0x0000600000023802 */ /* 0x008fe20000000f00 */
[----:B-1-34-:R-:W-:Y:S10]  /*2200*/  @P0 BRA `(.L_x_34) ;  /* 0x00000000000c0947 */ /* 0x01aff40003800000 */
[----:B------:R-:W-:-:S04]  /*2210*/  SHF.L.U32 R3, R12, 0x1f, RZ ;  /* 0x0000001f0c037819 */ /* 0x000fc800000006ff */
[----:B------:R-:W3:Y:S02]  /*2220*/  SYNCS.PHASECHK.TRANS64.TRYWAIT P0, [UR9+0x80], R3 ;  /* 0x00008003ff0075a7 */ /* 0x000ee40008001109 */
[----:B---3--:R-:W-:Y:S05]  /*2230*/  @!P0 BRA `(.L_x_35) ;  /* 0x0000008000888947 */ /* 0x008fea0003800000 */
.L_x_34:
[----:B------:R3:W-:Y:S01]  /*2240*/  @P3 SYNCS.ARRIVE.TRANS64 RZ, [UR9], R2 ;  /* 0x00000002ffff39a7 */ /* 0x0007e20008000009 */
[----:B------:R-:W-:-:S04]  /*2250*/  ULOP3.LUT UR5, UR21, 0x2, URZ, 0xfc, !UPT ;  /* 0x0000000215057892 */ /* 0x000fc8000f8efcff */
[----:B------:R-:W-:-:S09]  /*2260*/  UISETP.NE.AND UP0, UPT, UR5, 0x2, UPT ;  /* 0x000000020500788c */ /* 0x000fd2000bf05270 */
[----:B------:R-:W-:Y:S05]  /*2270*/  BRA.U UP0, `(.L_x_36) ;  /* 0x0000000100047547 */ /* 0x000fea000b800000 */
[----:B--2---:R-:W-:Y:S05]  /*2280*/  BPT.TRAP 0x1 ;  /* 0x000000040000795c */ /* 0x004fea0000300000 */
.L_x_36:
[----:B------:R-:W-:Y:S04]  /*2290*/  BSSY.RECONVERGENT B0, `(.L_x_37) ;  /* 0x0000003000007945 */ /* 0x000fe80003800200 */
[----:B------:R-:W-:Y:S05]  /*22a0*/  @!P2 BRA `(.L_x_38) ;  /* 0x000000000004a947 */ /* 0x000fea0003800000 */
[----:B--2---:R-:W-:Y:S05]  /*22b0*/  BPT.TRAP 0x1 ;  /* 0x000000040000795c */ /* 0x004fea0000300000 */
.L_x_38:
[----:B--2---:R-:W-:Y:S05]  /*22c0*/  BSYNC.RECONVERGENT B0 ;  /* 0x0000000000007941 */ /* 0x004fea0003800200 */
.L_x_37:
[----:B------:R-:W-:Y:S02]  /*22d0*/  UIADD3 UR5, UPT, UPT, UR4, 0x1, URZ ;  /* 0x0000000104057890 */ /* 0x000fe4000fffe0ff */
[----:B------:R-:W-:Y:S02]  /*22e0*/  USHF.L.U32 UR10, UR7, 0x5, URZ ;  /* 0x00000005070a7899 */ /* 0x000fe400080006ff */
[----:B------:R-:W-:Y:S02]  /*22f0*/  UISETP.NE.AND UP0, UPT, UR5, 0x10, UPT ;  /* 0x000000100500788c */ /* 0x000fe4000bf05270 */
[----:B------:R-:W-:Y:S02]  /*2300*/  UIADD3 UR7, UPT, UPT, UR7, 0x1, URZ ;  /* 0x0000000107077890 */ /* 0x000fe4000fffe0ff */
[----:B------:R-:W-:Y:S02]  /*2310*/  USEL UR8, URZ, 0x1, UP0 ;  /* 0x00000001ff087887 */ /* 0x000fe40008000000 */
[----:B------:R-:W-:-:S02]  /*2320*/  USEL UR6, UR5, URZ, UP0 ;  /* 0x000000ff05067287 */ /* 0x000fc40008000000 */
[----:B------:R-:W-:Y:S02]  /*2330*/  UIADD3 UR22, UP0, UPT, UR26, 0x180, URZ ;  /* 0x000001801a167890 */ /* 0x000fe4000ff1e0ff */
[----:B------:R-:W-:Y:S01]  /*2340*/  LOP3.LUT R12, R12, UR8, RZ, 0x3c, !PT ;  /* 0x000000080c0c7c12 */ /* 0x000fe2000f8e3cff */
[----:B------:R-:W-:Y:S02]  /*2350*/  ULEA UR8, UR4, UR13, 0xd ;  /* 0x0000000d04087291 */ /* 0x000fe4000f8e68ff */
[----:B------:R-:W-:Y:S01]  /*2360*/  UIADD3 UR14, UP1, UPT, UR26, 0x80, URZ ;  /* 0x000000801a0e7890 */ /* 0x000fe2000ff3e0ff */
[----:B-1----:R-:W-:Y:S01]  /*2370*/  SHF.L.U32 R0, R12, 0x1f, RZ ;  /* 0x0000001f0c007819 */ /* 0x002fe200000006ff */
[----:B------:R-:W-:Y:S02]  /*2380*/  UIADD3.X UR23, UPT, UPT, URZ, UR27, URZ, UP0, !UPT ;  /* 0x0000001bff177290 */ /* 0x000fe400087fe4ff */
[----:B------:R-:W-:Y:S02]  /*2390*/  UISETP.NE.AND UP0, UPT, UR7, UR25, UPT ;  /* 0x000000190700728c */ /* 0x000fe4000bf05270 */
[----:B------:R-:W-:-:S02]  /*23a0*/  ULEA UR5, UR6, UR13, 0x3 ;  /* 0x0000000d06057291 */ /* 0x000fc4000f8e18ff */
[----:B------:R-:W-:Y:S02]  /*23b0*/  ULOP3.LUT UR9, UR9, 0xfefffff8, URZ, 0xc0, !UPT ;  /* 0xfefffff809097892 */ /* 0x000fe4000f8ec0ff */
[----:B------:R-:W-:Y:S02]  /*23c0*/  ULEA UR16, UR4, UR30, 0xc ;  /* 0x0000001e04107291 */ /* 0x000fe4000f8e60ff */
[----:B------:R-:W-:Y:S02]  /*23d0*/  UIADD3 UR8, UPT, UPT, UR8, 0x8600, URZ ;  /* 0x0000860008087890 */ /* 0x000fe4000fffe0ff */
[----:B------:R-:W-:Y:S01]  /*23e0*/  UIADD3.X UR15, UPT, UPT, URZ, UR27, URZ, UP1, !UPT ;  /* 0x0000001bff0f7290 */ /* 0x000fe20008ffe4ff */
[----:B------:R4:W1:Y:S01]  /*23f0*/  SYNCS.PHASECHK.TRANS64.TRYWAIT P0, [UR5+0x80], R0 ;  /* 0x00008000ff0075a7 */ /* 0x0008620008001105 */
[----:B------:R-:W-:Y:S01]  /*2400*/  UPRMT UR4, URZ, 0x5410, UR24 ;  /* 0x00005410ff047896 */ /* 0x000fe20008000018 */
[----:B------:R-:W-:Y:S01]  /*2410*/  UMOV UR32, 0x0 ;  /* 0x0000000000207882 */ /* 0x000fe20000000000 */
[----:B------:R-:W-:Y:S01]  /*2420*/  UMOV UR33, 0x10000000 ;  /* 0x1000000000217882 */ /* 0x000fe20000000000 */
[----:B------:R-:W-:Y:S01]  /*2430*/  UMOV UR11, UR35 ;  /* 0x00000023000b7c82 */ /* 0x000fe20008000000 */
[----:B------:R-:W-:Y:S01]  /*2440*/  UMOV UR12, UR36 ;  /* 0x00000024000c7c82 */ /* 0x000fe20008000000 */
[----:B------:R-:W-:Y:S01]  /*2450*/  UMOV UR20, UR36 ;  /* 0x0000002400147c82 */ /* 0x000fe20008000000 */
[----:B------:R-:W-:Y:S01]  /*2460*/  UMOV UR17, UR9 ;  /* 0x0000000900117c82 */ /* 0x000fe20008000000 */
[----:B------:R-:W-:Y:S01]  /*2470*/  UMOV UR18, UR10 ;  /* 0x0000000a00127c82 */ /* 0x000fe20008000000 */
[----:B------:R-:W-:Y:S01]  /*2480*/  UTMALDG.3D.2CTA [UR8], [UR14], desc[UR32] ;  /* 0x000020080e0075b4 */ /* 0x000fe20008211000 */
[----:B------:R2:W-:Y:S02]  /*2490*/  UTMALDG.3D.MULTICAST.2CTA [UR16], [UR22], UR4, desc[UR32] ;  /* 0x00002010160073b4 */ /* 0x0005e40008211804 */
[----:B--2---:R-:W-:Y:S01]  /*24a0*/  UMOV UR4, UR6 ;  /* 0x0000000600047c82 */ /* 0x004fe20008000000 */
[----:B------:R-:W-:Y:S05]  /*24b0*/  BRA.U UP0, `(.L_x_39) ;  /* 0xfffffffd00487547 */ /* 0x000fea000b83ffff */
.L_x_33:
[C---:B------:R-:W-:Y:S01]  /*24c0*/  LEA R3, R11.reuse, UR13, 0x3 ;  /* 0x0000000d0b037c11 */ /* 0x040fe2000f8e18ff */
[----:B------:R-:W-:Y:S01]  /*24d0*/  NOP ;  /* 0x0000000000007918 */ /* 0x000fe20000000000 */
[----:B-1--4-:R-:W-:Y:S02]  /*24e0*/  SHF.L.U32 R0, R10, 0x1f, RZ ;  /* 0x0000001f0a007819 */ /* 0x012fe400000006ff */
[----:B------:R-:W-:Y:S02]  /*24f0*/  LEA R5, R11, UR13, 0x4 ;  /* 0x0000000d0b057c11 */ /* 0x000fe4000f8e20ff */
[----:B---3--:R-:W1:Y:S02]  /*2500*/  SYNCS.PHASECHK.TRANS64.TRYWAIT P0, [R3+URZ+0x150], R0 ;  /* 0x00015000030075a7 */ /* 0x008e6400080011ff */
[----:B-1----:R-:W-:Y:S05]  /*2510*/  @!P0 BRA `(.L_x_40) ;  /* 0x0000007c00e88947 */ /* 0x002fea0003800000 */
.L_x_165:
[----:B------:R-:W3:Y:S01]  /*2520*/  LDS.128 R4, [R5+0x1e0] ;  /* 0x0001e00005047984 */ /* 0x000ee20000000c00 */
[----:B------:R-:W-:Y:S01]  /*2530*/  UISETP.GE.AND UP0, UPT, UR42, 0x1, UPT ;  /* 0x000000012a00788c */ /* 0x000fe2000bf06270 */
[----:B------:R-:W-:Y:S01]  /*2540*/  @!PT LDS RZ, [RZ] ;  /* 0x00000000fffff984 */ /* 0x000fe20000000800 */
[----:B------:R-:W-:Y:S01]  /*2550*/  @!PT LDS RZ, [RZ] ;  /* 0x00000000fffff984 */ /* 0x000fe20000000800 */
[----:B------:R-:W-:Y:S01]  /*2560*/  @!PT LDS RZ, [RZ] ;  /* 0x00000000fffff984 */ /* 0x000fe20000000800 */
[----:B------:R-:W-:Y:S01]  /*2570*/  @!PT LDS RZ, [RZ] ;  /* 0x00000000fffff984 */ /* 0x000fe20000000800 */
[----:B------:R4:W-:Y:S06]  /*2580*/  MEMBAR.ALL.CTA ;  /* 0x0000000000007992 */ /* 0x0009ec0000008000 */
[----:B----4-:R-:W4:Y:S01]  /*2590*/  FENCE.VIEW.ASYNC.S ;  /* 0x00000000000073c6 */ /* 0x010f220000000000 */
[----:B---3--:R-:W-:-:S13]  /*25a0*/  LOP3.LUT P0, RZ, R6, 0x1, RZ, 0xc0, !PT ;  /* 0x0000000106ff7812 */ /* 0x008fda000780c0ff */
[----:B----4-:R-:W-:Y:S01]  /*25b0*/  VOTEU.ANY UP1, P0 ;  /* 0x0000000000ff7886 */ /* 0x010fe20000020100 */
[----:B------:R-:W-:-:S13]  /*25c0*/  PLOP3.LUT P0, PT, PT, PT, UP1, 0x80, 0x8 ;  /* 0x000000000008781c */ /* 0x000fda0003f0f018 */
[----:B-1----:R-:W-:Y:S02]  /*25d0*/  @P0 LOP3.LUT R0, R5, 0xffff, RZ, 0xc0, !PT ;  /* 0x0000ffff05000812 */ /* 0x002fe400078ec0ff */
[----:B------:R-:W-:Y:S02]  /*25e0*/  @P0 MOV R2, R4 ;  /* 0x0000000400020202 */ /* 0x000fe40000000f00 */
[----:B------:R-:W-:Y:S01]  /*25f0*/  @P0 R2UR UR5, R0 ;  /* 0x00000000000502ca */ /* 0x000fe200000e0000 */
[----:B------:R-:W-:Y:S01]  /*2600*/  VIADD R0, R3, 0x160 ;  /* 0x0000016003007836 */ /* 0x000fe20000000000 */
[----:B------:R-:W-:Y:S02]  /*2610*/  @P0 SHF.R.U32.HI R4, RZ, 0x10, R5 ;  /* 0x00000010ff040819 */ /* 0x000fe40000011605 */
[----:B------:R-:W-:Y:S02]  /*2620*/  @P0 R2UR UR7, R2 ;  /* 0x00000000020702ca */ /* 0x000fe400000e0000 */
[----:B------:R-:W-:-:S02]  /*2630*/  PRMT R0, RZ, 0x654, R0 ;  /* 0x00000654ff007816 */ /* 0x000fc40000000000 */
[----:B------:R-:W-:Y:S02]  /*2640*/  @P0 R2UR UR4, R4 ;  /* 0x00000000040402ca */ /* 0x000fe400000e0000 */
[----:B------:R1:W-:Y:S03]  /*2650*/  SYNCS.ARRIVE.TRANS64.RED.A1T0 RZ, [R0+URZ], RZ ;  /* 0x000000ff00ff79a7 */ /* 0x0003e600081004ff */
[----:B------:R-:W-:-:S04]  /*2660*/  @UP1 UMOV UR31, UR5 ;  /* 0x00000005001f1c82 */ /* 0x000fc80008000000 */
[----:B------:R-:W-:-:S04]  /*2670*/  @UP1 UMOV UR37, UR7 ;  /* 0x0000000700251c82 */ /* 0x000fc80008000000 */
[----:B------:R-:W-:Y:S01]  /*2680*/  @UP1 UMOV UR36, UR4 ;  /* 0x0000000400241c82 */ /* 0x000fe20008000000 */
[----:B------:R-:W-:Y:S05]  /*2690*/  BRA.U !UP0, `(.L_x_41) ;  /* 0x0000000108d47547 */ /* 0x000fea000b800000 */
[----:B------:R-:W2:Y:S01]  /*26a0*/  LDCU.128 UR16, c[0x0][0xb10] ;  /* 0x00016200ff1077ac */ /* 0x000ea20008000c00 */
[----:B------:R-:W3:Y:S01]  /*26b0*/  LDCU UR12, c[0x0][0xb20] ;  /* 0x00016400ff0c77ac */ /* 0x000ee20008000800 */
[----:B------:R-:W4:Y:S01]  /*26c0*/  LDCU UR20, c[0x0][0xb0c] ;  /* 0x00016180ff1477ac */ /* 0x000f220008000800 */
[----:B------:R-:W1:Y:S01]  /*26d0*/  LDCU.64 UR8, c[0x0][0xb28] ;  /* 0x00016500ff0877ac */ /* 0x000e620008000a00 */
[----:B------:R-:W-:Y:S02]  /*26e0*/  UISETP.NE.AND UP3, UPT, UR42, 0x1, UPT ;  /* 0x000000012a00788c */ /* 0x000fe4000bf65270 */
[----:B--2---:R-:W-:Y:S02]  /*26f0*/  UIMAD.WIDE.U32 UR10, UR38, UR19, URZ ;  /* 0x00000013260a72a5 */ /* 0x004fe4000f8e00ff */
[----:B------:R-:W-:Y:S02]  /*2700*/  UIMAD.WIDE.U32 UR4, UR39, UR16, URZ ;  /* 0x00000010270472a5 */ /* 0x000fe4000f8e00ff */
[----:B------:R-:W-:-:S02]  /*2710*/  UISETP.NE.AND UP0, UPT, UR18, 0x1, UPT ;  /* 0x000000011200788c */ /* 0x000fc4000bf05270 */
[----:B------:R-:W-:Y:S01]  /*2720*/  UIMAD.WIDE.U32 UR22, UR31, UR19, URZ ;  /* 0x000000131f1672a5 */ /* 0x000fe2000f8e00ff */
[----:B------:R-:W-:Y:S02]  /*2730*/  UMOV UR10, UR11 ;  /* 0x0000000b000a7c82 */ /* 0x000fe40008000000 */
[----:B------:R-:W-:Y:S01]  /*2740*/  UMOV UR4, UR5 ;  /* 0x0000000500047c82 */ /* 0x000fe20008000000 */
[----:B---3--:R-:W-:Y:S02]  /*2750*/  USHF.R.U32.HI UR10, URZ, UR12, UR10 ;  /* 0x0000000cff0a7299 */ /* 0x008fe4000801160a */
[----:B----4-:R-:W-:Y:S02]  /*2760*/  UISETP.NE.AND UP2, UPT, UR20, 0x1, UPT ;  /* 0x000000011400788c */ /* 0x010fe4000bf45270 */
[----:B------:R-:W-:Y:S02]  /*2770*/  USHF.R.U32.HI UR4, URZ, UR17, UR4 ;  /* 0x00000011ff047299 */ /* 0x000fe40008011604 */
[----:B------:R-:W-:-:S02]  /*2780*/  USEL UR5, UR38, UR10, !UP0 ;  /* 0x0000000a26057287 */ /* 0x000fc4000c000000 */
[----:B------:R-:W-:Y:S02]  /*2790*/  USEL UR7, UR39, UR4, !UP2 ;  /* 0x0000000427077287 */ /* 0x000fe4000d000000 */
[----:B-1----:R-:W-:Y:S01]  /*27a0*/  UIMAD.WIDE.U32 UR10, UR5, UR8, URZ ;  /* 0x00000008050a72a5 */ /* 0x002fe2000f8e00ff */
[----:B------:R-:W-:Y:S01]  /*27b0*/  UMOV UR4, UR23 ;  /* 0x0000001700047c82 */ /* 0x000fe20008000000 */
[----:B------:R-:W-:Y:S02]  /*27c0*/  UIMAD.WIDE.U32 UR14, UR37, UR16, URZ ;  /* 0x00000010250e72a5 */ /* 0x000fe4000f8e00ff */
[----:B------:R-:W-:-:S03]  /*27d0*/  UIMAD.WIDE.U32 UR22, UR7, UR8, URZ ;  /* 0x00000008071672a5 */ /* 0x000fc6000f8e00ff */
[----:B------:R-:W-:Y:S01]  /*27e0*/  UMOV UR10, UR11 ;  /* 0x0000000b000a7c82 */ /* 0x000fe20008000000 */
[----:B------:R-:W-:Y:S02]  /*27f0*/  USHF.R.U32.HI UR4, URZ, UR12, UR4 ;  /* 0x0000000cff047299 */ /* 0x000fe40008011604 */
[----:B------:R-:W-:Y:S01]  /*2800*/  @UP3 USHF.R.U32.HI UR5, URZ, UR9, UR10 ;  /* 0x00000009ff053299 */ /* 0x000fe2000801160a */
[----:B------:R-:W-:Y:S01]  /*2810*/  UMOV UR14, UR15 ;  /* 0x0000000f000e7c82 */ /* 0x000fe20008000000 */
[----:B------:R-:W-:Y:S01]  /*2820*/  UMOV UR22, UR23 ;  /* 0x0000001700167c82 */ /* 0x000fe20008000000 */
[----:B------:R-:W-:Y:S02]  /*2830*/  USHF.R.U32.HI UR17, URZ, UR17, UR14 ;  /* 0x00000011ff117299 */ /* 0x000fe4000801160e */
[----:B------:R-:W-:Y:S02]  /*2840*/  USEL UR4, UR31, UR4, !UP0 ;  /* 0x000000041f047287 */ /* 0x000fe4000c000000 */
[----:B------:R-:W-:-:S02]  /*2850*/  @UP3 USHF.R.U32.HI UR7, URZ, UR9, UR22 ;  /* 0x00000009ff073299 */ /* 0x000fc40008011616 */
[----:B------:R-:W-:Y:S02]  /*2860*/  UIMAD UR10, UR42, UR5, URZ ;  /* 0x000000052a0a72a4 */ /* 0x000fe4000f8e02ff */
[----:B------:R-:W-:Y:S02]  /*2870*/  USEL UR5, UR37, UR17, !UP2 ;  /* 0x0000001125057287 */ /* 0x000fe4000d000000 */
[----:B------:R-:W-:Y:S02]  /*2880*/  UIMAD UR12, UR42, UR7, URZ ;  /* 0x000000072a0c72a4 */ /* 0x000fe4000f8e02ff */
[----:B------:R-:W-:Y:S02]  /*2890*/  UISETP.GE.AND UP0, UPT, UR4, UR10, UPT ;  /* 0x0000000a0400728c */ /* 0x000fe4000bf06270 */
[----:B------:R-:W-:Y:S02]  /*28a0*/  UIMAD.WIDE.U32 UR10, UR4, UR8, URZ ;  /* 0x00000008040a72a5 */ /* 0x000fe4000f8e00ff */
[----:B------:R-:W-:-:S02]  /*28b0*/  UISETP.GE.OR UP0, UPT, UR5, UR12, UP0 ;  /* 0x0000000c0500728c */ /* 0x000fc40008706670 */
[----:B------:R-:W-:Y:S02]  /*28c0*/  UIMAD.WIDE.U32 UR14, UR5, UR8, URZ ;  /* 0x00000008050e72a5 */ /* 0x000fe4000f8e00ff */
[----:B------:R-:W-:Y:S01]  /*28d0*/  UIADD3 UR12, UPT, UPT, -UR5, URZ, URZ ;  /* 0x000000ff050c7290 */ /* 0x000fe2000fffe1ff */
[----:B------:R-:W-:Y:S01]  /*28e0*/  UMOV UR10, UR11 ;  /* 0x0000000b000a7c82 */ /* 0x000fe20008000000 */
[----:B------:R-:W-:Y:S02]  /*28f0*/  UIADD3 UR11, UPT, UPT, -UR4, URZ, URZ ;  /* 0x000000ff040b7290 */ /* 0x000fe4000fffe1ff */
[----:B------:R-:W-:-:S03]  /*2900*/  USHF.R.U32.HI UR10, URZ, UR9, UR10 ;  /* 0x00000009ff0a7299 */ /* 0x000fc6000801160a */
[----:B------:R-:W-:Y:S01]  /*2910*/  @!UP0 UMOV UR8, UR15 ;  /* 0x0000000f00088c82 */ /* 0x000fe20008000000 */
[----:B------:R-:W-:Y:S02]  /*2920*/  UIMAD UR11, UR18, UR11, UR31 ;  /* 0x0000000b120b72a4 */ /* 0x000fe4000f8e021f */
[----:B------:R-:W-:Y:S02]  /*2930*/  USEL UR10, UR4, UR10, !UP3 ;  /* 0x0000000a040a7287 */ /* 0x000fe4000d800000 */
[----:B------:R-:W-:Y:S02]  /*2940*/  @!UP0 USHF.R.U32.HI UR8, URZ, UR9, UR8 ;  /* 0x00000009ff088299 */ /* 0x000fe40008011608 */
[----:B------:R-:W-:Y:S02]  /*2950*/  UIADD3 UR9, UPT, UPT, -UR10, URZ, URZ ;  /* 0x000000ff0a097290 */ /* 0x000fe4000fffe1ff */
[----:B------:R-:W-:Y:S02]  /*2960*/  @!UP0 USEL UR8, UR5, UR8, !UP3 ;  /* 0x0000000805088287 */ /* 0x000fe4000d800000 */
[----:B------:R-:W-:-:S02]  /*2970*/  UIMAD UR9, UR42, UR9, UR4 ;  /* 0x000000092a0972a4 */ /* 0x000fc4000f8e0204 */
[----:B------:R-:W-:Y:S02]  /*2980*/  @!UP0 UIADD3 UR10, UPT, UPT, UR10, -UR8, URZ ;  /* 0x800000080a0a8290 */ /* 0x000fe4000fffe0ff */
[----:B------:R-:W-:Y:S02]  /*2990*/  @!UP0 UIMAD UR8, UR9, UR7, UR8 ;  /* 0x00000007090882a4 */ /* 0x000fe4000f8e0208 */
[----:B------:R-:W-:Y:S02]  /*29a0*/  @!UP0 UIMAD UR4, UR42, UR10, UR5 ;  /* 0x0000000a2a0482a4 */ /* 0x000fe4000f8e0205 */
[----:B------:R-:W-:Y:S02]  /*29b0*/  UIMAD UR7, UR20, UR12, UR37 ;  /* 0x0000000c140772a4 */ /* 0x000fe4000f8e0225 */
[----:B------:R-:W-:Y:S01]  /*29c0*/  UIMAD UR31, UR4, UR18, UR11 ;  /* 0x00000012041f72a4 */ /* 0x000fe2000f8e020b */
[----:B------:R-:W-:Y:S02]  /*29d0*/  @!UP0 UMOV UR5, UR8 ;  /* 0x0000000800058c82 */ /* 0x000fe40008000000 */
[----:B------:R-:W-:-:S12]  /*29e0*/  UIMAD UR37, UR5, UR20, UR7 ;  /* 0x00000014052572a4 */ /* 0x000fd8000f8e0207 */
.L_x_41:
[----:B------:R-:W3:Y:S02]  /*29f0*/  LDCU UR4, c[0x0][0xb30] ;  /* 0x00016600ff0477ac */ /* 0x000ee40008000800 */
[----:B---3--:R-:W-:-:S09]  /*2a00*/  UISETP.NE.AND UP0, UPT, UR4, 0x1, UPT ;  /* 0x000000010400788c */ /* 0x008fd2000bf05270 */
[----:B------:R-:W-:Y:S05]  /*2a10*/  BRA.U UP0, `(.L_x_42) ;  /* 0x0000000100447547 */ /* 0x000fea000b800000 */
[----:B------:R-:W3:Y:S01]  /*2a20*/  LDCU.128 UR16, c[0x0][0xb10] ;  /* 0x00016200ff1077ac */ /* 0x000ee20008000c00 */
[----:B------:R-:W4:Y:S01]  /*2a30*/  LDCU UR10, c[0x0][0xb0c] ;  /* 0x00016180ff0a77ac */ /* 0x000f220008000800 */
[----:B------:R-:W1:Y:S01]  /*2a40*/  LDCU UR7, c[0x0][0xb20] ;  /* 0x00016400ff0777ac */ /* 0x000e620008000800 */
[----:B---3--:R-:W-:Y:S02]  /*2a50*/  UIMAD.WIDE.U32 UR8, UR37, UR16, URZ ;  /* 0x00000010250872a5 */ /* 0x008fe4000f8e00ff */
[----:B------:R-:W-:Y:S02]  /*2a60*/  UIMAD.WIDE.U32 UR4, UR31, UR19, URZ ;  /* 0x000000131f0472a5 */ /* 0x000fe4000f8e00ff */
[----:B----4-:R-:W-:Y:S02]  /*2a70*/  UISETP.NE.AND UP2, UPT, UR10, 0x1, UPT ;  /* 0x000000010a00788c */ /* 0x010fe4000bf45270 */
[----:B------:R-:W-:Y:S01]  /*2a80*/  UISETP.NE.AND UP0, UPT, UR18, 0x1, UPT ;  /* 0x000000011200788c */ /* 0x000fe2000bf05270 */
[----:B------:R-:W-:-:S02]  /*2a90*/  UMOV UR8, UR9 ;  /* 0x0000000900087c82 */ /* 0x000fc40008000000 */
[----:B------:R-:W-:Y:S01]  /*2aa0*/  UMOV UR4, UR5 ;  /* 0x0000000500047c82 */ /* 0x000fe20008000000 */
[----:B------:R-:W-:Y:S02]  /*2ab0*/  USHF.R.U32.HI UR17, URZ, UR17, UR8 ;  /* 0x00000011ff117299 */ /* 0x000fe40008011608 */
[----:B-1----:R-:W-:Y:S02]  /*2ac0*/  USHF.R.U32.HI UR4, URZ, UR7, UR4 ;  /* 0x00000007ff047299 */ /* 0x002fe40008011604 */
[----:B------:R-:W-:Y:S02]  /*2ad0*/  USEL UR5, UR37, UR17, !UP2 ;  /* 0x0000001125057287 */ /* 0x000fe4000d000000 */
[----:B------:R-:W-:-:S04]  /*2ae0*/  USEL UR4, UR31, UR4, !UP0 ;  /* 0x000000041f047287 */ /* 0x000fc8000c000000 */
[----:B------:R-:W-:Y:S02]  /*2af0*/  UIADD3 UR7, UPT, UPT, UR5, -UR4, URZ ;  /* 0x8000000405077290 */ /* 0x000fe4000fffe0ff */
[----:B------:R-:W-:Y:S02]  /*2b00*/  UIADD3 UR4, UPT, UPT, -UR5, UR4, URZ ;  /* 0x0000000405047290 */ /* 0x000fe4000fffe1ff */
[----:B------:R-:W-:Y:S02]  /*2b10*/  UIMAD UR31, UR7, UR18, UR31 ;  /* 0x00000012071f72a4 */ /* 0x000fe4000f8e021f */
[----:B------:R-:W-:-:S12]  /*2b20*/  UIMAD UR37, UR4, UR10, UR37 ;  /* 0x0000000a042572a4 */ /* 0x000fd8000f8e0225 */
.L_x_42:
[----:B------:R-:W-:Y:S01]  /*2b30*/  VIADD R11, R11, 0x1 ;  /* 0x000000010b0b7836 */ /* 0x000fe20000000000 */
[----:B------:R-:W-:Y:S02]  /*2b40*/  R2UR UR5, R83 ;  /* 0x00000000530572ca */ /* 0x000fe400000e0000 */
[----:B------:R-:W-:Y:S02]  /*2b50*/  R2UR UR4, R82 ;  /* 0x00000000520472ca */ /* 0x000fe400000e0000 */
[C---:B------:R-:W-:Y:S02]  /*2b60*/  ISETP.NE.AND P0, PT, R11.reuse, 0x2, PT ;  /* 0x000000020b00780c */ /* 0x040fe40003f05270 */
[----:B------:R-:W-:Y:S02]  /*2b70*/  PLOP3.LUT P1, PT, PT, PT, PT, 0x80, 0x8 ;  /* 0x000000000008781c */ /* 0x000fe40003f2f070 */
[----:B------:R-:W-:Y:S02]  /*2b80*/  SEL R3, RZ, 0x1, P0 ;  /* 0x00000001ff037807 */ /* 0x000fe40000000000 */
[----:B------:R-:W-:-:S02]  /*2b90*/  SEL R11, R11, RZ, P0 ;  /* 0x000000ff0b0b7207 */ /* 0x000fc40000000000 */
[----:B------:R-:W-:Y:S01]  /*2ba0*/  LOP3.LUT R10, R10, R3, RZ, 0x3c, !PT ;  /* 0x000000030a0a7212 */ /* 0x000fe200078e3cff */
[----:B------:R-:W-:Y:S02]  /*2bb0*/  UIADD3 UR35, UPT, UPT, UR37, UR5, URZ ;  /* 0x0000000525237290 */ /* 0x000fe4000fffe0ff */
[----:B------:R-:W-:Y:S01]  /*2bc0*/  UIADD3 UR34, UPT, UPT, UR31, UR4, URZ ;  /* 0x000000041f227290 */ /* 0x000fe2000fffe0ff */
[----:B------:R-:W-:Y:S11]  /*2bd0*/  BRA.U UP1, `(.L_x_43) ;  /* 0xfffffff101387547 */ /* 0x000ff6000b83ffff */
[----:B------:R-:W-:Y:S01]  /*2be0*/  UIADD3 UR13, UPT, UPT, UR13, 0x80, URZ ;  /* 0x000000800d0d7890 */ /* 0x000fe2000fffe0ff */
[----:B------:R-:W-:-:S03]  /*2bf0*/  SHF.L.U32 R3, R12, 0x1f, RZ ;  /* 0x0000001f0c037819 */ /* 0x000fc600000006ff */
[----:B------:R-:W-:-:S09]  /*2c00*/  ULEA UR4, UR6, UR13, 0x3 ;  /* 0x0000000d06047291 */ /* 0x000fd2000f8e18ff */
[----:B------:R-:W3:Y:S02]  /*2c10*/  SYNCS.PHASECHK.TRANS64.TRYWAIT P0, [UR4], R3 ;  /* 0x00000003ff0075a7 */ /* 0x000ee40008001104 */
[----:B---3--:R-:W-:Y:S05]  /*2c20*/  @!P0 BRA `(.L_x_44) ;  /* 0x0000007800388947 */ /* 0x008fea0003800000 */
.L_x_167:
[----:B------:R-:W-:-:S04]  /*2c30*/  UIADD3 UR4, UPT, UPT, UR6, 0x1, URZ ;  /* 0x0000000106047890 */ /* 0x000fc8000fffe0ff */
[----:B------:R-:W-:-:S04]  /*2c40*/  UISETP.NE.AND UP0, UPT, UR4, 0x10, UPT ;  /* 0x000000100400788c */ /* 0x000fc8000bf05270 */
[----:B------:R-:W-:Y:S02]  /*2c50*/  USEL UR6, URZ, 0x1, UP0 ;  /* 0x00000001ff067887 */ /* 0x000fe40008000000 */
[----:B------:R-:W-:-:S04]  /*2c60*/  USEL UR4, UR4, URZ, UP0 ;  /* 0x000000ff04047287 */ /* 0x000fc80008000000 */
[----:B------:R-:W-:Y:S01]  /*2c70*/  ULEA UR5, UR4, UR13, 0x3 ;  /* 0x0000000d04057291 */ /* 0x000fe2000f8e18ff */
[----:B------:R-:W-:-:S04]  /*2c80*/  LOP3.LUT R2, R12, UR6, RZ, 0x3c, !PT ;  /* 0x000000060c027c12 */ /* 0x000fc8000f8e3cff */
[----:B-1----:R-:W-:-:S04]  /*2c90*/  SHF.L.U32 R3, R2, 0x1f, RZ ;  /* 0x0000001f02037819 */ /* 0x002fc800000006ff */
[----:B------:R-:W1:Y:S02]  /*2ca0*/  SYNCS.PHASECHK.TRANS64.TRYWAIT P0, [UR5], R3 ;  /* 0x00000003ff0075a7 */ /* 0x000e640008001105 */
[----:B-1----:R-:W-:Y:S05]  /*2cb0*/  @!P0 BRA `(.L_x_45) ;  /* 0x00000078002c8947 */ /* 0x002fea0003800000 */
.L_x_169:
        /* <DEDUP_REMOVED lines=9> */
.L_x_171:
        /* <DEDUP_REMOVED lines=9> */
.L_x_173:
        /* <DEDUP_REMOVED lines=9> */
.L_x_175:
        /* <DEDUP_REMOVED lines=9> */
.L_x_177:
        /* <DEDUP_REMOVED lines=9> */
.L_x_179:
        /* <DEDUP_REMOVED lines=9> */
.L_x_181:
        /* <DEDUP_REMOVED lines=9> */
.L_x_183:
        /* <DEDUP_REMOVED lines=9> */
.L_x_185:
        /* <DEDUP_REMOVED lines=9> */
.L_x_187:
        /* <DEDUP_REMOVED lines=9> */
.L_x_189:
        /* <DEDUP_REMOVED lines=9> */
.L_x_191:
        /* <DEDUP_REMOVED lines=9> */
.L_x_193:
        /* <DEDUP_REMOVED lines=9> */
.L_x_195:
[----:B------:R-:W-:-:S04]  /*3410*/  UIADD3 UR4, UPT, UPT, UR4, 0x1, URZ ;  /* 0x0000000104047890 */ /* 0x000fc8000fffe0ff */
[----:B------:R-:W-:-:S04]  /*3420*/  UISETP.NE.AND UP0, UPT, UR4, 0x10, UPT ;  /* 0x000000100400788c */ /* 0x000fc8000bf05270 */
[----:B------:R-:W-:Y:S02]  /*3430*/  USEL UR5, URZ, 0x1, UP0 ;  /* 0x00000001ff057887 */ /* 0x000fe40008000000 */
[----:B------:R-:W-:-:S04]  /*3440*/  USEL UR4, UR4, URZ, UP0 ;  /* 0x000000ff04047287 */ /* 0x000fc80008000000 */
[----:B------:R-:W-:Y:S01]  /*3450*/  ULEA UR4, UR4, UR13, 0x3 ;  /* 0x0000000d04047291 */ /* 0x000fe2000f8e18ff */
[----:B-1----:R-:W-:-:S04]  /*3460*/  LOP3.LUT R3, R2, UR5, RZ, 0x3c, !PT ;  /* 0x0000000502037c12 */ /* 0x002fc8000f8e3cff */
[----:B------:R-:W-:Y:S01]  /*3470*/  SHF.L.U32 R3, R3, 0x1f, RZ ;  /* 0x0000001f03037819 */ /* 0x000fe200000006ff */
[----:B------:R-:W-:-:S07]  /*3480*/  IMAD.U32 R0, RZ, RZ, UR4 ;  /* 0x00000004ff007e24 */ /* 0x000fce000f8e00ff */
.L_x_59:
[----:B-1----:R1:W3:Y:S02]  /*3490*/  SYNCS.PHASECHK.TRANS64.TRYWAIT P0, [R0+URZ], R3 ;  /* 0x00000003000075a7 */ /* 0x0022e400080011ff */
[----:B---3--:R-:W-:Y:S05]  /*34a0*/  @!P0 NANOSLEEP.SYNCS 0x989680 ;  /* 0x009896800000895d */ /* 0x008fea0003900000 */
[----:B------:R-:W3:Y:S02]  /*34b0*/  @!P0 SYNCS.PHASECHK.TRANS64 P0, [R0+URZ], R3 ;  /* 0x00000003000085a7 */ /* 0x000ee400080010ff */
[----:B--23--:R-:W-:Y:S05]  /*34c0*/  @P0 EXIT ;  /* 0x000000000000094d */ /* 0x00cfea0003800000 */
[----:B------:R-:W-:Y:S05]  /*34d0*/  BRA `(.L_x_59) ;  /* 0xfffffffc00ec7947 */ /* 0x000fea000383ffff */
.L_x_23:
[----:B------:R-:W2:Y:S02]  /*34e0*/  S2UR UR4, SR_CgaCtaId ;  /* 0x00000000000479c3 */ /* 0x000ea40000008800 */
[----:B--2---:R-:W-:-:S04]  /*34f0*/  UISETP.NE.AND UP0, UPT, UR4, URZ, UPT ;  /* 0x000000ff0400728c */ /* 0x004fc8000bf05270 */
[----:B------:R-:W-:-:S09]  /*3500*/  UISETP.NE.OR UP0, UPT, UR20, 0x1, UP0 ;  /* 0x000000011400788c */ /* 0x000fd20008705670 */
[----:B------:R-:W-:Y:S05]  /*3510*/  BRA.U UP0, `(.L_x_60) ;  /* 0x00000005004c7547 */ /* 0x000fea000b800000 */
[----:B------:R-:W2:Y:S01]  /*3520*/  S2UR UR5, SR_CgaCtaId ;  /* 0x00000000000579c3 */ /* 0x000ea20000008800 */
[----:B------:R-:W-:Y:S01]  /*3530*/  UMOV UR4, 0x400 ;  /* 0x0000040000047882 */ /* 0x000fe20000000000 */
[----:B------:R-:W-:Y:S01]  /*3540*/  ISETP.GE.U32.AND P2, PT, R3, 0x8, PT ;  /* 0x000000080300780c */ /* 0x000fe20003f46070 */
[----:B------:R-:W-:Y:S01]  /*3550*/  IMAD.MOV.U32 R12, RZ, RZ, 0x1 ;  /* 0x00000001ff0c7424 */ /* 0x000fe200078e00ff */
[----:B------:R-:W-:Y:S02]  /*3560*/  CS2R R10, SRZ ;  /* 0x00000000000a7805 */ /* 0x000fe4000001ff00 */
[----:B------:R-:W-:Y:S01]  /*3570*/  CS2R R8, SRZ ;  /* 0x0000000000087805 */ /* 0x000fe2000001ff00 */
[----:B--2---:R-:W-:-:S03]  /*3580*/  ULEA UR6, UR5, UR4, 0x18 ;  /* 0x0000000405067291 */ /* 0x004fc6000f8ec0ff */
[----:B------:R-:W-:-:S09]  /*3590*/  UMOV UR5, URZ ;  /* 0x000000ff00057c82 */ /* 0x000fd20008000000 */
.L_x_64:
[----:B------:R-:W-:Y:S02]  /*35a0*/  LEA R0, R8, UR6, 0x3 ;  /* 0x0000000608007c11 */ /* 0x000fe4000f8e18ff */
[----:B------:R-:W-:-:S03]  /*35b0*/  SHF.L.U32 R5, R9, 0x1f, RZ ;  /* 0x0000001f09057819 */ /* 0x000fc600000006ff */
[----:B------:R-:W-:Y:S01]  /*35c0*/  VIADD R4, R0, 0x1c0 ;  /* 0x000001c000047836 */ /* 0x000fe20000000000 */
[----:B------:R-:W2:Y:S02]  /*35d0*/  SYNCS.PHASECHK.TRANS64.TRYWAIT P0, [R0+URZ+0x1b0], R5 ;  /* 0x0001b005000075a7 */ /* 0x000ea400080011ff */
[----:B--2---:R-:W-:Y:S05]  /*35e0*/  @!P0 BRA `(.L_x_61) ;  /* 0x0000007400308947 */ /* 0x004fea0003800000 */
.L_x_196:
[----:B------:R-:W-:Y:S01]  /*35f0*/  ULEA UR4, UR5, UR6, 0x3 ;  /* 0x0000000605047291 */ /* 0x000fe2000f8e18ff */
[----:B------:R-:W-:Y:S01]  /*3600*/  PRMT R4, RZ, 0x654, R4 ;  /* 0x00000654ff047816 */ /* 0x000fe20000000004 */
[----:B--2---:R-:W-:Y:S01]  /*3610*/  @!P2 IMAD.MOV.U32 R5, RZ, RZ, 0x10 ;  /* 0x00000010ff05a424 */ /* 0x004fe200078e00ff */
[----:B------:R-:W-:Y:S01]  /*3620*/  SHF.L.U32 R7, R12, 0x1f, RZ ;  /* 0x0000001f0c077819 */ /* 0x000fe200000006ff */
[----:B------:R-:W-:Y:S01]  /*3630*/  UIADD3 UR7, UPT, UPT, UR4, 0x150, URZ ;  /* 0x0000015004077890 */ /* 0x000fe2000fffe0ff */
[----:B------:R2:W-:Y:S05]  /*3640*/  SYNCS.ARRIVE.TRANS64.RED.A1T0 RZ, [R4+URZ], RZ ;  /* 0x000000ff04ff79a7 */ /* 0x0005ea00081004ff */
[----:B------:R-:W-:Y:S01]  /*3650*/  IMAD.U32 R0, RZ, RZ, UR7 ;  /* 0x00000007ff007e24 */ /* 0x000fe2000f8e00ff */
[----:B------:R-:W3:Y:S04]  /*3660*/  SYNCS.PHASECHK.TRANS64.TRYWAIT P0, [UR4+0x160], R7 ;  /* 0x00016007ff0075a7 */ /* 0x000ee80008001104 */
[----:B------:R-:W-:Y:S01]  /*3670*/  PRMT R13, R3, 0x654, R0 ;  /* 0x00000654030d7816 */ /* 0x000fe20000000000 */
[----:B--23--:R-:W-:Y:S06]  /*3680*/  @!P0 BRA `(.L_x_62) ;  /* 0x00000074001c8947 */ /* 0x00cfec0003800000 */
.L_x_198:
[----:B------:R-:W-:Y:S01]  /*3690*/  ULEA UR8, UR5, UR6, 0x4 ;  /* 0x0000000605087291 */ /* 0x000fe2000f8e20ff */
[----:B------:R-:W-:Y:S01]  /*36a0*/  SEL R2, R13, R2, !P2 ;  /* 0x000000020d027207 */ /* 0x000fe20005000000 */
[----:B------:R-:W-:Y:S01]  /*36b0*/  UIADD3 UR9, UPT, UPT, UR4, 0x150, URZ ;  /* 0x0000015004097890 */ /* 0x000fe2000fffe0ff */
[----:B--2---:R-:W-:Y:S01]  /*36c0*/  LEA R0, R11, UR6, 0x3 ;  /* 0x000000060b007c11 */ /* 0x004fe2000f8e18ff */
[----:B------:R-:W-:Y:S01]  /*36d0*/  UIADD3 UR8, UPT, UPT, UR8, 0x1e0, URZ ;  /* 0x000001e008087890 */ /* 0x000fe2000fffe0ff */
[----:B------:R2:W-:Y:S01]  /*36e0*/  @!P2 SYNCS.ARRIVE.TRANS64.RED RZ, [R2+URZ], R5 ;  /* 0x0000000502ffa9a7 */ /* 0x0005e200080004ff */
[----:B------:R-:W-:Y:S01]  /*36f0*/  UIADD3 UR4, UPT, UPT, UR5, 0x1, URZ ;  /* 0x0000000105047890 */ /* 0x000fe2000fffe0ff */
[----:B------:R-:W-:-:S03]  /*3700*/  VIADD R8, R8, 0x1 ;  /* 0x0000000108087836 */ /* 0x000fc60000000000 */
[----:B------:R-:W-:Y:S02]  /*3710*/  UISETP.NE.AND UP0, UPT, UR4, 0x2, UPT ;  /* 0x000000020400788c */ /* 0x000fe4000bf05270 */
[----:B------:R-:W-:Y:S01]  /*3720*/  ISETP.NE.AND P0, PT, R8, 0x2, PT ;  /* 0x000000020800780c */ /* 0x000fe20003f05270 */
[----:B------:R-:W-:Y:S06]  /*3730*/  UGETNEXTWORKID.BROADCAST [UR8], [UR9] ;  /* 0x00000000080073ca */ /* 0x000fec0008000100 */
[----:B------:R-:W-:Y:S02]  /*3740*/  USEL UR7, URZ, 0x1, UP0 ;  /* 0x00000001ff077887 */ /* 0x000fe40008000000 */
[----:B------:R-:W-:-:S04]  /*3750*/  USEL UR5, UR4, URZ, UP0 ;  /* 0x000000ff04057287 */ /* 0x000fc80008000000 */
[----:B------:R-:W-:Y:S02]  /*3760*/  LOP3.LUT R12, R12, UR7, RZ, 0x3c, !PT ;  /* 0x000000070c0c7c12 */ /* 0x000fe4000f8e3cff */
[----:B--2---:R-:W-:-:S04]  /*3770*/  SHF.L.U32 R5, R10, 0x1f, RZ ;  /* 0x0000001f0a057819 */ /* 0x004fc800000006ff */
[----:B------:R-:W2:Y:S02]  /*3780*/  SYNCS.PHASECHK.TRANS64.TRYWAIT P1, [R0+URZ+0x150], R5 ;  /* 0x00015005000075a7 */ /* 0x000ea400080211ff */
[----:B--2---:R-:W-:Y:S05]  /*3790*/  @!P1 BRA `(.L_x_63) ;  /* 0x0000007000f09947 */ /* 0x004fea0003800000 */
.L_x_199:
[C---:B------:R-:W-:Y:S01]  /*37a0*/  LEA R4, R11.reuse, UR6, 0x4 ;  /* 0x000000060b047c11 */ /* 0x040fe2000f8e20ff */
[----:B--2---:R-:W-:Y:S01]  /*37b0*/  VIADD R0, R0, 0x160 ;  /* 0x0000016000007836 */ /* 0x004fe20000000000 */
[----:B------:R-:W-:Y:S01]  /*37c0*/  SEL R8, R8, RZ, P0 ;  /* 0x000000ff08087207 */ /* 0x000fe20000000000 */
[----:B------:R-:W-:-:S03]  /*37d0*/  VIADD R11, R11, 0x1 ;  /* 0x000000010b0b7836 */ /* 0x000fc60000000000 */
[----:B------:R-:W2:Y:S01]  /*37e0*/  LDS.128 R4, [R4+0x1e0] ;  /* 0x0001e00004047984 */ /* 0x000ea20000000c00 */
[----:B------:R-:W-:Y:S02]  /*37f0*/  PRMT R0, RZ, 0x654, R0 ;  /* 0x00000654ff007816 */ /* 0x000fe40000000000 */
[C---:B------:R-:W-:Y:S01]  /*3800*/  ISETP.NE.AND P1, PT, R11.reuse, 0x2, PT ;  /* 0x000000020b00780c */ /* 0x040fe20003f25270 */
[----:B------:R-:W-:Y:S01]  /*3810*/  @!PT LDS RZ, [RZ] ;  /* 0x00000000fffff984 */ /* 0x000fe20000000800 */
[----:B------:R-:W-:Y:S01]  /*3820*/  @!PT LDS RZ, [RZ] ;  /* 0x00000000fffff984 */ /* 0x000fe20000000800 */
[----:B------:R-:W-:Y:S01]  /*3830*/  @!PT LDS RZ, [RZ] ;  /* 0x00000000fffff984 */ /* 0x000fe20000000800 */
[----:B------:R-:W-:Y:S01]  /*3840*/  @!PT LDS RZ, [RZ] ;  /* 0x00000000fffff984 */ /* 0x000fe20000000800 */
[----:B------:R3:W-:Y:S06]  /*3850*/  MEMBAR.ALL.CTA ;  /* 0x0000000000007992 */ /* 0x0007ec0000008000 */
[----:B---3--:R-:W3:Y:S01]  /*3860*/  FENCE.VIEW.ASYNC.S ;  /* 0x00000000000073c6 */ /* 0x008ee20000000000 */
[----:B------:R-:W-:Y:S01]  /*3870*/  SEL R11, R11, RZ, P1 ;  /* 0x000000ff0b0b7207 */ /* 0x000fe20000800000 */
[----:B---3--:R3:W-:Y:S01]  /*3880*/  SYNCS.ARRIVE.TRANS64.RED.A1T0 RZ, [R0+URZ], RZ ;  /* 0x000000ff00ff79a7 */ /* 0x0087e200081004ff */
[----:B--2---:R-:W-:-:S02]  /*3890*/  LOP3.LUT P3, RZ, R6, 0x1, RZ, 0xc0, !PT ;  /* 0x0000000106ff7812 */ /* 0x004fc4000786c0ff */
[----:B------:R-:W-:-:S04]  /*38a0*/  SEL R5, RZ, 0x1, P1 ;  /* 0x00000001ff057807 */ /* 0x000fc80000800000 */
[----:B------:R-:W-:Y:S02]  /*38b0*/  LOP3.LUT R10, R10, R5, RZ, 0x3c, !PT ;  /* 0x000000050a0a7212 */ /* 0x000fe400078e3cff */
[----:B---3--:R-:W-:-:S04]  /*38c0*/  SEL R0, RZ, 0x1, P0 ;  /* 0x00000001ff007807 */ /* 0x008fc80000000000 */
[----:B------:R-:W-:Y:S01]  /*38d0*/  LOP3.LUT R9, R9, R0, RZ, 0x3c, !PT ;  /* 0x0000000009097212 */ /* 0x000fe200078e3cff */
[----:B------:R-:W-:Y:S06]  /*38e0*/  @P3 BRA `(.L_x_64) ;  /* 0xfffffffc002c3947 */ /* 0x000fec000383ffff */
[----:B------:R-:W-:Y:S01]  /*38f0*/  ULEA UR4, UR5, UR6, 0x3 ;  /* 0x0000000605047291 */ /* 0x000fe2000f8e18ff */
[----:B------:R-:W-:-:S08]  /*3900*/  SHF.L.U32 R3, R12, 0x1f, RZ ;  /* 0x0000001f0c037819 */ /* 0x000fd000000006ff */
[----:B------:R-:W2:Y:S02]  /*3910*/  SYNCS.PHASECHK.TRANS64 P0, [UR4+0x160], R3 ;  /* 0x00016003ff0075a7 */ /* 0x000ea40008001004 */
[----:B--2---:R-:W-:Y:S05]  /*3920*/  @P0 BRA `(.L_x_65) ;  /* 0x0000000000080947 */ /* 0x004fea0003800000 */
[----:B------:R-:W2:Y:S02]  /*3930*/  SYNCS.PHASECHK.TRANS64.TRYWAIT P0, [UR4+0x160], R3 ;  /* 0x00016003ff0075a7 */ /* 0x000ea40008001104 */
[----:B--2---:R-:W-:Y:S05]  /*3940*/  @!P0 BRA `(.L_x_66) ;  /* 0x0000007000988947 */ /* 0x004fea0003800000 */
.L_x_65:
[----:B------:R-:W-:-:S04]  /*3950*/  UIADD3 UR7, UPT, UPT, UR5, 0x1, URZ ;  /* 0x0000000105077890 */ /* 0x000fc8000fffe0ff */
[----:B------:R-:W-:-:S04]  /*3960*/  UISETP.NE.AND UP0, UPT, UR7, 0x2, UPT ;  /* 0x000000020700788c */ /* 0x000fc8000bf05270 */
[----:B------:R-:W-:Y:S02]  /*3970*/  USEL UR8, URZ, 0x1, UP0 ;  /* 0x00000001ff087887 */ /* 0x000fe40008000000 */
[----:B------:R-:W-:-:S04]  /*3980*/  USEL UR7, UR7, URZ, UP0 ;  /* 0x000000ff07077287 */ /* 0x000fc80008000000 */
[----:B------:R-:W-:Y:S01]  /*3990*/  ULEA UR7, UR7, UR6, 0x3 ;  /* 0x0000000607077291 */ /* 0x000fe2000f8e18ff */
[----:B--2---:R-:W-:-:S04]  /*39a0*/  LOP3.LUT R3, R12, UR8, RZ, 0x3c, !PT ;  /* 0x000000080c037c12 */ /* 0x004fc8000f8e3cff */
[----:B------:R-:W-:-:S04]  /*39b0*/  SHF.L.U32 R0, R3, 0x1f, RZ ;  /* 0x0000001f03007819 */ /* 0x000fc800000006ff */
[----:B------:R-:W2:Y:S02]  /*39c0*/  SYNCS.PHASECHK.TRANS64 P0, [UR7+0x160], R0 ;  /* 0x00016000ff0075a7 */ /* 0x000ea40008001007 */
[----:B-12---:R-:W-:Y:S05]  /*39d0*/  @P0 EXIT ;  /* 0x000000000000094d */ /* 0x006fea0003800000 */
[----:B------:R-:W-:Y:S02]  /*39e0*/  SHF.L.U32 R3, R3, 0x1f, RZ ;  /* 0x0000001f03037819 */ /* 0x000fe400000006ff */
[----:B------:R-:W-:-:S07]  /*39f0*/  MOV R0, UR7 ;  /* 0x0000000700007c02 */ /* 0x000fce0008000f00 */
.L_x_67:
[----:B-1----:R1:W2:Y:S02]  /*3a00*/  SYNCS.PHASECHK.TRANS64.TRYWAIT P0, [R0+URZ+0x160], R3 ;  /* 0x00016003000075a7 */ /* 0x0022a400080011ff */
[----:B--2---:R-:W-:Y:S05]  /*3a10*/  @!P0 NANOSLEEP.SYNCS 0x989680 ;  /* 0x009896800000895d */ /* 0x004fea0003900000 */
[----:B------:R-:W2:Y:S02]  /*3a20*/  @!P0 SYNCS.PHASECHK.TRANS64 P0, [R0+URZ+0x160], R3 ;  /* 0x00016003000085a7 */ /* 0x000ea400080010ff */
[----:B--2---:R-:W-:Y:S05]  /*3a30*/  @P0 EXIT ;  /* 0x000000000000094d */ /* 0x004fea0003800000 */
[----:B------:R-:W-:Y:S05]  /*3a40*/  BRA `(.L_x_67) ;  /* 0xfffffffc00ec7947 */ /* 0x000fea000383ffff */
.L_x_60:
[----:B------:R-:W-:Y:S05]  /*3a50*/  BRA.U UP5, `(.L_x_68) ;  /* 0x0000001105a47547 */ /* 0x000fea000b800000 */
[----:B------:R-:W2:Y:S01]  /*3a60*/  S2UR UR7, SR_CgaCtaId ;  /* 0x00000000000779c3 */ /* 0x000ea20000008800 */
[----:B------:R-:W-:Y:S01]  /*3a70*/  UMOV UR4, 0x40 ;  /* 0x0000004000047882 */ /* 0x000fe20000000000 */
[----:B------:R-:W-:Y:S01]  /*3a80*/  NOP ;  /* 0x0000000000007918 */ /* 0x000fe20000000000 */
[----:B------:R-:W-:Y:S01]  /*3a90*/  UMOV UR6, 0x400 ;  /* 0x0000040000067882 */ /* 0x000fe20000000000 */
[----:B--2---:R-:W-:Y:S02]  /*3aa0*/  ULEA UR5, UR7, UR4, 0x18 ;  /* 0x0000000407057291 */ /* 0x004fe4000f8ec0ff */
[----:B------:R-:W-:-:S07]  /*3ab0*/  ULEA UR6, UR7, UR6, 0x18 ;  /* 0x0000000607067291 */ /* 0x000fce000f8ec0ff */
[----:B------:R-:W2:Y:S02]  /*3ac0*/  LDS.U8 R3, [UR5+0x1c] ;  /* 0x00001c05ff037984 */ /* 0x000ea40008000000 */
[----:B--2---:R-:W-:-:S13]  /*3ad0*/  ISETP.NE.AND P0, PT, R3, RZ, PT ;  /* 0x000000ff0300720c */ /* 0x004fda0003f05270 */
[----:B------:R-:W-:Y:S05]  /*3ae0*/  @P0 BRA `(.L_x_69) ;  /* 0x0000000400080947 */ /* 0x000fea0003800000 */
[----:B------:R-:W-:Y:S02]  /*3af0*/  UISETP.NE.U32.AND UP1, UPT, UR33, 0x1, UPT ;  /* 0x000000012100788c */ /* 0x000fe4000bf25070 */
[----:B------:R-:W-:-:S07]  /*3b00*/  UIADD3 UR7, UPT, UPT, UR5, 0x8, URZ ;  /* 0x0000000805077890 */ /* 0x000fce000fffe0ff */
[----:B------:R-:W-:Y:S05]  /*3b10*/  BRA.U !UP1, `(.L_x_70) ;  /* 0x00000001099c7547 */ /* 0x000fea000b800000 */
[----:B------:R-:W-:Y:S01]  /*3b20*/  ELECT P0, URZ, PT ;  /* 0x0000000000ff782f */ /* 0x000fe20003800000 */
[----:B------:R-:W-:-:S12]  /*3b30*/  BSSY B0, `(.L_x_70) ;  /* 0x0000025000007945 */ /* 0x000fd80003800000 */
[----:B------:R-:W-:Y:S05]  /*3b40*/  @!P0 BRA `(.L_x_71) ;  /* 0x00000000008c8947 */ /* 0x000fea0003800000 */
[----:B------:R-:W-:-:S05]  /*3b50*/  UMOV UR4, 0x10 ;  /* 0x0000001000047882 */ /* 0x000fca0000000000 */
[----:B------:R-:W-:Y:S04]  /*3b60*/  DEPBAR.LE SB2, 0x36 ;  /* 0x0000ad800000791a */ /* 0x000fe80000000000 */
[----:B------:R-:W2:Y:S02]  /*3b70*/  UTCATOMSWS.2CTA.FIND_AND_SET.ALIGN UP0, UR4, UR4 ;  /* 0x00000004000475e3 */ /* 0x000ea40008200800 */
[----:B--2---:R-:W-:Y:S01]  /*3b80*/  MOV R10, UR4 ;  /* 0x00000004000a7c02 */ /* 0x004fe20008000f00 */
[----:B------:R-:W-:Y:S06]  /*3b90*/  BRA.U UP0, `(.L_x_72) ;  /* 0x0000000100187547 */ /* 0x000fec000b800000 */
.L_x_73:
[----:B------:R-:W-:Y:S05]  /*3ba0*/  NANOSLEEP 0x64 ;  /* 0x000000640000795d */ /* 0x000fea0003800000 */
[----:B------:R-:W-:-:S05]  /*3bb0*/  UMOV UR4, 0x10 ;  /* 0x0000001000047882 */ /* 0x000fca0000000000 */
[----:B------:R-:W-:Y:S04]  /*3bc0*/  DEPBAR.LE SB2, 0x36 ;  /* 0x0000ad800000791a */ /* 0x000fe80000000000 */
[----:B------:R-:W2:Y:S02]  /*3bd0*/  UTCATOMSWS.2CTA.FIND_AND_SET.ALIGN UP0, UR4, UR4 ;  /* 0x00000004000475e3 */ /* 0x000ea40008200800 */
[----:B--2---:R-:W-:Y:S01]  /*3be0*/  MOV R10, UR4 ;  /* 0x00000004000a7c02 */ /* 0x004fe20008000f00 */
[----:B------:R-:W-:Y:S05]  /*3bf0*/  BRA.U !UP0, `(.L_x_73) ;  /* 0xfffffffd08e87547 */ /* 0x000fea000b83ffff */
.L_x_72:
[----:B------:R-:W2:Y:S01]  /*3c00*/  LDS R6, [UR5+0x10] ;  /* 0x00001005ff067984 */ /* 0x000ea20008000800 */
[----:B------:R-:W-:Y:S01]  /*3c10*/  IMAD.U32 R3, RZ, RZ, UR6 ;  /* 0x00000006ff037e24 */ /* 0x000fe2000f8e00ff */
[----:B------:R-:W-:-:S03]  /*3c20*/  MOV R4, UR37 ;  /* 0x0000002500047c02 */ /* 0x000fc60008000f00 */
[----:B------:R-:W-:Y:S01]  /*3c30*/  VIADD R3, R3, 0x200 ;  /* 0x0000020003037836 */ /* 0x000fe20000000000 */
[----:B--2---:R-:W-:-:S04]  /*3c40*/  SHF.L.U32 R6, R6, 0x1f, RZ ;  /* 0x0000001f06067819 */ /* 0x004fc800000006ff */
[----:B------:R-:W2:Y:S02]  /*3c50*/  SYNCS.PHASECHK.TRANS64.TRYWAIT P0, [UR5+0x8], R6 ;  /* 0x00000806ff0075a7 */ /* 0x000ea40008001105 */
[----:B--2---:R-:W-:Y:S05]  /*3c60*/  @P0 BRA `(.L_x_74) ;  /* 0x0000000000080947 */ /* 0x004fea0003800000 */
[----:B------:R-:W2:Y:S02]  /*3c70*/  SYNCS.PHASECHK.TRANS64.TRYWAIT P0, [UR5+0x8], R6 ;  /* 0x00000806ff0075a7 */ /* 0x000ea40008001105 */
[----:B--2---:R-:W-:Y:S05]  /*3c80*/  @!P0 BRA `(.L_x_75) ;  /* 0x0000006c00e08947 */ /* 0x004fea0003800000 */
.L_x_74:
[----:B------:R-:W-:Y:S01]  /*3c90*/  PRMT R4, R4, 0x654, R3 ;  /* 0x0000065404047816 */ /* 0x000fe20000000003 */
[----:B------:R-:W-:Y:S01]  /*3ca0*/  HFMA2 R3, -RZ, RZ, 0, 5.9604644775390625e-08 ;  /* 0x00000001ff037431 */ /* 0x000fe200000001ff */
[----:B------:R-:W-:Y:S01]  /*3cb0*/  UPRMT UR4, UR37, 0x654, UR7 ;  /* 0x0000065425047896 */ /* 0x000fe20008000007 */
[----:B------:R-:W-:Y:S02]  /*3cc0*/  IMAD.MOV.U32 R7, RZ, RZ, 0xffff ;  /* 0x0000ffffff077424 */ /* 0x000fe400078e00ff */
[----:B--2---:R-:W-:Y:S02]  /*3cd0*/  IMAD.MOV.U32 R6, RZ, RZ, 0x4 ;  /* 0x00000004ff067424 */ /* 0x004fe400078e00ff */
[----:B------:R-:W-:Y:S01]  /*3ce0*/  IMAD.SHL.U32 R9, R10, 0x20, RZ ;  /* 0x000000200a097824 */ /* 0x000fe200078e00ff */
[----:B------:R-:W-:Y:S02]  /*3cf0*/  MOV R5, UR4 ;  /* 0x0000000400057c02 */ /* 0x000fe40008000f00 */
[-C--:B------:R-:W-:Y:S01]  /*3d00*/  SHF.L.U32 R8, R7, R10.reuse, RZ ;  /* 0x0000000a07087219 */ /* 0x080fe200000006ff */
[----:B------:R2:W-:Y:S01]  /*3d10*/  SYNCS.ARRIVE.TRANS64.RED RZ, [UR4], R6 ;  /* 0x00000006ffff79a7 */ /* 0x0005e20008000404 */
[----:B------:R-:W-:Y:S01]  /*3d20*/  SHF.L.U32 R7, R3, R10, RZ ;  /* 0x0000000a03077219 */ /* 0x000fe200000006ff */
[----:B------:R2:W-:Y:S04]  /*3d30*/  STS [UR6+0x200], R9 ;  /* 0x00020009ff007988 */ /* 0x0005e80008000806 */
[----:B------:R2:W-:Y:S04]  /*3d40*/  STAS [R4.64], R10 ;  /* 0x0000000a04007dbd */ /* 0x0005e8000c0008ff */
[----:B------:R2:W-:Y:S04]  /*3d50*/  ATOMS.OR RZ, [UR5+0x14], R8 ;  /* 0x00001408ffff798c */ /* 0x0005e8000b000005 */
[----:B------:R2:W-:Y:S04]  /*3d60*/  ATOMS.OR RZ, [UR5+0x18], R7 ;  /* 0x00001807ffff798c */ /* 0x0005e8000b000005 */
[----:B------:R2:W-:Y:S02]  /*3d70*/  ATOMS.XOR RZ, [UR5+0x10], R3 ;  /* 0x00001003ffff798c */ /* 0x0005e4000b800005 */
.L_x_71:
[----:B-1----:R-:W-:Y:S05]  /*3d80*/  BSYNC B0 ;  /* 0x0000000000007941 */ /* 0x002fea0003800000 */
.L_x_70:
[----:B------:R-:W-:Y:S05]  /*3d90*/  BRA.U UP1, `(.L_x_76) ;  /* 0x00000001016c7547 */ /* 0x000fea000b800000 */
[----:B------:R-:W-:-:S03]  /*3da0*/  UMOV UR4, 0xffffffff ;  /* 0xffffffff00047882 */ /* 0x000fc60000000000 */
[----:B------:R-:W-:Y:S05]  /*3db0*/  BRA.DIV UR4, `(.L_x_77) ;  /* 0x0000006e04ac7947 */ /* 0x000fea000b800000 */
[----:B------:R-:W-:-:S13]  /*3dc0*/  ELECT P0, URZ, PT ;  /* 0x0000000000ff782f */ /* 0x000fda0003800000 */
.L_x_203:
[----:B------:R-:W-:Y:S05]  /*3dd0*/  @!P0 BRA `(.L_x_76) ;  /* 0x00000000005c8947 */ /* 0x000fea0003800000 */
[----:B--2---:R-:W2:Y:S02]  /*3de0*/  LDS R4, [UR5+0x10] ;  /* 0x00001005ff047984 */ /* 0x004ea40008000800 */
[----:B--2---:R-:W-:-:S04]  /*3df0*/  SHF.L.U32 R4, R4, 0x1f, RZ ;  /* 0x0000001f04047819 */ /* 0x004fc800000006ff */
[----:B------:R-:W2:Y:S02]  /*3e00*/  SYNCS.PHASECHK.TRANS64.TRYWAIT P0, [UR5+0x8], R4 ;  /* 0x00000804ff0075a7 */ /* 0x000ea40008001105 */
[----:B--2---:R-:W-:Y:S05]  /*3e10*/  @P0 BRA `(.L_x_78) ;  /* 0x0000000000080947 */ /* 0x004fea0003800000 */
[----:B------:R-:W2:Y:S02]  /*3e20*/  SYNCS.PHASECHK.TRANS64.TRYWAIT P0, [UR5+0x8], R4 ;  /* 0x00000804ff0075a7 */ /* 0x000ea40008001105 */
[----:B--2---:R-:W-:Y:S05]  /*3e30*/  @!P0 BRA `(.L_x_79) ;  /* 0x0000006c00b08947 */ /* 0x004fea0003800000 */
.L_x_78:
[----:B------:R-:W3:Y:S01]  /*3e40*/  LDS R6, [UR6+0x200] ;  /* 0x00020006ff067984 */ /* 0x000ee20008000800 */
[----:B--2---:R-:W-:Y:S02]  /*3e50*/  HFMA2 R3, -RZ, RZ, 0, 5.9604644775390625e-08 ;  /* 0x00000001ff037431 */ /* 0x004fe400000001ff */
[----:B------:R-:W-:Y:S01]  /*3e60*/  IMAD.MOV.U32 R4, RZ, RZ, 0xffff ;  /* 0x0000ffffff047424 */ /* 0x000fe200078e00ff */
[----:B------:R-:W-:Y:S01]  /*3e70*/  UPRMT UR4, UR37, 0x654, UR7 ;  /* 0x0000065425047896 */ /* 0x000fe20008000007 */
[----:B---3--:R-:W-:-:S03]  /*3e80*/  IMAD.SHL.U32 R5, R6, 0x20, RZ ;  /* 0x0000002006057824 */ /* 0x008fc600078e00ff */
[-C--:B------:R-:W-:Y:S02]  /*3e90*/  SHF.L.U32 R4, R4, R6.reuse, RZ ;  /* 0x0000000604047219 */ /* 0x080fe400000006ff */
[----:B------:R-:W-:Y:S01]  /*3ea0*/  SHF.L.U32 R6, R3, R6, RZ ;  /* 0x0000000603067219 */ /* 0x000fe200000006ff */
[----:B------:R3:W-:Y:S04]  /*3eb0*/  STS [UR6+0x200], R5 ;  /* 0x00020005ff007988 */ /* 0x0007e80008000806 */
[----:B------:R3:W-:Y:S04]  /*3ec0*/  ATOMS.OR RZ, [UR5+0x14], R4 ;  /* 0x00001404ffff798c */ /* 0x0007e8000b000005 */
[----:B------:R3:W-:Y:S01]  /*3ed0*/  ATOMS.OR RZ, [UR5+0x18], R6 ;  /* 0x00001806ffff798c */ /* 0x0007e2000b000005 */
[----:B------:R-:W-:Y:S03]  /*3ee0*/  SYNCS.ARRIVE.TRANS64.RED.A1T0 RZ, [UR4], RZ ;  /* 0x000000ffffff79a7 */ /* 0x000fe60008100404 */
[----:B------:R3:W-:Y:S01]  /*3ef0*/  ATOMS.XOR RZ, [UR5+0x10], R3 ;  /* 0x00001003ffff798c */ /* 0x0007e2000b800005 */
[----:B------:R-:W-:Y:S05]  /*3f00*/  BRA `(.L_x_76) ;  /* 0x0000000000107947 */ /* 0x000fea0003800000 */
.L_x_69:
[----:B------:R-:W-:Y:S02]  /*3f10*/  MOV R3, 0xffffffff ;  /* 0xffffffff00037802 */ /* 0x000fe40000000f00 */
[----:B------:R-:W-:-:S03]  /*3f20*/  MOV R4, 0x3f50 ;  /* 0x00003f5000047802 */ /* 0x000fc60000000f00 */
[----:B------:R2:W-:Y:S04]  /*3f30*/  STS [UR6+0x200], R3 ;  /* 0x00020003ff007988 */ /* 0x0005e80008000806 */
[----:B-12--5:R-:W-:Y:S05]  /*3f40*/  CALL.REL.NOINC `($__internal_1_$__cuda_sm10x_tcgen05_guardrail_trap_phase_invalid_during_alloc) ;  /* 0x0000007400847944 */ /* 0x026fea0003c00000 */
.L_x_76:
[----:B------:R-:W-:Y:S05]  /*3f50*/  WARPSYNC.ALL ;  /* 0x0000000000007948 */ /* 0x000fea0003800000 */
[----:B------:R-:W4:Y:S01]  /*3f60*/  S2UR UR4, SR_CgaCtaId ;  /* 0x00000000000479c3 */ /* 0x000f220000008800 */
[----:B------:R-:W-:Y:S01]  /*3f70*/  UMOV UR17, 0x400 ;  /* 0x0000040000117882 */ /* 0x000fe20000000000 */
[----:B------:R-:W-:-:S06]  /*3f80*/  NOP ;  /* 0x0000000000007918 */ /* 0x000fcc0000000000 */
[----:B------:R-:W-:Y:S06]  /*3f90*/  BAR.ARV 0x6, 0xa0 ;  /* 0x0182800000007b1d */ /* 0x000fec0000002000 */
[----:B------:R-:W1:Y:S01]  /*3fa0*/  LDCU UR6, c[0x0][0x38c] ;  /* 0x00007180ff0677ac */ /* 0x000e620008000800 */
[----:B------:R-:W-:Y:S01]  /*3fb0*/  LOP3.LUT R0, R0, 0xffff, RZ, 0xc0, !PT ;  /* 0x0000ffff00007812 */ /* 0x000fe200078ec0ff */
[----:B--2---:R-:W-:Y:S01]  /*3fc0*/  IMAD.MOV.U32 R9, RZ, RZ, 0x1 ;  /* 0x00000001ff097424 */ /* 0x004fe200078e00ff */
[----:B------:R-:W-:Y:S01]  /*3fd0*/  LOP3.LUT R2, R2, 0xffff, RZ, 0xc0, !PT ;  /* 0x0000ffff02027812 */ /* 0x000fe200078ec0ff */
[----:B------:R-:W-:Y:S01]  /*3fe0*/  IMAD.MOV.U32 R8, RZ, RZ, RZ ;  /* 0x000000ffff087224 */ /* 0x000fe200078e00ff */
[----:B------:R-:W-:Y:S01]  /*3ff0*/  R2UR UR30, R0 ;  /* 0x00000000001e72ca */ /* 0x000fe200000e0000 */
[----:B------:R-:W-:Y:S01]  /*4000*/  UMOV UR24, URZ ;  /* 0x000000ff00187c82 */ /* 0x000fe20008000000 */
[----:B------:R-:W-:Y:S01]  /*4010*/  R2UR UR20, R2 ;  /* 0x00000000021472ca */ /* 0x000fe200000e0000 */
[----:B------:R-:W-:Y:S01]  /*4020*/  UMOV UR15, URZ ;  /* 0x000000ff000f7c82 */ /* 0x000fe20008000000 */
[----:B------:R-:W-:Y:S01]  /*4030*/  UMOV UR14, URZ ;  /* 0x000000ff000e7c82 */ /* 0x000fe20008000000 */
[----:B----4-:R-:W-:-:S02]  /*4040*/  ULEA UR17, UR4, UR17, 0x18 ;  /* 0x0000001104117291 */ /* 0x010fc4000f8ec0ff */
[----:B------:R-:W-:Y:S02]  /*4050*/  UISETP.NE.AND UP3, UPT, UR33, URZ, UPT ;  /* 0x000000ff2100728c */ /* 0x000fe4000bf65270 */
[----:B------:R-:W-:Y:S02]  /*4060*/  UIADD3 UR5, UPT, UPT, UR17, 0x8600, URZ ;  /* 0x0000860011057890 */ /* 0x000fe4000fffe0ff */
[----:B------:R-:W-:Y:S02]  /*4070*/  UIADD3 UR4, UPT, UPT, UR17, 0x28600, URZ ;  /* 0x0002860011047890 */ /* 0x000fe4000fffe0ff */
[----:B-1----:R-:W-:Y:S01]  /*4080*/  UIADD3 UR6, UPT, UPT, UR6, 0x1f, URZ ;  /* 0x0000001f06067890 */ /* 0x002fe2000fffe0ff */
[----:B---3--:R-:W1:Y:S01]  /*4090*/  LDS R3, [UR17+0x200] ;  /* 0x00020011ff037984 */ /* 0x008e620008000800 */
[----:B------:R-:W-:Y:S02]  /*40a0*/  USHF.R.U32.HI UR5, URZ, 0x4, UR5 ;  /* 0x00000004ff057899 */ /* 0x000fe40008011605 */
[----:B------:R-:W-:-:S02]  /*40b0*/  USHF.R.S32.HI UR25, URZ, 0x1f, UR6 ;  /* 0x0000001fff197899 */ /* 0x000fc40008011406 */
[----:B------:R-:W-:Y:S02]  /*40c0*/  USHF.R.U32.HI UR4, URZ, 0x4, UR4 ;  /* 0x00000004ff047899 */ /* 0x000fe40008011604 */
[----:B------:R-:W-:Y:S02]  /*40d0*/  ULEA.HI UR25, UR25, UR6, URZ, 0x5 ;  /* 0x0000000619197291 */ /* 0x000fe4000f8f28ff */
[----:B------:R-:W-:Y:S02]  /*40e0*/  ULOP3.LUT UR5, UR5, 0x3fff, URZ, 0xc0, !UPT ;  /* 0x00003fff05057892 */ /* 0x000fe4000f8ec0ff */
[----:B------:R-:W-:Y:S02]  /*40f0*/  USHF.R.S32.HI UR25, URZ, 0x5, UR25 ;  /* 0x00000005ff197899 */ /* 0x000fe40008011419 */
[----:B------:R-:W-:Y:S02]  /*4100*/  ULOP3.LUT UR22, UR4, 0x3fff, URZ, 0xc0, !UPT ;  /* 0x00003fff04167892 */ /* 0x000fe4000f8ec0ff */
[----:B------:R-:W-:-:S02]  /*4110*/  UISETP.LT.AND UP0, UPT, UR25, 0x1, UPT ;  /* 0x000000011900788c */ /* 0x000fc4000bf01270 */
[----:B------:R-:W-:Y:S02]  /*4120*/  ULOP3.LUT UR21, UR5, 0x10000, URZ, 0xfc, !UPT ;  /* 0x0001000005157892 */ /* 0x000fe4000f8efcff */
[----:B------:R-:W-:Y:S02]  /*4130*/  ULOP3.LUT UR22, UR22, 0x10000, URZ, 0xfc, !UPT ;  /* 0x0001000016167892 */ /* 0x000fe4000f8efcff */
[----:B------:R-:W-:Y:S01]  /*4140*/  USEL UR31, UR25, 0x1, !UP0 ;  /* 0x00000001191f7887 */ /* 0x000fe2000c000000 */
[----:B------:R-:W-:Y:S01]  /*4150*/  UMOV UR28, 0x0 ;  /* 0x00000000001c7882 */ /* 0x000fe20000000000 */
[----:B------:R-:W-:Y:S01]  /*4160*/  UMOV UR29, 0x10200490 ;  /* 0x10200490001d7882 */ /* 0x000fe20000000000 */
[----:B------:R-:W-:Y:S01]  /*4170*/  UMOV UR26, 0x0 ;  /* 0x00000000001a7882 */ /* 0x000fe20000000000 */
[----:B------:R-:W-:Y:S01]  /*4180*/  UMOV UR27, 0x10200490 ;  /* 0x10200490001b7882 */ /* 0x000fe20000000000 */
[----:B-1----:R-:W-:Y:S02]  /*4190*/  R2UR UR32, R3 ;  /* 0x00000000032072ca */ /* 0x002fe400000e0000 */
[----:B------:R-:W-:-:S13]  /*41a0*/  CS2R R2, SRZ ;  /* 0x0000000000027805 */ /* 0x000fda000001ff00 */
.L_x_87:
[C---:B------:R-:W-:Y:S02]  /*41b0*/  LEA R0, R8.reuse, UR17, 0x3 ;  /* 0x0000001108007c11 */ /* 0x040fe4000f8e18ff */
[----:B------:R-:W-:Y:S02]  /*41c0*/  SHF.L.U32 R5, R3, 0x1f, RZ ;  /* 0x0000001f03057819 */ /* 0x000fe400000006ff */
[----:B------:R-:W-:Y:S02]  /*41d0*/  LEA R4, R8, UR17, 0x4 ;  /* 0x0000001108047c11 */ /* 0x000fe4000f8e20ff */
[----:B------:R-:W1:Y:S02]  /*41e0*/  SYNCS.PHASECHK.TRANS64.TRYWAIT P0, [R0+URZ+0x150], R5 ;  /* 0x00015005000075a7 */ /* 0x000e6400080011ff */
[----:B-1-3--:R-:W-:Y:S05]  /*41f0*/  @!P0 BRA `(.L_x_80) ;  /* 0x0000006800d88947 */ /* 0x00afea0003800000 */
.L_x_204:
[----:B-1----:R-:W1:Y:S01]  /*4200*/  LDS.128 R4, [R4+0x1e0] ;  /* 0x0001e00004047984 */ /* 0x002e620000000c00 */
[----:B------:R-:W-:Y:S02]  /*4210*/  VIADD R0, R0, 0x160 ;  /* 0x0000016000007836 */ /* 0x000fe40000000000 */
[----:B------:R-:W-:Y:S01]  /*4220*/  VIADD R8, R8, 0x1 ;  /* 0x0000000108087836 */ /* 0x000fe20000000000 */
[----:B------:R-:W-:Y:S01]  /*4230*/  @!PT LDS RZ, [RZ] ;  /* 0x00000000fffff984 */ /* 0x000fe20000000800 */
[----:B------:R-:W-:Y:S01]  /*4240*/  @!PT LDS RZ, [RZ] ;  /* 0x00000000fffff984 */ /* 0x000fe20000000800 */
[----:B------:R-:W-:Y:S01]  /*4250*/  @!PT LDS RZ, [RZ] ;  /* 0x00000000fffff984 */ /* 0x000fe20000000800 */
[----:B------:R-:W-:Y:S01]  /*4260*/  @!PT LDS RZ, [RZ] ;  /* 0x00000000fffff984 */ /* 0x000fe20000000800 */
[----:B------:R2:W-:Y:S06]  /*4270*/  MEMBAR.ALL.CTA ;  /* 0x0000000000007992 */ /* 0x0005ec0000008000 */
[----:B--2---:R-:W2:Y:S01]  /*4280*/  FENCE.VIEW.ASYNC.S ;  /* 0x00000000000073c6 */ /* 0x004ea20000000000 */
[----:B------:R-:W-:-:S04]  /*4290*/  PRMT R0, RZ, 0x654, R0 ;  /* 0x00000654ff007816 */ /* 0x000fc80000000000 */
[----:B--2---:R2:W-:Y:S01]  /*42a0*/  SYNCS.ARRIVE.TRANS64.RED.A1T0 RZ, [R0+URZ], RZ ;  /* 0x000000ff00ff79a7 */ /* 0x0045e200081004ff */
[----:B-1----:R-:W-:Y:S01]  /*42b0*/  LOP3.LUT P1, RZ, R6, 0x1, RZ, 0xc0, !PT ;  /* 0x0000000106ff7812 */ /* 0x002fe2000782c0ff */
[----:B--2---:R-:W-:-:S12]  /*42c0*/  BRA.U UP3, `(.L_x_81) ;  /* 0x0000000103e07547 */ /* 0x004fd8000b800000 */
[----:B------:R-:W1:Y:S01]  /*42d0*/  LDCU UR4, c[0x0][0x38c] ;  /* 0x00007180ff0477ac */ /* 0x000e620008000800 */
[----:B------:R-:W-:Y:S02]  /*42e0*/  PLOP3.LUT P2, PT, PT, PT, PT, 0x80, 0x8 ;  /* 0x000000000008781c */ /* 0x000fe40003f4f070 */
[----:B------:R-:W-:Y:S01]  /*42f0*/  SHF.L.U32 R5, R9, 0x1f, RZ ;  /* 0x0000001f09057819 */ /* 0x000fe200000006ff */
[----:B------:R-:W-:Y:S02]  /*4300*/  ULEA UR23, UR24, UR17, 0x3 ;  /* 0x0000001118177291 */ /* 0x000fe4000f8e18ff */
[----:B------:R-:W-:Y:S02]  /*4310*/  ULEA UR18, UR24, UR32, 0x7 ;  /* 0x0000002018127291 */ /* 0x000fe4000f8e38ff */
[----:B-1----:R-:W-:-:S06]  /*4320*/  UISETP.GE.AND UP0, UPT, UR4, 0x1, UPT ;  /* 0x000000010400788c */ /* 0x002fcc000bf06270 */
[----:B------:R-:W-:-:S05]  /*4330*/  PLOP3.LUT P0, PT, PT, PT, UP0, 0x80, 0x8 ;  /* 0x000000000008781c */ /* 0x000fca0003f0f008 */
[----:B------:R-:W-:-:S08]  /*4340*/  @UP0 ULEA UR4, UR15, UR17, 0x3 ;  /* 0x000000110f040291 */ /* 0x000fd0000f8e18ff */
[----:B------:R-:W-:-:S04]  /*4350*/  @P0 SHF.L.U32 R0, R2, 0x1f, RZ ;  /* 0x0000001f02000819 */ /* 0x000fc800000006ff */
[----:B------:R1:W2:Y:S01]  /*4360*/  @P0 SYNCS.PHASECHK.TRANS64.TRYWAIT P2, [UR4], R0 ;  /* 0x00000000ff0005a7 */ /* 0x0002a20008041104 */
[----:B------:R-:W3:Y:S02]  /*4370*/  SYNCS.PHASECHK.TRANS64.TRYWAIT P0, [UR23+0x190], R5 ;  /* 0x00019005ff0075a7 */ /* 0x000ee40008001117 */
[----:B-123--:R-:W-:Y:S05]  /*4380*/  @!P0 BRA `(.L_x_82) ;  /* 0x0000006800888947 */ /* 0x00efea0003800000 */
.L_x_206:
[----:B------:R-:W-:Y:S01]  /*4390*/  UMOV UR19, UR14 ;  /* 0x0000000e00137c82 */ /* 0x000fe20008000000 */
[----:B------:R-:W-:Y:S05]  /*43a0*/  BRA.U !UP0, `(.L_x_83) ;  /* 0x0000000108987547 */ /* 0x000fea000b800000 */
[----:B------:R-:W-:Y:S02]  /*43b0*/  UIADD3 UR19, UPT, UPT, UR31, UR14, URZ ;  /* 0x0000000e1f137290 */ /* 0x000fe4000fffe0ff */
[----:B------:R-:W-:Y:S01]  /*43c0*/  UPLOP3.LUT UP2, UPT, UPT, UPT, UPT, 0x40, 0x4 ;  /* 0x000000000004789c */ /* 0x000fe20003f4e870 */
[----:B------:R-:W-:Y:S01]  /*43d0*/  UMOV UR16, UR25 ;  /* 0x0000001900107c82 */ /* 0x000fe20008000000 */
[----:B------:R-:W-:-:S09]  /*43e0*/  UMOV UR6, UR15 ;  /* 0x0000000f00067c82 */ /* 0x000fd20008000000 */
.L_x_86:
[----:B--2---:R-:W-:Y:S01]  /*43f0*/  ULEA UR5, UR6, UR17, 0x3 ;  /* 0x0000001106057291 */ /* 0x004fe2000f8e18ff */
[----:B---3--:R-:W-:Y:S11]  /*4400*/  @P2 BRA `(.L_x_84) ;  /* 0x00000000000c2947 */ /* 0x008ff60003800000 */
[----:B-1----:R-:W-:Y:S04]  /*4410*/  SHF.L.U32 R5, R2, 0x1f, RZ ;  /* 0x0000001f02057819 */ /* 0x002fe800000006ff */
[----:B------:R-:W1:Y:S02]  /*4420*/  SYNCS.PHASECHK.TRANS64.TRYWAIT P0, [UR5], R5 ;  /* 0x00000005ff0075a7 */ /* 0x000e640008001105 */
[----:B-1----:R-:W-:Y:S05]  /*4430*/  @!P0 BRA `(.L_x_85) ;  /* 0x0000006800748947 */ /* 0x002fea0003800000 */
.L_x_84:
[----:B------:R-:W-:Y:S01]  /*4440*/  UISETP.NE.AND UP0, UPT, UR16, 0x1, UPT ;  /* 0x000000011000788c */ /* 0x000fe2000bf05270 */
[----:B------:R-:W-:Y:S01]  /*4450*/  PLOP3.LUT P2, PT, PT, PT, PT, 0x80, 0x8 ;  /* 0x000000000008781c */ /* 0x000fe20003f4f070 */
[----:B------:R-:W-:Y:S02]  /*4460*/  UIADD3 UR4, UPT, UPT, UR6, 0x1, URZ ;  /* 0x0000000106047890 */ /* 0x000fe4000fffe0ff */
[----:B------:R-:W-:Y:S02]  /*4470*/  ULEA UR12, UR6, UR22, 0x8 ;  /* 0x00000016060c7291 */ /* 0x000fe4000f8e40ff */
[----:B------:R-:W-:Y:S01]  /*4480*/  UISETP.NE.AND UP1, UPT, UR4, 0x10, UPT ;  /* 0x000000100400788c */ /* 0x000fe2000bf25270 */
[----:B------:R-:W-:Y:S01]  /*4490*/  PLOP3.LUT P0, PT, PT, PT, UP0, 0x80, 0x8 ;  /* 0x000000000008781c */ /* 0x000fe20003f0f008 */
[----:B------:R-:W-:Y:S02]  /*44a0*/  UIADD3 UR10, UPT, UPT, UR12, 0x2, URZ ;  /* 0x000000020c0a7890 */ /* 0x000fe4000fffe0ff */
[----:B------:R-:W-:Y:S02]  /*44b0*/  USEL UR7, URZ, 0x1, UP1 ;  /* 0x00000001ff077887 */ /* 0x000fe40008800000 */
[----:B------:R-:W-:Y:S02]  /*44c0*/  USEL UR15, UR4, URZ, UP1 ;  /* 0x000000ff040f7287 */ /* 0x000fe40008800000 */
[----:B------:R-:W-:Y:S02]  /*44d0*/  UIADD3 UR14, UPT, UPT, UR14, 0x1, URZ ;  /* 0x000000010e0e7890 */ /* 0x000fe4000fffe0ff */
[----:B------:R-:W-:Y:S01]  /*44e0*/  @UP0 ULEA UR4, UR15, UR17, 0x3 ;  /* 0x000000110f040291 */ /* 0x000fe2000f8e18ff */
[----:B------:R-:W-:Y:S01]  /*44f0*/  LOP3.LUT R2, R2, UR7, RZ, 0x3c, !PT ;  /* 0x0000000702027c12 */ /* 0x000fe2000f8e3cff */
[----:B------:R-:W-:Y:S01]  /*4500*/  UIADD3 UR7, UPT, UPT, UR5, 0x80, URZ ;  /* 0x0000008005077890 */ /* 0x000fe2000fffe0ff */
[----:B------:R-:W-:Y:S02]  /*4510*/  UMOV UR13, 0x80004020 ;  /* 0x80004020000d7882 */ /* 0x000fe40000000000 */
[----:B-1----:R-:W-:Y:S01]  /*4520*/  @P0 SHF.L.U32 R0, R2, 0x1f, RZ ;  /* 0x0000001f02000819 */ /* 0x002fe200000006ff */
[----:B------:R-:W-:Y:S01]  /*4530*/  UMOV UR5, 0x80004020 ;  /* 0x8000402000057882 */ /* 0x000fe20000000000 */
[----:B------:R-:W-:Y:S01]  /*4540*/  UMOV UR11, 0x80004020 ;  /* 0x80004020000b7882 */ /* 0x000fe20000000000 */
[----:B------:R-:W-:Y:S01]  /*4550*/  UMOV UR9, 0x80004020 ;  /* 0x8000402000097882 */ /* 0x000fe20000000000 */
[----:B------:R2:W3:Y:S01]  /*4560*/  @P0 SYNCS.PHASECHK.TRANS64.TRYWAIT P2, [UR4], R0 ;  /* 0x00000000ff0005a7 */ /* 0x0004e20008041104 */
[----:B------:R-:W-:Y:S02]  /*4570*/  ULEA UR4, UR6, UR21, 0x9 ;  /* 0x0000001506047291 */ /* 0x000fe4000f8e48ff */
[----:B------:R-:W-:Y:S02]  /*4580*/  UISETP.NE.AND UP0, UPT, UR14, UR19, UPT ;  /* 0x000000130e00728c */ /* 0x000fe4000bf05270 */
[----:B------:R-:W-:Y:S02]  /*4590*/  UIADD3 UR8, UPT, UPT, UR4, 0x2, URZ ;  /* 0x0000000204087890 */ /* 0x000fe4000fffe0ff */
[----:B------:R-:W-:Y:S01]  /*45a0*/  UIADD3 UR16, UPT, UPT, UR16, -0x1, URZ ;  /* 0xffffffff10107890 */ /* 0x000fe2000fffe0ff */
[----:B------:R-:W-:Y:S02]  /*45b0*/  UMOV UR6, UR15 ;  /* 0x0000000f00067c82 */ /* 0x000fe40008000000 */
[----:B------:R2:W-:Y:S01]  /*45c0*/  UTCHMMA.2CTA gdesc[UR4], gdesc[UR12], tmem[UR18], tmem[UR28], idesc[UR29], UP2 ;  /* 0x00ff1c0c040075ea */ /* 0x0005e20009200012 */
[----:B------:R-:W-:Y:S03]  /*45d0*/  UPLOP3.LUT UP2, UPT, UPT, UPT, UPT, 0x80, 0x8 ;  /* 0x000000000008789c */ /* 0x000fe60003f4f070 */
[----:B------:R2:W-:Y:S01]  /*45e0*/  UTCHMMA.2CTA gdesc[UR8], gdesc[UR10], tmem[UR18], tmem[UR26], idesc[UR27], UPT ;  /* 0x00ff1a0a080075ea */ /* 0x0005e2000ba00012 */
[----:B------:R2:W-:Y:S01]  /*45f0*/  UTCBAR.2CTA.MULTICAST [UR7], URZ, UR20 ;  /* 0x000000ff070073e9 */ /* 0x0005e20008200814 */
[----:B------:R-:W-:Y:S06]  /*4600*/  BRA.U UP0, `(.L_x_86) ;  /* 0xfffffffd00787547 */ /* 0x000fec000b83ffff */
.L_x_83:
[----:B--2---:R-:W-:Y:S01]  /*4610*/  UIADD3 UR4, UPT, UPT, UR23, 0x170, URZ ;  /* 0x0000017017047890 */ /* 0x004fe2000fffe0ff */
[----:B------:R-:W-:-:S08]  /*4620*/  UMOV UR14, UR19 ;  /* 0x00000013000e7c82 */ /* 0x000fd00008000000 */
[----:B------:R2:W-:Y:S01]  /*4630*/  UTCBAR.2CTA.MULTICAST [UR4], URZ, UR30 ;  /* 0x000000ff040073e9 */ /* 0x0005e2000820081e */
[----:B------:R-:W-:Y:S02]  /*4640*/  NOP ;  /* 0x0000000000007918 */ /* 0x000fe40000000000 */
.L_x_81:
[----:B--2---:R-:W-:Y:S01]  /*4650*/  UIADD3 UR4, UPT, UPT, UR24, 0x1, URZ ;  /* 0x0000000118047890 */ /* 0x004fe2000fffe0ff */
[----:B------:R-:W-:-:S03]  /*4660*/  ISETP.NE.AND P0, PT, R8, 0x2, PT ;  /* 0x000000020800780c */ /* 0x000fc60003f05270 */
[----:B------:R-:W-:Y:S01]  /*4670*/  UISETP.NE.AND UP0, UPT, UR4, 0x4, UPT ;  /* 0x000000040400788c */ /* 0x000fe2000bf05270 */
[----:B-1----:R-:W-:Y:S02]  /*4680*/  SEL R0, RZ, 0x1, P0 ;  /* 0x00000001ff007807 */ /* 0x002fe40000000000 */
[----:B------:R-:W-:Y:S01]  /*4690*/  SEL R8, R8, RZ, P0 ;  /* 0x000000ff08087207 */ /* 0x000fe20000000000 */
[----:B------:R-:W-:Y:S01]  /*46a0*/  USEL UR5, URZ, 0x1, UP0 ;  /* 0x00000001ff057887 */ /* 0x000fe20008000000 */
[----:B------:R-:W-:Y:S01]  /*46b0*/  LOP3.LUT R3, R3, R0, RZ, 0x3c, !PT ;  /* 0x0000000003037212 */ /* 0x000fe200078e3cff */
[----:B------:R-:W-:-:S04]  /*46c0*/  USEL UR24, UR4, URZ, UP0 ;  /* 0x000000ff04187287 */ /* 0x000fc80008000000 */
[----:B------:R-:W-:Y:S01]  /*46d0*/  LOP3.LUT R9, R9, UR5, RZ, 0x3c, !PT ;  /* 0x0000000509097c12 */ /* 0x000fe2000f8e3cff */
[----:B------:R-:W-:Y:S07]  /*46e0*/  @P1 BRA `(.L_x_87) ;  /* 0xfffffff800b01947 */ /* 0x000fee000383ffff */
[----:B------:R-:W1:Y:S01]  /*46f0*/  S2UR UR8, SR_CgaCtaId ;  /* 0x00000000000879c3 */ /* 0x000e620000008800 */
[----:B------:R-:W-:Y:S01]  /*4700*/  ELECT P0, URZ, PT ;  /* 0x0000000000ff782f */ /* 0x000fe20003800000 */
[----:B------:R-:W-:Y:S01]  /*4710*/  HFMA2 R0, -RZ, RZ, 0, 5.9604644775390625e-08 ;  /* 0x00000001ff007431 */ /* 0x000fe200000001ff */
[----:B------:R-:W-:-:S05]  /*4720*/  UMOV UR4, 0x40 ;  /* 0x0000004000047882 */ /* 0x000fca0000000000 */
[----:B------:R-:W-:Y:S01]  /*4730*/  UVIRTCOUNT.DEALLOC.SMPOOL 0x80 ;  /* 0x000000800000784c */ /* 0x000fe20000000000 */
[----:B------:R-:W-:Y:S02]  /*4740*/  UISETP.NE.AND UP1, UPT, UR33, URZ, UPT ;  /* 0x000000ff2100728c */ /* 0x000fe4000bf25270 */
[----:B-1----:R-:W-:-:S09]  /*4750*/  ULEA UR8, UR8, UR4, 0x18 ;  /* 0x0000000408087291 */ /* 0x002fd2000f8ec0ff */
[----:B------:R1:W-:Y:S01]  /*4760*/  @P0 STS.U8 [UR8+0x1c], R0 ;  /* 0x00001c00ff000988 */ /* 0x0003e20008000008 */
[----:B------:R-:W-:Y:S05]  /*4770*/  BRA.U UP1, `(.L_x_88) ;  /* 0x0000000101a07547 */ /* 0x000fea000b800000 */
[----:B------:R-:W-:Y:S01]  /*4780*/  UIADD3 UR7, UPT, UPT, UR17, 0x190, URZ ;  /* 0x0000019011077890 */ /* 0x000fe2000fffe0ff */
[----:B------:R-:W-:-:S03]  /*4790*/  SHF.L.U32 R3, R9, 0x1f, RZ ;  /* 0x0000001f09037819 */ /* 0x000fc600000006ff */
[----:B------:R-:W-:-:S09]  /*47a0*/  ULEA UR4, UR24, UR7, 0x3 ;  /* 0x0000000718047291 */ /* 0x000fd2000f8e18ff */
[----:B------:R-:W2:Y:S02]  /*47b0*/  SYNCS.PHASECHK.TRANS64.TRYWAIT P0, [UR4], R3 ;  /* 0x00000003ff0075a7 */ /* 0x000ea40008001104 */
[----:B--2---:R-:W-:Y:S05]  /*47c0*/  @!P0 BRA `(.L_x_89) ;  /* 0x0000006400a88947 */ /* 0x004fea0003800000 */
.L_x_209:
        /* <DEDUP_REMOVED lines=9> */
.L_x_211:
        /* <DEDUP_REMOVED lines=9> */
.L_x_213:
[----:B------:R-:W-:-:S04]  /*48f0*/  UIADD3 UR4, UPT, UPT, UR4, 0x1, URZ ;  /* 0x0000000104047890 */ /* 0x000fc8000fffe0ff */
[----:B------:R-:W-:-:S04]  /*4900*/  UISETP.NE.AND UP0, UPT, UR4, 0x4, UPT ;  /* 0x000000040400788c */ /* 0x000fc8000bf05270 */
[----:B------:R-:W-:Y:S02]  /*4910*/  USEL UR5, URZ, 0x1, UP0 ;  /* 0x00000001ff057887 */ /* 0x000fe40008000000 */
[----:B------:R-:W-:-:S04]  /*4920*/  USEL UR4, UR4, URZ, UP0 ;  /* 0x000000ff04047287 */ /* 0x000fc80008000000 */
[----:B------:R-:W-:Y:S01]  /*4930*/  ULEA UR4, UR4, UR7, 0x3 ;  /* 0x0000000704047291 */ /* 0x000fe2000f8e18ff */
[----:B-1----:R-:W-:-:S04]  /*4940*/  LOP3.LUT R3, R2, UR5, RZ, 0x3c, !PT ;  /* 0x0000000502037c12 */ /* 0x002fc8000f8e3cff */
[----:B------:R-:W-:Y:S01]  /*4950*/  SHF.L.U32 R3, R3, 0x1f, RZ ;  /* 0x0000001f03037819 */ /* 0x000fe200000006ff */
[----:B------:R-:W-:-:S04]  /*4960*/  IMAD.U32 R0, RZ, RZ, UR4 ;  /* 0x00000004ff007e24 */ /* 0x000fc8000f8e00ff */
[----:B------:R1:W2:Y:S03]  /*4970*/  SYNCS.PHASECHK.TRANS64.TRYWAIT P0, [R0+URZ], R3 ;  /* 0x00000003000075a7 */ /* 0x0002a600080011ff */
[----:B--2---:R-:W-:Y:S05]  /*4980*/  @!P0 NANOSLEEP.SYNCS 0x989680 ;  /* 0x009896800000895d */ /* 0x004fea0003900000 */
[----:B------:R-:W2:Y:S02]  /*4990*/  @!P0 SYNCS.PHASECHK.TRANS64 P0, [R0+URZ], R3 ;  /* 0x00000003000085a7 */ /* 0x000ea400080010ff */
[----:B--2---:R-:W-:Y:S05]  /*49a0*/  @P0 BRA `(.L_x_92) ;  /* 0x0000000000200947 */ /* 0x004fea0003800000 */
.L_x_93:
[----:B--2---:R2:W4:Y:S02]  /*49b0*/  SYNCS.PHASECHK.TRANS64.TRYWAIT P0, [R0+URZ], R3 ;  /* 0x00000003000075a7 */ /* 0x00452400080011ff */
[----:B----4-:R-:W-:Y:S05]  /*49c0*/  @!P0 NANOSLEEP.SYNCS 0x989680 ;  /* 0x009896800000895d */ /* 0x010fea0003900000 */
[----:B------:R-:W4:Y:S02]  /*49d0*/  @!P0 SYNCS.PHASECHK.TRANS64 P0, [R0+URZ], R3 ;  /* 0x00000003000085a7 */ /* 0x000f2400080010ff */
[----:B----4-:R-:W-:Y:S05]  /*49e0*/  @!P0 BRA `(.L_x_93) ;  /* 0xfffffffc00f08947 */ /* 0x010fea000383ffff */
[----:B------:R-:W-:Y:S05]  /*49f0*/  BRA `(.L_x_92) ;  /* 0x00000000000c7947 */ /* 0x000fea0003800000 */
.L_x_88:
[----:B------:R-:W-:-:S04]  /*4a00*/  UIADD3 UR4, UPT, UPT, UR17, 0x1d0, URZ ;  /* 0x000001d011047890 */ /* 0x000fc8000fffe0ff */
[----:B------:R-:W-:-:S09]  /*4a10*/  UPRMT UR4, UR37, 0x654, UR4 ;  /* 0x0000065425047896 */ /* 0x000fd20008000004 */
[----:B------:R-:W-:Y:S03]  /*4a20*/  SYNCS.ARRIVE.TRANS64.RED.A1T0 RZ, [UR4], RZ ;  /* 0x000000ffffff79a7 */ /* 0x000fe60008100404 */
.L_x_92:
[----:B-12---:R-:W-:Y:S01]  /*4a30*/  SHF.L.U32 R3, RZ, 0x1f, RZ ;  /* 0x0000001fff037819 */ /* 0x006fe200000006ff */
[----:B------:R-:W-:Y:S01]  /*4a40*/  UIADD3 UR4, UPT, UPT, UR17, 0x1d0, URZ ;  /* 0x000001d011047890 */ /* 0x000fe2000fffe0ff */
[----:B------:R-:W-:Y:S02]  /*4a50*/  PLOP3.LUT P0, PT, PT, PT, UP1, 0x80, 0x8 ;  /* 0x000000000008781c */ /* 0x000fe40003f0f018 */
[----:B------:R-:W1:Y:S02]  /*4a60*/  SYNCS.PHASECHK.TRANS64.TRYWAIT P1, [UR17+0x1d0], R3 ;  /* 0x0001d003ff0075a7 */ /* 0x000e640008021111 */
[----:B-1----:R-:W-:Y:S09]  /*4a70*/  @!P1 BRA `(.L_x_94) ;  /* 0x0000006400449947 */ /* 0x002ff20003800000 */
.L_x_215:
[----:B------:R-:W-:Y:S01]  /*4a80*/  @!UP1 UPRMT UR4, UR37, 0x654, UR4 ;  /* 0x0000065425049896 */ /* 0x000fe20008000004 */
[----:B------:R-:W-:Y:S01]  /*4a90*/  UMOV UR5, 0xffff ;  /* 0x0000ffff00057882 */ /* 0x000fe20000000000 */
[----:B------:R-:W-:-:S07]  /*4aa0*/  UMOV UR6, 0x1 ;  /* 0x0000000100067882 */ /* 0x000fce0000000000 */
[----:B------:R-:W-:Y:S01]  /*4ab0*/  @!P0 SYNCS.ARRIVE.TRANS64.RED.A1T0 RZ, [UR4], RZ ;  /* 0x000000ffffff89a7 */ /* 0x000fe20008100404 */
[----:B------:R-:W-:Y:S01]  /*4ac0*/  NOP ;  /* 0x0000000000007918 */ /* 0x000fe20000000000 */
[----:B-1----:R-:W1:Y:S01]  /*4ad0*/  LDS R0, [UR8+0x14] ;  /* 0x00001408ff007984 */ /* 0x002e620008000800 */
[----:B------:R-:W-:-:S04]  /*4ae0*/  ULOP3.LUT UR4, UR32, 0xffff, URZ, 0xc0, !UPT ;  /* 0x0000ffff20047892 */ /* 0x000fc8000f8ec0ff */
[----:B------:R-:W-:-:S04]  /*4af0*/  USHF.R.U32.HI UR4, URZ, 0x5, UR4 ;  /* 0x00000005ff047899 */ /* 0x000fc80008011604 */
[----:B------:R-:W-:Y:S02]  /*4b00*/  USHF.L.U32 UR5, UR5, UR4, URZ ;  /* 0x0000000405057299 */ /* 0x000fe400080006ff */
[----:B------:R-:W-:-:S04]  /*4b10*/  USHF.L.U32 UR4, UR6, UR4, URZ ;  /* 0x0000000406047299 */ /* 0x000fc800080006ff */
[----:B-1----:R-:W-:-:S04]  /*4b20*/  LOP3.LUT R0, R0, UR5, RZ, 0xc0, !PT ;  /* 0x0000000500007c12 */ /* 0x002fc8000f8ec0ff */
[----:B------:R-:W-:-:S13]  /*4b30*/  ISETP.NE.AND P0, PT, R0, UR5, PT ;  /* 0x0000000500007c0c */ /* 0x000fda000bf05270 */
[----:B------:R-:W-:Y:S05]  /*4b40*/  @P0 BRA `(.L_x_95) ;  /* 0x0000000000580947 */ /* 0x000fea0003800000 */
[----:B------:R-:W1:Y:S02]  /*4b50*/  LDS R0, [UR8+0x18] ;  /* 0x00001808ff007984 */ /* 0x000e640008000800 */
[----:B-1----:R-:W-:-:S04]  /*4b60*/  LOP3.LUT R0, R0, UR4, RZ, 0xc0, !PT ;  /* 0x0000000400007c12 */ /* 0x002fc8000f8ec0ff */
[----:B------:R-:W-:-:S13]  /*4b70*/  ISETP.NE.AND P0, PT, R0, UR4, PT ;  /* 0x0000000400007c0c */ /* 0x000fda000bf05270 */
[----:B------:R-:W-:Y:S05]  /*4b80*/  @P0 BRA `(.L_x_96) ;  /* 0x00000000003c0947 */ /* 0x000fea0003800000 */
[----:B------:R-:W1:Y:S01]  /*4b90*/  S2R R2, SR_LANEID ;  /* 0x0000000000027919 */ /* 0x000e620000000000 */
[----:B------:R-:W-:Y:S01]  /*4ba0*/  ULOP3.LUT UR5, URZ, UR5, URZ, 0x33, !UPT ;  /* 0x00000005ff057292 */ /* 0x000fe2000f8e33ff */
[----:B------:R-:W-:Y:S01]  /*4bb0*/  LOP3.LUT R4, RZ, UR4, RZ, 0x33, !PT ;  /* 0x00000004ff047c12 */ /* 0x000fe2000f8e33ff */
[----:B------:R-:W-:Y:S02]  /*4bc0*/  VOTEU.ANY UR4, UPT, PT ;  /* 0x0000000000047886 */ /* 0x000fe400038e0100 */
[----:B------:R-:W-:Y:S01]  /*4bd0*/  UFLO.U32 UR4, UR4 ;  /* 0x00000004000472bd */ /* 0x000fe200080e0000 */
[----:B------:R-:W2:Y:S01]  /*4be0*/  REDUX UR6, R4 ;  /* 0x00000000040673c4 */ /* 0x000ea20000000000 */
[----:B------:R-:W-:-:S06]  /*4bf0*/  IMAD.U32 R0, RZ, RZ, UR5 ;  /* 0x00000005ff007e24 */ /* 0x000fcc000f8e00ff */
[----:B------:R4:W-:Y:S01]  /*4c00*/  UTCATOMSWS.AND URZ, UR5 ;  /* 0x0000000500ff79e3 */ /* 0x0009e20008000000 */
[----:B------:R-:W3:Y:S01]  /*4c10*/  REDUX UR7, R0 ;  /* 0x00000000000773c4 */ /* 0x000ee20000000000 */
[----:B-1----:R-:W-:Y:S01]  /*4c20*/  ISETP.EQ.U32.AND P0, PT, R2, UR4, PT ;  /* 0x0000000402007c0c */ /* 0x002fe2000bf02070 */
[----:B--2---:R-:W-:Y:S01]  /*4c30*/  IMAD.U32 R2, RZ, RZ, UR6 ;  /* 0x00000006ff027e24 */ /* 0x004fe2000f8e00ff */
[----:B---3--:R-:W-:-:S11]  /*4c40*/  MOV R3, UR7 ;  /* 0x0000000700037c02 */ /* 0x008fd60008000f00 */
[----:B------:R4:W-:Y:S04]  /*4c50*/  @P0 ATOMS.AND RZ, [UR8+0x14], R3 ;  /* 0x00001403ffff098c */ /* 0x0009e8000a800008 */
[----:B------:R4:W-:Y:S01]  /*4c60*/  @P0 ATOMS.AND RZ, [UR8+0x18], R2 ;  /* 0x00001802ffff098c */ /* 0x0009e2000a800008 */
[----:B------:R-:W-:Y:S05]  /*4c70*/  BRA `(.L_x_97) ;  /* 0x0000000000147947 */ /* 0x000fea0003800000 */
.L_x_96:
[----:B------:R-:W-:Y:S02]  /*4c80*/  MOV R2, 0x4ca0 ;  /* 0x00004ca000027802 */ /* 0x000fe40000000f00 */
[----:B---3-5:R-:W-:Y:S05]  /*4c90*/  CALL.REL.NOINC `($__internal_0_$__cuda_sm10x_tcgen05_guardrail_trap_col_being_dealloced_not_returned_by_alloc) ;  /* 0x0000006800247944 */ /* 0x028fea0003c00000 */
[----:B------:R-:W-:Y:S05]  /*4ca0*/  BRA `(.L_x_97) ;  /* 0x0000000000087947 */ /* 0x000fea0003800000 */
.L_x_95:
[----:B------:R-:W-:Y:S02]  /*4cb0*/  MOV R2, 0x4cd0 ;  /* 0x00004cd000027802 */ /* 0x000fe40000000f00 */
[----:B---3-5:R-:W-:Y:S05]  /*4cc0*/  CALL.REL.NOINC `($__internal_2_$__cuda_sm10x_tcgen05_guardrail_trap_unallocated_columns_being_dealloced) ;  /* 0x0000006800307944 */ /* 0x028fea0003c00000 */
.L_x_97:
[----:B------:R-:W-:Y:S01]  /*4cd0*/  NOP ;  /* 0x0000000000007918 */ /* 0x000fe20000000000 */
[----:B----4-:R-:W-:Y:S05]  /*4ce0*/  EXIT ;  /* 0x000000000000794d */ /* 0x010fea0003800000 */
.L_x_68:
[----:B------:R-:W-:-:S09]  /*4cf0*/  UISETP.NE.OR UP0, UPT, UR20, 0x3, !UP4 ;  /* 0x000000031400788c */ /* 0x000fd2000e705670 */
[----:B------:R-:W-:Y:S05]  /*4d00*/  BRA.U UP0, `(.L_x_98) ;  /* 0x0000001100847547 */ /* 0x000fea000b800000 */
[----:B------:R-:W2:Y:S01]  /*4d10*/  LDCU.64 UR4, c[0x0][0x888] ;  /* 0x00011100ff0477ac */ /* 0x000ea20008000a00 */
[----:B------:R-:W3:Y:S01]  /*4d20*/  S2UR UR10, SR_CgaCtaId ;  /* 0x00000000000a79c3 */ /* 0x000ee20000008800 */
[----:B------:R-:W-:Y:S02]  /*4d30*/  HFMA2 R9, -RZ, RZ, 0, 0 ;  /* 0x00000000ff097431 */ /* 0x000fe400000001ff */
[----:B------:R-:W-:Y:S01]  /*4d40*/  IMAD.MOV.U32 R11, RZ, RZ, 0x1 ;  /* 0x00000001ff0b7424 */ /* 0x000fe200078e00ff */
[----:B------:R-:W4:Y:S01]  /*4d50*/  LDCU UR38, c[0x0][0x370] ;  /* 0x00006e00ff2677ac */ /* 0x000f220008000800 */
[----:B------:R-:W-:Y:S01]  /*4d60*/  IMAD.MOV.U32 R10, RZ, RZ, RZ ;  /* 0x000000ffff0a7224 */ /* 0x000fe200078e00ff */
[----:B------:R-:W-:Y:S01]  /*4d70*/  MOV R3, 0x2000 ;  /* 0x0000200000037802 */ /* 0x000fe20000000f00 */
[----:B------:R-:W4:Y:S01]  /*4d80*/  LDCU.128 UR44, c[0x0][0xb10] ;  /* 0x00016200ff2c77ac */ /* 0x000f220008000c00 */
[----:B------:R-:W1:Y:S01]  /*4d90*/  LDC.64 R12, c[0x0][0x348] ;  /* 0x0000d200ff0c7b82 */ /* 0x000e620000000a00 */
[----:B------:R-:W3:Y:S01]  /*4da0*/  LDCU UR37, c[0x0][0x374] ;  /* 0x00006e80ff2577ac */ /* 0x000ee20008000800 */
[----:B------:R-:W3:Y:S01]  /*4db0*/  LDCU.64 UR30, c[0x0][0x890] ;  /* 0x00011200ff1e77ac */ /* 0x000ee20008000a00 */
[----:B------:R-:W3:Y:S01]  /*4dc0*/  LDCU UR15, c[0x0][0xb0c] ;  /* 0x00016180ff0f77ac */ /* 0x000ee20008000800 */
[----:B--2---:R-:W-:Y:S01]  /*4dd0*/  UISETP.NE.U32.AND UP0, UPT, UR4, URZ, UPT ;  /* 0x000000ff0400728c */ /* 0x004fe2000bf05070 */
[----:B------:R-:W2:Y:S01]  /*4de0*/  LDCU UR51, c[0x0][0xb20] ;  /* 0x00016400ff3377ac */ /* 0x000ea20008000800 */
[----:B------:R-:W2:Y:S01]  /*4df0*/  LDCU UR4, c[0x0][0xb30] ;  /* 0x00016600ff0477ac */ /* 0x000ea20008000800 */
[----:B------:R-:W-:Y:S01]  /*4e00*/  UMOV UR21, 0x400 ;  /* 0x0000040000157882 */ /* 0x000fe20000000000 */
[----:B----4-:R-:W-:-:S02]  /*4e10*/  UIMAD.WIDE.U32 UR6, UR38, UR44, URZ ;  /* 0x0000002c260672a5 */ /* 0x010fc4000f8e00ff */
[----:B---3--:R-:W-:Y:S02]  /*4e20*/  UIMAD.WIDE.U32 UR8, UR37, UR47, URZ ;  /* 0x0000002f250872a5 */ /* 0x008fe4000f8e00ff */
[----:B------:R-:W-:Y:S02]  /*4e30*/  ULEA UR21, UR10, UR21, 0x18 ;  /* 0x000000150a157291 */ /* 0x000fe4000f8ec0ff */
[----:B------:R-:W-:Y:S02]  /*4e40*/  UISETP.NE.U32.AND UP6, UPT, UR30, URZ, UPT ;  /* 0x000000ff1e00728c */ /* 0x000fe4000bfc5070 */
[----:B------:R-:W-:Y:S02]  /*4e50*/  UIADD3 UR39, UPT, UPT, UR21, 0x118, URZ ;  /* 0x0000011815277890 */ /* 0x000fe4000fffe0ff */
[----:B------:R-:W-:Y:S02]  /*4e60*/  UIADD3 UR33, UPT, UPT, UR21, 0x100, URZ ;  /* 0x0000010015217890 */ /* 0x000fe4000fffe0ff */
[----:B------:R-:W-:-:S02]  /*4e70*/  UIADD3 UR25, UPT, UPT, UR21, 0x108, URZ ;  /* 0x0000010815197890 */ /* 0x000fc4000fffe0ff */
[----:B------:R-:W-:Y:S02]  /*4e80*/  UIADD3 UR17, UPT, UPT, UR21, 0x110, URZ ;  /* 0x0000011015117890 */ /* 0x000fe4000fffe0ff */
[----:B------:R-:W-:Y:S02]  /*4e90*/  UISETP.NE.AND.EX UP5, UPT, UR5, URZ, UPT, UP0 ;  /* 0x000000ff0500728c */ /* 0x000fe4000bfa5300 */
[----:B------:R-:W-:Y:S01]  /*4ea0*/  UISETP.NE.AND UP0, UPT, UR42, 0x1, UPT ;  /* 0x000000012a00788c */ /* 0x000fe2000bf05270 */
[----:B------:R-:W-:Y:S01]  /*4eb0*/  UMOV UR49, UR7 ;  /* 0x0000000700317c82 */ /* 0x000fe20008000000 */
[----:B------:R-:W-:Y:S01]  /*4ec0*/  UMOV UR48, UR9 ;  /* 0x0000000900307c82 */ /* 0x000fe20008000000 */
[----:B------:R-:W-:Y:S02]  /*4ed0*/  UISETP.NE.AND UP0, UPT, UR15, 0x1, UPT ;  /* 0x000000010f00788c */ /* 0x000fe4000bf05270 */
[----:B------:R-:W-:Y:S02]  /*4ee0*/  UPLOP3.LUT UP4, UPT, UPT, UPT, UPT, 0x40, 0x4 ;  /* 0x000000000004789c */ /* 0x000fe40003f8e870 */
[----:B------:R-:W-:Y:S01]  /*4ef0*/  UISETP.GE.AND UP2, UPT, UR42, 0x1, UPT ;  /* 0x000000012a00788c */ /* 0x000fe2000bf46270 */
[----:B------:R-:W3:Y:S01]  /*4f00*/  LDCU.64 UR22, c[0x0][0xb28] ;  /* 0x00016500ff1677ac */ /* 0x000ee20008000a00 */
[----:B------:R-:W-:-:S02]  /*4f10*/  UISETP.NE.AND.EX UP6, UPT, UR31, URZ, UPT, UP6 ;  /* 0x000000ff1f00728c */ /* 0x000fc4000bfc5360 */
[----:B------:R-:W-:Y:S02]  /*4f20*/  UPRMT UR39, UR10, 0x654, UR39 ;  /* 0x000006540a277896 */ /* 0x000fe40008000027 */
[----:B------:R-:W-:Y:S02]  /*4f30*/  UPRMT UR43, UR10, 0x654, UR33 ;  /* 0x000006540a2b7896 */ /* 0x000fe40008000021 */
[----:B------:R-:W-:Y:S02]  /*4f40*/  UPRMT UR41, UR10, 0x654, UR25 ;  /* 0x000006540a297896 */ /* 0x000fe40008000019 */
[----:B------:R-:W-:Y:S02]  /*4f50*/  UPRMT UR40, UR10, 0x654, UR17 ;  /* 0x000006540a287896 */ /* 0x000fe40008000011 */
[----:B------:R-:W-:Y:S02]  /*4f60*/  USHF.R.U32.HI UR49, URZ, UR45, UR49 ;  /* 0x0000002dff317299 */ /* 0x000fe40008011631 */
[----:B--2---:R-:W-:-:S02]  /*4f70*/  USHF.R.U32.HI UR48, URZ, UR51, UR48 ;  /* 0x00000033ff307299 */ /* 0x004fc40008011630 */
[----:B------:R-:W-:Y:S02]  /*4f80*/  UISETP.NE.AND UP0, UPT, UR46, 0x1, UPT ;  /* 0x000000012e00788c */ /* 0x000fe4000bf05270 */
[----:B-1----:R-:W-:-:S11]  /*4f90*/  UISETP.NE.AND UP3, UPT, UR4, 0x1, UPT ;  /* 0x000000010400788c */ /* 0x002fd6000bf65270 */
.L_x_109:
[C---:B------:R-:W-:Y:S02]  /*4fa0*/  LEA R8, R10.reuse, UR21, 0x3 ;  /* 0x000000150a087c11 */ /* 0x040fe4000f8e18ff */
[----:B------:R-:W-:Y:S02]  /*4fb0*/  SHF.L.U32 R5, R9, 0x1f, RZ ;  /* 0x0000001f09057819 */ /* 0x000fe400000006ff */
[----:B------:R-:W-:Y:S02]  /*4fc0*/  LEA R6, R10, UR21, 0x4 ;  /* 0x000000150a067c11 */ /* 0x000fe4000f8e20ff */
[----:B-1----:R-:W1:Y:S02]  /*4fd0*/  SYNCS.PHASECHK.TRANS64.TRYWAIT P0, [R8+URZ+0x150], R5 ;  /* 0x00015005080075a7 */ /* 0x002e6400080011ff */
[----:B-1----:R-:W-:Y:S05]  /*4fe0*/  @!P0 BRA `(.L_x_99) ;  /* 0x0000006000008947 */ /* 0x002fea0003800000 */
.L_x_216:
[----:B-1----:R-:W1:Y:S01]  /*4ff0*/  LDS.128 R4, [R6+0x1e0] ;  /* 0x0001e00006047984 */ /* 0x002e620000000c00 */
[----:B------:R-:W-:Y:S01]  /*5000*/  UISETP.GE.AND UP0, UPT, UR42, 0x1, UPT ;  /* 0x000000012a00788c */ /* 0x000fe2000bf06270 */
[----:B------:R-:W-:Y:S01]  /*5010*/  @!PT LDS RZ, [RZ] ;  /* 0x00000000fffff984 */ /* 0x000fe20000000800 */
[----:B------:R-:W-:Y:S01]  /*5020*/  @!PT LDS RZ, [RZ] ;  /* 0x00000000fffff984 */ /* 0x000fe20000000800 */
[----:B------:R-:W-:Y:S01]  /*5030*/  @!PT LDS RZ, [RZ] ;  /* 0x00000000fffff984 */ /* 0x000fe20000000800 */
[----:B------:R-:W-:Y:S01]  /*5040*/  @!PT LDS RZ, [RZ] ;  /* 0x00000000fffff984 */ /* 0x000fe20000000800 */
[----:B------:R2:W-:Y:S06]  /*5050*/  MEMBAR.ALL.CTA ;  /* 0x0000000000007992 */ /* 0x0005ec0000008000 */
[----:B--2---:R-:W2:Y:S01]  /*5060*/  FENCE.VIEW.ASYNC.S ;  /* 0x00000000000073c6 */ /* 0x004ea20000000000 */
[----:B-1----:R-:W-:Y:S11]  /*5070*/  LOP3.LUT P0, RZ, R6, 0x1, RZ, 0xc0, !PT ;  /* 0x0000000106ff7812 */ /* 0x002ff6000780c0ff */
[----:B------:R-:W-:Y:S02]  /*5080*/  @!UPT UIADD3 URZ, UPT, UPT, URZ, URZ, URZ ;  /* 0x000000fffffff290 */ /* 0x000fe4000fffe0ff */
[----:B--2---:R-:W-:Y:S01]  /*5090*/  VOTEU.ANY UP2, P0 ;  /* 0x0000000000ff7886 */ /* 0x004fe20000040100 */
[----:B------:R-:W-:Y:S11]  /*50a0*/  PLOP3.LUT P0, PT, PT, PT, UP2, 0x80, 0x8 ;  /* 0x000000000008781c */ /* 0x000ff60003f0f028 */
[----:B------:R-:W-:Y:S02]  /*50b0*/  @!UPT UIADD3 URZ, UPT, UPT, URZ, URZ, URZ ;  /* 0x000000fffffff290 */ /* 0x000fe4000fffe0ff */
[----:B------:R-:W-:Y:S02]  /*50c0*/  @P0 SHF.R.U32.HI R0, RZ, 0x10, R5 ;  /* 0x00000010ff000819 */ /* 0x000fe40000011605 */
[----:B------:R-:W-:Y:S02]  /*50d0*/  @P0 MOV R2, R4 ;  /* 0x0000000400020202 */ /* 0x000fe40000000f00 */
[----:B------:R-:W-:Y:S01]  /*50e0*/  @P0 R2UR UR4, R0 ;  /* 0x00000000000402ca */ /* 0x000fe200000e0000 */
[----:B------:R-:W-:Y:S01]  /*50f0*/  VIADD R0, R8, 0x160 ;  /* 0x0000016008007836 */ /* 0x000fe20000000000 */
[----:B------:R-:W-:Y:S02]  /*5100*/  @P0 LOP3.LUT R4, R5, 0xffff, RZ, 0xc0, !PT ;  /* 0x0000ffff05040812 */ /* 0x000fe400078ec0ff */
[----:B------:R-:W-:Y:S02]  /*5110*/  @P0 R2UR UR6, R2 ;  /* 0x00000000020602ca */ /* 0x000fe400000e0000 */
[----:B------:R-:W-:Y:S02]  /*5120*/  PRMT R0, RZ, 0x654, R0 ;  /* 0x00000654ff007816 */ /* 0x000fe40000000000 */
[----:B------:R-:W-:Y:S02]  /*5130*/  @P0 R2UR UR5, R4 ;  /* 0x00000000040502ca */ /* 0x000fe400000e0000 */
[----:B------:R1:W-:Y:S03]  /*5140*/  SYNCS.ARRIVE.TRANS64.RED.A1T0 RZ, [R0+URZ], RZ ;  /* 0x000000ff00ff79a7 */ /* 0x0003e600081004ff */
[----:B------:R-:W-:Y:S04]  /*5150*/  @UP2 UMOV UR29, UR4 ;  /* 0x00000004001d2c82 */ /* 0x000fe80008000000 */
[----:B------:R-:W-:Y:S04]  /*5160*/  @UP2 UMOV UR14, UR6 ;  /* 0x00000006000e2c82 */ /* 0x000fe80008000000 */
[----:B------:R-:W-:Y:S01]  /*5170*/  @UP2 UMOV UR13, UR5 ;  /* 0x00000005000d2c82 */ /* 0x000fe20008000000 */
[----:B------:R-:W-:Y:S05]  /*5180*/  BRA.U !UP0, `(.L_x_100) ;  /* 0x0000000108c07547 */ /* 0x000fea000b800000 */
[----:B------:R-:W-:Y:S02]  /*5190*/  UIMAD.WIDE.U32 UR18, UR13, UR47, URZ ;  /* 0x0000002f0d1272a5 */ /* 0x000fe4000f8e00ff */
[----:B------:R-:W-:Y:S02]  /*51a0*/  UP2UR UR16, UPR, URZ, 0x4 ;  /* 0x00000004ff107883 */ /* 0x000fe40008000000 */
[----:B------:R-:W-:Y:S02]  /*51b0*/  UISETP.NE.AND UP2, UPT, UR46, 0x1, UPT ;  /* 0x000000012e00788c */ /* 0x000fe4000bf45270 */
[----:B------:R-:W-:Y:S02]  /*51c0*/  UIMAD.WIDE.U32 UR26, UR14, UR44, URZ ;  /* 0x0000002c0e1a72a5 */ /* 0x000fe4000f8e00ff */
[----:B------:R-:W-:Y:S02]  /*51d0*/  USEL UR4, UR37, UR48, !UP2 ;  /* 0x0000003025047287 */ /* 0x000fe4000d000000 */
[----:B------:R-:W-:Y:S02]  /*51e0*/  UISETP.NE.AND UP0, UPT, UR15, 0x1, UPT ;  /* 0x000000010f00788c */ /* 0x000fe4000bf05270 */
[----:B------:R-:W-:Y:S02]  /*51f0*/  UP2UR UR20, UPR, URZ, 0x2 ;  /* 0x00000002ff147883 */ /* 0x000fe40008000000 */
[----:B------:R-:W-:Y:S02]  /*5200*/  UISETP.NE.AND UP1, UPT, UR42, 0x1, UPT ;  /* 0x000000012a00788c */ /* 0x000fe4000bf25270 */
[----:B---3--:R-:W-:Y:S02]  /*5210*/  UIMAD.WIDE.U32 UR8, UR4, UR22, URZ ;  /* 0x00000016040872a5 */ /* 0x008fe4000f8e00ff */
[----:B------:R-:W-:Y:S01]  /*5220*/  USEL UR7, UR38, UR49, !UP0 ;  /* 0x0000003126077287 */ /* 0x000fe2000c000000 */
[----:B------:R-:W-:Y:S02]  /*5230*/  UMOV UR5, UR19 ;  /* 0x0000001300057c82 */ /* 0x000fe40008000000 */
[----:B------:R-:W-:Y:S02]  /*5240*/  USHF.R.U32.HI UR6, URZ, UR51, UR5 ;  /* 0x00000033ff067299 */ /* 0x000fe40008011605 */
[----:B------:R-:W-:Y:S02]  /*5250*/  UIMAD.WIDE.U32 UR10, UR7, UR22, URZ ;  /* 0x00000016070a72a5 */ /* 0x000fe4000f8e00ff */
[----:B------:R-:W-:Y:S02]  /*5260*/  USEL UR6, UR13, UR6, !UP2 ;  /* 0x000000060d067287 */ /* 0x000fe4000d000000 */
[----:B------:R-:W-:Y:S01]  /*5270*/  UISETP.NE.AND UP2, UPT, UR16, URZ, UPT ;  /* 0x000000ff1000728c */ /* 0x000fe2000bf45270 */
[----:B------:R-:W-:Y:S02]  /*5280*/  UMOV UR5, UR27 ;  /* 0x0000001b00057c82 */ /* 0x000fe40008000000 */
[----:B------:R-:W-:Y:S03]  /*5290*/  USHF.R.U32.HI UR12, URZ, UR45, UR5 ;  /* 0x0000002dff0c7299 */ /* 0x000fe60008011605 */
[----:B------:R-:W-:Y:S02]  /*52a0*/  UMOV UR5, UR9 ;  /* 0x0000000900057c82 */ /* 0x000fe40008000000 */
[----:B------:R-:W-:Y:S03]  /*52b0*/  @UP1 USHF.R.U32.HI UR4, URZ, UR23, UR5 ;  /* 0x00000017ff041299 */ /* 0x000fe60008011605 */
[----:B------:R-:W-:Y:S01]  /*52c0*/  UMOV UR5, UR11 ;  /* 0x0000000b00057c82 */ /* 0x000fe20008000000 */
[----:B------:R-:W-:Y:S02]  /*52d0*/  UIMAD UR4, UR42, UR4, URZ ;  /* 0x000000042a0472a4 */ /* 0x000fe4000f8e02ff */
[----:B------:R-:W-:Y:S02]  /*52e0*/  @UP1 USHF.R.U32.HI UR7, URZ, UR23, UR5 ;  /* 0x00000017ff071299 */ /* 0x000fe40008011605 */
[----:B------:R-:W-:Y:S02]  /*52f0*/  USEL UR5, UR14, UR12, !UP0 ;  /* 0x0000000c0e057287 */ /* 0x000fe4000c000000 */
[----:B------:R-:W-:Y:S02]  /*5300*/  UIMAD.WIDE.U32 UR10, UR6, UR22, URZ ;  /* 0x00000016060a72a5 */ /* 0x000fe4000f8e00ff */
[----:B------:R-:W-:Y:S02]  /*5310*/  UIMAD UR8, UR42, UR7, URZ ;  /* 0x000000072a0872a4 */ /* 0x000fe4000f8e02ff */
[----:B------:R-:W-:Y:S03]  /*5320*/  UISETP.GE.AND UP0, UPT, UR6, UR4, UPT ;  /* 0x000000040600728c */ /* 0x000fe6000bf06270 */
[----:B------:R-:W-:Y:S01]  /*5330*/  UMOV UR4, UR11 ;  /* 0x0000000b00047c82 */ /* 0x000fe20008000000 */
[----:B------:R-:W-:Y:S02]  /*5340*/  UISETP.GE.OR UP0, UPT, UR5, UR8, UP0 ;  /* 0x000000080500728c */ /* 0x000fe40008706670 */
[----:B------:R-:W-:Y:S02]  /*5350*/  USHF.R.U32.HI UR4, URZ, UR23, UR4 ;  /* 0x00000017ff047299 */ /* 0x000fe40008011604 */
[----:B------:R-:W-:Y:S02]  /*5360*/  UIMAD.WIDE.U32 UR8, UR5, UR22, URZ ;  /* 0x00000016050872a5 */ /* 0x000fe4000f8e00ff */
[----:B------:R-:W-:Y:S04]  /*5370*/  USEL UR10, UR6, UR4, !UP1 ;  /* 0x00000004060a7287 */ /* 0x000fe8000c800000 */
[----:B------:R-:W-:Y:S01]  /*5380*/  UIADD3 UR11, UPT, UPT, -UR10, URZ, URZ ;  /* 0x000000ff0a0b7290 */ /* 0x000fe2000fffe1ff */
[----:B------:R-:W-:Y:S02]  /*5390*/  @!UP0 UMOV UR4, UR9 ;  /* 0x0000000900048c82 */ /* 0x000fe40008000000 */
[----:B------:R-:W-:Y:S02]  /*53a0*/  @!UP0 USHF.R.U32.HI UR4, URZ, UR23, UR4 ;  /* 0x00000017ff048299 */ /* 0x000fe40008011604 */
[----:B------:R-:W-:Y:S02]  /*53b0*/  UIMAD UR8, UR42, UR11, UR6 ;  /* 0x0000000b2a0872a4 */ /* 0x000fe4000f8e0206 */
[----:B------:R-:W-:Y:S02]  /*53c0*/  @!UP0 USEL UR4, UR5, UR4, !UP1 ;  /* 0x0000000405048287 */ /* 0x000fe4000c800000 */
[----:B------:R-:W-:Y:S02]  /*53d0*/  UISETP.NE.AND UP1, UPT, UR20, URZ, UPT ;  /* 0x000000ff1400728c */ /* 0x000fe4000bf25270 */
[----:B------:R-:W-:Y:S02]  /*53e0*/  @!UP0 UIMAD UR8, UR7, UR8, UR4 ;  /* 0x00000008070882a4 */ /* 0x000fe4000f8e0204 */
[----:B------:R-:W-:Y:S02]  /*53f0*/  @!UP0 UIADD3 UR9, UPT, UPT, UR10, -UR4, URZ ;  /* 0x800000040a098290 */ /* 0x000fe4000fffe0ff */
[----:B------:R-:W-:Y:S02]  /*5400*/  UIADD3 UR4, UPT, UPT, -UR5, URZ, URZ ;  /* 0x000000ff05047290 */ /* 0x000fe4000fffe1ff */
[----:B------:R-:W-:Y:S02]  /*5410*/  UIADD3 UR7, UPT, UPT, -UR6, URZ, URZ ;  /* 0x000000ff06077290 */ /* 0x000fe4000fffe1ff */
[----:B------:R-:W-:Y:S02]  /*5420*/  @!UP0 UIMAD UR6, UR9, UR42, UR5 ;  /* 0x0000002a090682a4 */ /* 0x000fe4000f8e0205 */
[----:B------:R-:W-:Y:S02]  /*5430*/  UIMAD UR14, UR15, UR4, UR14 ;  /* 0x000000040f0e72a4 */ /* 0x000fe4000f8e020e */
[----:B------:R-:W-:Y:S01]  /*5440*/  UIMAD UR13, UR46, UR7, UR13 ;  /* 0x000000072e0d72a4 */ /* 0x000fe2000f8e020d */
[----:B------:R-:W-:Y:S02]  /*5450*/  @!UP0 UMOV UR5, UR8 ;  /* 0x0000000800058c82 */ /* 0x000fe40008000000 */
[----:B------:R-:W-:Y:S02]  /*5460*/  UIMAD UR14, UR5, UR15, UR14 ;  /* 0x0000000f050e72a4 */ /* 0x000fe4000f8e020e */
[----:B------:R-:W-:Y:S11]  /*5470*/  UIMAD UR13, UR6, UR46, UR13 ;  /* 0x0000002e060d72a4 */ /* 0x000ff6000f8e020d */
[----:B------:R-:W-:Y:S01]  /*5480*/  @!UPT UIADD3 URZ, UPT, UPT, URZ, URZ, URZ ;  /* 0x000000fffffff290 */ /* 0x000fe2000fffe0ff */
.L_x_100:
[----:B------:R-:W2:Y:S01]  /*5490*/  @!UP3 LDCU.128 UR8, c[0x0][0xb10] ;  /* 0x00016200ff08b7ac */ /* 0x000ea20008000c00 */
[----:B------:R-:W-:Y:S02]  /*54a0*/  ISETP.NE.U32.AND P0, PT, RZ, UR30, PT ;  /* 0x0000001eff007c0c */ /* 0x000fe4000bf05070 */
[----:B------:R-:W-:Y:S02]  /*54b0*/  SHF.L.U32 R4, R11, 0x1f, RZ ;  /* 0x0000001f0b047819 */ /* 0x000fe400000006ff */
[----:B------:R-:W-:Y:S01]  /*54c0*/  ISETP.NE.AND.EX P0, PT, RZ, UR31, PT, P0 ;  /* 0x0000001fff007c0c */ /* 0x000fe2000bf05300 */
[----:B------:R-:W4:Y:S01]  /*54d0*/  @!UP3 LDCU UR5, c[0x0][0xb0c] ;  /* 0x00016180ff05b7ac */ /* 0x000f220008000800 */
[----:B------:R-:W-:Y:S02]  /*54e0*/  USHF.L.U32 UR35, UR35, 0x7, URZ ;  /* 0x0000000723237899 */ /* 0x000fe400080006ff */
[----:B------:R-:W-:Y:S02]  /*54f0*/  USHF.L.U32 UR34, UR34, 0x7, URZ ;  /* 0x0000000722227899 */ /* 0x000fe400080006ff */
[----:B--2---:R-:W-:Y:S07]  /*5500*/  UIMAD.WIDE.U32 UR6, UR14, UR8, URZ ;  /* 0x000000080e0672a5 */ /* 0x004fee000f8e00ff */
[----:B------:R-:W-:Y:S01]  /*5510*/  @!UP3 UMOV UR4, UR7 ;  /* 0x000000070004bc82 */ /* 0x000fe20008000000 */
[----:B----4-:R-:W-:Y:S02]  /*5520*/  @!UP3 UISETP.NE.AND UP0, UPT, UR5, 0x1, UPT ;  /* 0x000000010500b88c */ /* 0x010fe4000bf05270 */
[----:B------:R-:W-:Y:S02]  /*5530*/  @!UP3 USHF.R.U32.HI UR4, URZ, UR9, UR4 ;  /* 0x00000009ff04b299 */ /* 0x000fe40008011604 */
[----:B------:R-:W-:Y:S02]  /*5540*/  UIMAD.WIDE.U32 UR6, UR13, UR11, URZ ;  /* 0x0000000b0d0672a5 */ /* 0x000fe4000f8e00ff */
[----:B------:R-:W-:Y:S02]  /*5550*/  @!UP3 USEL UR8, UR14, UR4, !UP0 ;  /* 0x000000040e08b287 */ /* 0x000fe4000c000000 */
[----:B------:R-:W-:Y:S03]  /*5560*/  @!UP3 UISETP.NE.AND UP0, UPT, UR10, 0x1, UPT ;  /* 0x000000010a00b88c */ /* 0x000fe6000bf05270 */
[----:B------:R-:W-:Y:S02]  /*5570*/  @!UP3 UMOV UR6, UR7 ;  /* 0x000000070006bc82 */ /* 0x000fe40008000000 */
[----:B------:R-:W2:Y:S02]  /*5580*/  @!UP3 LDCU UR4, c[0x0][0xb20] ;  /* 0x00016400ff04b7ac */ /* 0x000ea40008000800 */
[----:B--2---:R-:W-:Y:S04]  /*5590*/  @!UP3 USHF.R.U32.HI UR6, URZ, UR4, UR6 ;  /* 0x00000004ff06b299 */ /* 0x004fe80008011606 */
[----:B------:R-:W-:Y:S04]  /*55a0*/  @!UP3 USEL UR6, UR13, UR6, !UP0 ;  /* 0x000000060d06b287 */ /* 0x000fe8000c000000 */
[----:B------:R-:W-:Y:S02]  /*55b0*/  @!UP3 UIADD3 UR4, UPT, UPT, -UR8, UR6, URZ ;  /* 0x000000060804b290 */ /* 0x000fe4000fffe1ff */
[----:B------:R-:W-:Y:S02]  /*55c0*/  @!UP3 UIADD3 UR6, UPT, UPT, UR8, -UR6, URZ ;  /* 0x800000060806b290 */ /* 0x000fe4000fffe0ff */
[----:B------:R-:W-:Y:S02]  /*55d0*/  @!UP3 UIMAD UR14, UR4, UR5, UR14 ;  /* 0x00000005040eb2a4 */ /* 0x000fe4000f8e020e */
[----:B------:R-:W-:Y:S01]  /*55e0*/  @!UP3 UIMAD UR13, UR6, UR10, UR13 ;  /* 0x0000000a060db2a4 */ /* 0x000fe2000f8e020d */
[----:B------:R-:W-:Y:S11]  /*55f0*/  BRA.U UP4, `(.L_x_101) ;  /* 0x0000000104107547 */ /* 0x000ff6000b800000 */
[----:B-1----:R-:W-:Y:S04]  /*5600*/  MOV R0, UR50 ;  /* 0x0000003200007c02 */ /* 0x002fe80008000f00 */
[----:B------:R-:W-:Y:S04]  /*5610*/  SHF.L.U32 R5, R0, 0x1f, RZ ;  /* 0x0000001f00057819 */ /* 0x000fe800000006ff */
[----:B------:R-:W1:Y:S02]  /*5620*/  SYNCS.PHASECHK.TRANS64.TRYWAIT P1, [UR21+0x148], R5 ;  /* 0x00014805ff0075a7 */ /* 0x000e640008021115 */
[----:B-1----:R-:W-:Y:S05]  /*5630*/  @!P1 BRA `(.L_x_102) ;  /* 0x0000005800809947 */ /* 0x002fea0003800000 */
.L_x_101:
[----:B------:R-:W-:Y:S05]  /*5640*/  BRA.U !UP6, `(.L_x_103) ;  /* 0x000000010e387547 */ /* 0x000fea000b800000 */
[----:B------:R-:W-:Y:S01]  /*5650*/  UPLOP3.LUT UP1, UPT, UPT, UPT, UP5, 0x80, 0x8 ;  /* 0x000000000008789c */ /* 0x000fe20003f2f050 */
[----:B-1----:R-:W-:Y:S01]  /*5660*/  HFMA2 R0, -RZ, RZ, 0, 5.9604644775390625e-08 ;  /* 0x00000001ff007431 */ /* 0x002fe200000001ff */
[----:B------:R-:W1:Y:S01]  /*5670*/  LDCU.64 UR8, c[0x0][0x358] ;  /* 0x00006b00ff0877ac */ /* 0x000e620008000a00 */
[----:B------:R-:W-:Y:S03]  /*5680*/  IMAD.MOV.U32 R80, RZ, RZ, 0x1 ;  /* 0x00000001ff507424 */ /* 0x000fe600078e00ff */
[----:B------:R-:W-:Y:S05]  /*5690*/  PLOP3.LUT P1, PT, PT, PT, UP1, 0x80, 0x8 ;  /* 0x000000000008781c */ /* 0x000fea0003f2f018 */
[----:B------:R-:W2:Y:S01]  /*56a0*/  @UP1 LDCU.64 UR4, c[0x0][0x888] ;  /* 0x00011100ff0417ac */ /* 0x000ea20008000a00 */
[----:B------:R-:W-:Y:S07]  /*56b0*/  @UP1 UIMAD UR6, UR36, UR30, URZ ;  /* 0x0000001e240612a4 */ /* 0x000fee000f8e02ff */
[----:B------:R-:W-:Y:S01]  /*56c0*/  @!P1 PRMT R80, R0, 0x7610, R80 ;  /* 0x0000761000509816 */ /* 0x000fe20000000050 */
[----:B--2---:R-:W-:Y:S06]  /*56d0*/  @UP1 UIMAD.WIDE UR4, UR6, 0x4, UR4 ;  /* 0x00000004060418a5 */ /* 0x004fec000f8e0204 */
[----:B------:R-:W-:Y:S01]  /*56e0*/  IMAD.U32 R6, RZ, RZ, UR4 ;  /* 0x00000004ff067e24 */ /* 0x000fe2000f8e00ff */
[----:B------:R-:W-:Y:S04]  /*56f0*/  MOV R7, UR5 ;  /* 0x0000000500077c02 */ /* 0x000fe80008000f00 */
[----:B------:R-:W2:Y:S01]  /*5700*/  @!UP1 LDCU UR4, c[0x0][0x880] ;  /* 0x00011000ff0497ac */ /* 0x000ea20008000800 */
[----:B-1---5:R4:W5:Y:S02]  /*5710*/  @P1 LDG.E R41, desc[UR8][R6.64] ;  /* 0x0000000806291981 */ /* 0x022964000c1e1900 */
[----:B--2-4-:R-:W-:Y:S07]  /*5720*/  @!P1 IMAD.U32 R41, RZ, RZ, UR4 ;  /* 0x00000004ff299e24 */ /* 0x014fee000f8e00ff */
.L_x_103:
[----:B-----5:R-:W-:Y:S01]  /*5730*/  @!P0 FSETP.EQ.AND P2, PT, R41, RZ, PT ;  /* 0x000000ff2900820b */ /* 0x020fe20003f42000 */
[----:B------:R-:W-:Y:S01]  /*5740*/  @!UPT UIADD3 URZ, UPT, UPT, URZ, URZ, URZ ;  /* 0x000000fffffff290 */ /* 0x000fe2000fffe0ff */
[----:B------:R-:W-:Y:S11]  /*5750*/  @!P0 BRA `(.L_x_104) ;  /* 0x0000000000148947 */ /* 0x000ff60003800000 */
[----:B------:R-:W-:Y:S02]  /*5760*/  LOP3.LUT P0, RZ, R80, 0xff, RZ, 0xc0, !PT ;  /* 0x000000ff50ff7812 */ /* 0x000fe4000780c0ff */
[----:B------:R-:W-:Y:S04]  /*5770*/  PLOP3.LUT P2, PT, PT, PT, UP1, 0x80, 0x8 ;  /* 0x000000000008781c */ /* 0x000fe80003f4f018 */
[----:B------:R-:W-:Y:S07]  /*5780*/  PLOP3.LUT P2, PT, P2, PT, PT, 0x8, 0x80 ;  /* 0x000000000080781c */ /* 0x000fee000174e170 */
[----:B------:R-:W-:Y:S11]  /*5790*/  @P0 FSETP.EQ.AND P2, PT, R41, RZ, PT ;  /* 0x000000ff2900020b */ /* 0x000ff60003f42000 */
[----:B------:R-:W-:Y:S02]  /*57a0*/  @!UPT UIADD3 URZ, UPT, UPT, URZ, URZ, URZ ;  /* 0x000000fffffff290 */ /* 0x000fe4000fffe0ff */
.L_x_104:
[----:B------:R-:W2:Y:S01]  /*57b0*/  SYNCS.PHASECHK.TRANS64.TRYWAIT P0, [UR21+0x120], R4 ;  /* 0x00012004ff0075a7 */ /* 0x000ea20008001115 */
[----:B------:R-:W-:Y:S04]  /*57c0*/  ELECT P1, URZ, PT ;  /* 0x0000000000ff782f */ /* 0x000fe80003820000 */
[----:B------:R-:W-:Y:S01]  /*57d0*/  PLOP3.LUT P1, PT, P2, P1, PT, 0xf2, 0x2f ;  /* 0x00000000002f781c */ /* 0x000fe20001723e72 */
[----:B------:R-:W-:Y:S01]  /*57e0*/  @!UPT UIADD3 URZ, UPT, UPT, URZ, URZ, URZ ;  /* 0x000000fffffff290 */ /* 0x000fe2000fffe0ff */
[----:B--2---:R-:W-:Y:S11]  /*57f0*/  @!P0 BRA `(.L_x_105) ;  /* 0x0000005800288947 */ /* 0x004ff60003800000 */
.L_x_219:
[----:B------:R-:W-:Y:S01]  /*5800*/  @!P1 IADD3 R2, P0, PT, R12, 0x580, RZ ;  /* 0x000005800c029810 */ /* 0x000fe20007f1e0ff */
[----:B------:R-:W-:Y:S01]  /*5810*/  VOTEU.ALL UP0, P1 ;  /* 0x0000000000ff7886 */ /* 0x000fe20000800000 */
[----:B------:R-:W-:Y:S01]  /*5820*/  UMOV UR6, 0x0 ;  /* 0x0000000000067882 */ /* 0x000fe20000000000 */
[----:B------:R-:W-:Y:S01]  /*5830*/  UMOV UR7, 0x10000000 ;  /* 0x1000000000077882 */ /* 0x000fe20000000000 */
[----:B------:R-:W-:Y:S01]  /*5840*/  @!P1 R2UR UR5, R2 ;  /* 0x00000000020592ca */ /* 0x000fe200000e0000 */
[----:B-1----:R-:W-:Y:S01]  /*5850*/  @!P1 IMAD.X R0, RZ, RZ, R13, P0 ;  /* 0x000000ffff009224 */ /* 0x002fe200000e060d */
[----:B------:R-:W-:Y:S01]  /*5860*/  @!UP0 UIADD3 UR32, UPT, UPT, UR21, 0x400, URZ ;  /* 0x0000040015208890 */ /* 0x000fe2000fffe0ff */
[----:B------:R-:W-:Y:S03]  /*5870*/  VOTEU.ALL UP0, P1 ;  /* 0x0000000000ff7886 */ /* 0x000fe60000800000 */
[----:B------:R-:W-:Y:S01]  /*5880*/  @!P1 R2UR UR4, R0 ;  /* 0x00000000000492ca */ /* 0x000fe200000e0000 */
[----:B------:R-:W-:Y:S06]  /*5890*/  @!P1 IMAD.MOV.U32 R0, RZ, RZ, 0x2000 ;  /* 0x00002000ff009424 */ /* 0x000fec00078e00ff */
[----:B------:R-:W-:Y:S06]  /*58a0*/  IMAD.U32 R6, RZ, RZ, UR5 ;  /* 0x00000005ff067e24 */ /* 0x000fec000f8e00ff */
[----:B------:R-:W-:Y:S01]  /*58b0*/  IMAD.U32 R7, RZ, RZ, UR4 ;  /* 0x00000004ff077e24 */ /* 0x000fe2000f8e00ff */
[----:B------:R-:W-:Y:S04]  /*58c0*/  @!P1 R2UR UR4, R6 ;  /* 0x00000000060492ca */ /* 0x000fe800000e0000 */
[----:B------:R-:W-:Y:S11]  /*58d0*/  @!P1 R2UR UR5, R7 ;  /* 0x00000000070592ca */ /* 0x000ff600000e0000 */
[----:B------:R-:W-:Y:S02]  /*58e0*/  @!UPT UIADD3 URZ, UPT, UPT, URZ, URZ, URZ ;  /* 0x000000fffffff290 */ /* 0x000fe4000fffe0ff */
[----:B------:R1:W-:Y:S01]  /*58f0*/  @!UP0 UTMALDG.3D [UR32], [UR4], desc[UR6] ;  /* 0x00000620040085b4 */ /* 0x0003e20008011000 */
[----:B------:R1:W-:Y:S01]  /*5900*/  @!P1 SYNCS.ARRIVE.TRANS64.RED.A0TR RZ, [UR21+0x100], R0 ;  /* 0x00010000ffff99a7 */ /* 0x0003e20008300415 */
[----:B------:R-:W-:Y:S01]  /*5910*/  SYNCS.ARRIVE.TRANS64.RED.A1T0 RZ, [UR43], RZ ;  /* 0x000000ffffff79a7 */ /* 0x000fe2000810042b */
[----:B------:R-:W2:Y:S02]  /*5920*/  SYNCS.PHASECHK.TRANS64.TRYWAIT P0, [UR21+0x128], R4 ;  /* 0x00012804ff0075a7 */ /* 0x000ea40008001115 */
[----:B-12---:R-:W-:Y:S05]  /*5930*/  @!P0 BRA `(.L_x_106) ;  /* 0x0000005400f08947 */ /* 0x006fea0003800000 */
.L_x_221:
[----:B------:R-:W-:Y:S01]  /*5940*/  @!P1 IADD3 R2, P0, PT, R12, 0x580, RZ ;  /* 0x000005800c029810 */ /* 0x000fe20007f1e0ff */
[----:B------:R-:W-:Y:S01]  /*5950*/  VOTEU.ALL UP0, P1 ;  /* 0x0000000000ff7886 */ /* 0x000fe20000800000 */
[----:B------:R-:W-:Y:S01]  /*5960*/  UMOV UR6, 0x0 ;  /* 0x0000000000067882 */ /* 0x000fe20000000000 */
[----:B------:R-:W-:Y:S01]  /*5970*/  UMOV UR7, 0x10000000 ;  /* 0x1000000000077882 */ /* 0x000fe20000000000 */
[----:B------:R-:W-:Y:S01]  /*5980*/  @!P1 R2UR UR5, R2 ;  /* 0x00000000020592ca */ /* 0x000fe200000e0000 */
[----:B------:R-:W-:Y:S01]  /*5990*/  @!P1 IMAD.X R0, RZ, RZ, R13, P0 ;  /* 0x000000ffff009224 */ /* 0x000fe200000e060d */
[----:B------:R-:W-:Y:S02]  /*59a0*/  @!UP0 UIADD3 UR26, UPT, UPT, UR34, 0x20, URZ ;  /* 0x00000020221a8890 */ /* 0x000fe4000fffe0ff */
[----:B------:R-:W-:Y:S02]  /*59b0*/  @!UP0 UIADD3 UR24, UPT, UPT, UR21, 0x2400, URZ ;  /* 0x0000240015188890 */ /* 0x000fe4000fffe0ff */
[----:B------:R-:W-:Y:S01]  /*59c0*/  @!P1 R2UR UR4, R0 ;  /* 0x00000000000492ca */ /* 0x000fe200000e0000 */
[----:B------:R-:W-:Y:S01]  /*59d0*/  VOTEU.ALL UP0, P1 ;  /* 0x0000000000ff7886 */ /* 0x000fe20000800000 */
[----:B------:R-:W-:Y:S01]  /*59e0*/  @!P1 IMAD.MOV.U32 R0, RZ, RZ, 0x2000 ;  /* 0x00002000ff009424 */ /* 0x000fe200078e00ff */
[----:B------:R-:W-:Y:S01]  /*59f0*/  UMOV UR27, UR35 ;  /* 0x00000023001b7c82 */ /* 0x000fe20008000000 */
[----:B------:R-:W-:Y:S03]  /*5a00*/  UMOV UR28, UR36 ;  /* 0x00000024001c7c82 */ /* 0x000fe60008000000 */
        /* <DEDUP_REMOVED lines=8> */
[----:B------:R-:W4:Y:S02]  /*5a90*/  SYNCS.PHASECHK.TRANS64.TRYWAIT P0, [UR21+0x130], R4 ;  /* 0x00013004ff0075a7 */ /* 0x000f240008001115 */
[----:B--2-4-:R-:W-:Y:S05]  /*5aa0*/  @!P0 BRA `(.L_x_107) ;  /* 0x0000005400ac8947 */ /* 0x014fea0003800000 */
.L_x_223:
[----:B------:R-:W-:Y:S01]  /*5ab0*/  @!P1 IADD3 R2, P0, PT, R12, 0x580, RZ ;  /* 0x000005800c029810 */ /* 0x000fe20007f1e0ff */
[----:B------:R-:W-:Y:S01]  /*5ac0*/  VOTEU.ALL UP0, P1 ;  /* 0x0000000000ff7886 */ /* 0x000fe20000800000 */
[----:B------:R-:W-:Y:S01]  /*5ad0*/  UMOV UR6, 0x0 ;  /* 0x0000000000067882 */ /* 0x000fe20000000000 */
[----:B------:R-:W-:Y:S01]  /*5ae0*/  UMOV UR7, 0x10000000 ;  /* 0x1000000000077882 */ /* 0x000fe20000000000 */
[----:B------:R-:W-:Y:S01]  /*5af0*/  @!P1 R2UR UR5, R2 ;  /* 0x00000000020592ca */ /* 0x000fe200000e0000 */
[----:B------:R-:W-:Y:S01]  /*5b00*/  @!P1 IMAD.X R0, RZ, RZ, R13, P0 ;  /* 0x000000ffff009224 */ /* 0x000fe200000e060d */
[----:B------:R-:W-:Y:S01]  /*5b10*/  @!UP0 UIADD3 UR18, UPT, UPT, UR34, 0x40, URZ ;  /* 0x0000004022128890 */ /* 0x000fe2000fffe0ff */
[----:B------:R-:W-:Y:S01]  /*5b20*/  VIADD R10, R10, 0x1 ;  /* 0x000000010a0a7836 */ /* 0x000fe20000000000 */
        /* <DEDUP_REMOVED lines=16> */
.L_x_225:
[----:B------:R-:W-:Y:S01]  /*5c30*/  @!P1 IADD3 R2, P0, PT, R12, 0x580, RZ ;  /* 0x000005800c029810 */ /* 0x000fe20007f1e0ff */
[----:B------:R-:W-:Y:S01]  /*5c40*/  VOTEU.ALL UP0, P1 ;  /* 0x0000000000ff7886 */ /* 0x000fe20000800000 */
[----:B------:R-:W-:Y:S01]  /*5c50*/  UMOV UR6, 0x0 ;  /* 0x0000000000067882 */ /* 0x000fe20000000000 */
[----:B------:R-:W-:Y:S01]  /*5c60*/  UMOV UR7, 0x10000000 ;  /* 0x1000000000077882 */ /* 0x000fe20000000000 */
[----:B------:R-:W-:Y:S01]  /*5c70*/  @!P1 R2UR UR5, R2 ;  /* 0x00000000020592ca */ /* 0x000fe200000e0000 */
[----:B------:R-:W-:Y:S01]  /*5c80*/  @!P1 IMAD.X R0, RZ, RZ, R13, P0 ;  /* 0x000000ffff009224 */ /* 0x000fe200000e060d */
[----:B------:R-:W-:Y:S01]  /*5c90*/  @!UP0 UIADD3 UR10, UPT, UPT, UR34, 0x60, URZ ;  /* 0x00000060220a8890 */ /* 0x000fe2000fffe0ff */
[----:B------:R-:W-:Y:S01]  /*5ca0*/  R2UR UR18, R82 ;  /* 0x00000000521272ca */ /* 0x000fe200000e0000 */
[----:B------:R-:W-:Y:S01]  /*5cb0*/  @!UP0 UIADD3 UR8, UPT, UPT, UR21, 0x6400, URZ ;  /* 0x0000640015088890 */ /* 0x000fe2000fffe0ff */
[----:B------:R-:W-:Y:S01]  /*5cc0*/  R2UR UR16, R83 ;  /* 0x00000000531072ca */ /* 0x000fe200000e0000 */
[----:B------:R-:W-:Y:S01]  /*5cd0*/  @!UP0 UIADD3 UR9, UPT, UPT, UR21, 0x118, URZ ;  /* 0x0000011815098890 */ /* 0x000fe2000fffe0ff */
[----:B------:R-:W-:Y:S01]  /*5ce0*/  @!P1 R2UR UR4, R0 ;  /* 0x00000000000492ca */ /* 0x000fe200000e0000 */
[----:B------:R-:W-:Y:S01]  /*5cf0*/  VOTEU.ALL UP0, P1 ;  /* 0x0000000000ff7886 */ /* 0x000fe20000800000 */
[----:B------:R-:W-:Y:S01]  /*5d00*/  UMOV UR11, UR35 ;  /* 0x00000023000b7c82 */ /* 0x000fe20008000000 */
[----:B------:R-:W-:Y:S01]  /*5d10*/  UMOV UR12, UR36 ;  /* 0x00000024000c7c82 */ /* 0x000fe20008000000 */
[C---:B------:R-:W-:Y:S01]  /*5d20*/  ISETP.NE.AND P0, PT, R10.reuse, 0x2, PT ;  /* 0x000000020a00780c */ /* 0x040fe20003f05270 */
[----:B------:R-:W-:Y:S01]  /*5d30*/  UMOV UR36, UR29 ;  /* 0x0000001d00247c82 */ /* 0x000fe20008000000 */
[----:B-1----:R-:W-:Y:S01]  /*5d40*/  IMAD.U32 R4, RZ, RZ, UR5 ;  /* 0x00000005ff047e24 */ /* 0x002fe2000f8e00ff */
[----:B------:R-:W-:Y:S01]  /*5d50*/  LOP3.LUT R11, R11, 0x1, RZ, 0x3c, !PT ;  /* 0x000000010b0b7812 */ /* 0x000fe200078e3cff */
[----:B------:R-:W-:Y:S01]  /*5d60*/  UPLOP3.LUT UP4, UPT, UPT, UPT, UPT, 0x80, 0x8 ;  /* 0x000000000008789c */ /* 0x000fe20003f8f070 */
[----:B------:R-:W-:Y:S01]  /*5d70*/  SEL R0, RZ, 0x1, P0 ;  /* 0x00000001ff007807 */ /* 0x000fe20000000000 */
[----:B------:R-:W-:Y:S01]  /*5d80*/  UIADD3 UR34, UPT, UPT, UR13, UR18, URZ ;  /* 0x000000120d227290 */ /* 0x000fe2000fffe0ff */
[----:B------:R-:W-:Y:S01]  /*5d90*/  SEL R10, R10, RZ, P0 ;  /* 0x000000ff0a0a7207 */ /* 0x000fe20000000000 */
[----:B------:R-:W-:Y:S01]  /*5da0*/  UIADD3 UR35, UPT, UPT, UR14, UR16, URZ ;  /* 0x000000100e237290 */ /* 0x000fe2000fffe0ff */
[----:B------:R-:W-:Y:S01]  /*5db0*/  IMAD.U32 R5, RZ, RZ, UR4 ;  /* 0x00000004ff057e24 */ /* 0x000fe2000f8e00ff */
[----:B------:R-:W-:Y:S02]  /*5dc0*/  @!P1 R2UR UR4, R4 ;  /* 0x00000000040492ca */ /* 0x000fe400000e0000 */
[----:B------:R-:W-:Y:S02]  /*5dd0*/  LOP3.LUT R9, R9, R0, RZ, 0x3c, !PT ;  /* 0x0000000009097212 */ /* 0x000fe400078e3cff */
[----:B------:R-:W-:Y:S11]  /*5de0*/  @!P1 R2UR UR5, R5 ;  /* 0x00000000050592ca */ /* 0x000ff600000e0000 */
[----:B------:R-:W-:Y:S02]  /*5df0*/  @!UPT UIADD3 URZ, UPT, UPT, URZ, URZ, URZ ;  /* 0x000000fffffff290 */ /* 0x000fe4000fffe0ff */
[----:B------:R1:W-:Y:S01]  /*5e00*/  @!UP0 UTMALDG.3D [UR8], [UR4], desc[UR6] ;  /* 0x00000608040085b4 */ /* 0x0003e20008011000 */
[----:B------:R1:W-:Y:S01]  /*5e10*/  @!P1 SYNCS.ARRIVE.TRANS64.RED.A0TR RZ, [UR21+0x118], R3 ;  /* 0x00011803ffff99a7 */ /* 0x0003e20008300415 */
[----:B------:R-:W-:Y:S01]  /*5e20*/  SYNCS.ARRIVE.TRANS64.RED.A1T0 RZ, [UR39], RZ ;  /* 0x000000ffffff79a7 */ /* 0x000fe20008100427 */
[----:B------:R-:W-:Y:S05]  /*5e30*/  BRA.U UP2, `(.L_x_109) ;  /* 0xfffffff102587547 */ /* 0x000fea000b83ffff */
[----:B-1----:R-:W-:-:S04]  /*5e40*/  SHF.L.U32 R3, R11, 0x1f, RZ ;  /* 0x0000001f0b037819 */ /* 0x002fc800000006ff */
[----:B------:R-:W1:Y:S02]  /*5e50*/  SYNCS.PHASECHK.TRANS64.TRYWAIT P0, [UR21+0x120], R3 ;  /* 0x00012003ff0075a7 */ /* 0x000e640008001115 */
[----:B-1----:R-:W-:Y:S05]  /*5e60*/  @!P0 BRA `(.L_x_110) ;  /* 0x0000005000ec8947 */ /* 0x002fea0003800000 */
.L_x_227:
[----:B------:R-:W2:Y:S02]  /*5e70*/  SYNCS.PHASECHK.TRANS64.TRYWAIT P0, [UR21+0x128], R3 ;  /* 0x00012803ff0075a7 */ /* 0x000ea40008001115 */
[----:B--2---:R-:W-:Y:S05]  /*5e80*/  @!P0 BRA `(.L_x_111) ;  /* 0x0000005000fc8947 */ /* 0x004fea0003800000 */
.L_x_229:
[----:B------:R-:W2:Y:S02]  /*5e90*/  SYNCS.PHASECHK.TRANS64.TRYWAIT P0, [UR21+0x130], R3 ;  /* 0x00013003ff0075a7 */ /* 0x000ea40008001115 */
[----:B--2---:R-:W-:Y:S05]  /*5ea0*/  @!P0 BRA `(.L_x_112) ;  /* 0x00000054000c8947 */ /* 0x004fea0003800000 */
.L_x_231:
[----:B-1----:R-:W-:-:S07]  /*5eb0*/  MOV R0, UR21 ;  /* 0x0000001500007c02 */ /* 0x002fce0008000f00 */
.L_x_113:
[----:B-1----:R-:W-:-:S04]  /*5ec0*/  SHF.L.U32 R3, R11, 0x1f, RZ ;  /* 0x0000001f0b037819 */ /* 0x002fc800000006ff */
[----:B------:R1:W2:Y:S03]  /*5ed0*/  SYNCS.PHASECHK.TRANS64.TRYWAIT P0, [R0+URZ+0x138], R3 ;  /* 0x00013803000075a7 */ /* 0x0002a600080011ff */
[----:B--2---:R-:W-:Y:S05]  /*5ee0*/  @!P0 NANOSLEEP.SYNCS 0x989680 ;  /* 0x009896800000895d */ /* 0x004fea0003900000 */
[----:B------:R-:W2:Y:S02]  /*5ef0*/  @!P0 SYNCS.PHASECHK.TRANS64 P0, [R0+URZ+0x138], R3 ;  /* 0x00013803000085a7 */ /* 0x000ea400080010ff */
[----:B--23--:R-:W-:Y:S05]  /*5f00*/  @P0 EXIT ;  /* 0x000000000000094d */ /* 0x00cfea0003800000 */
[----:B------:R-:W-:Y:S05]  /*5f10*/  BRA `(.L_x_113) ;  /* 0xfffffffc00e87947 */ /* 0x000fea000383ffff */
.L_x_98:
[----:B------:R-:W-:-:S06]  /*5f20*/  UISETP.GE.AND UP0, UPT, UR20, 0x4, UPT ;  /* 0x000000041400788c */ /* 0x000fcc000bf06270 */
[----:B------:R-:W-:-:S13]  /*5f30*/  PLOP3.LUT P0, PT, PT, PT, UP0, 0x80, 0x8 ;  /* 0x000000000008781c */ /* 0x000fda0003f0f008 */
[----:B-1----:R-:W-:Y:S05]  /*5f40*/  @!P0 EXIT ;  /* 0x000000000000894d */ /* 0x002fea0003800000 */
[----:B------:R-:W1:Y:S08]  /*5f50*/  S2UR UR4, SR_CgaCtaId ;  /* 0x00000000000479c3 */ /* 0x000e700000008800 */
[----:B------:R-:W-:Y:S01]  /*5f60*/  BAR.SYNC.DEFER_BLOCKING 0x6, 0xa0 ;  /* 0x0182800000007b1d */ /* 0x000fe20000010000 */
[C---:B------:R-:W-:Y:S01]  /*5f70*/  IMAD.SHL.U32 R3, R95.reuse, 0x20, RZ ;  /* 0x000000205f037824 */ /* 0x040fe200078e00ff */
[C---:B------:R-:W-:Y:S01]  /*5f80*/  SHF.L.U32 R37, R95.reuse, 0x10, RZ ;  /* 0x000000105f257819 */ /* 0x040fe200000006ff */
[C---:B------:R-:W-:Y:S01]  /*5f90*/  IMAD.SHL.U32 R94, R95.reuse, 0x4, RZ ;  /* 0x000000045f5e7824 */ /* 0x040fe200078e00ff */
[----:B------:R-:W-:Y:S01]  /*5fa0*/  LOP3.LUT R96, R95, 0x60, RZ, 0xc0, !PT ;  /* 0x000000605f607812 */ /* 0x000fe200078ec0ff */
[----:B------:R-:W-:Y:S01]  /*5fb0*/  HFMA2 R91, -RZ, RZ, 0, 5.9604644775390625e-08 ;  /* 0x00000001ff5b7431 */ /* 0x000fe200000001ff */
[----:B------:R-:W-:-:S02]  /*5fc0*/  UMOV UR44, 0x400 ;  /* 0x00000400002c7882 */ /* 0x000fc40000000000 */
[----:B------:R-:W2:Y:S01]  /*5fd0*/  LDC.64 R78, c[0x0][0x8b0] ;  /* 0x00022c00ff4e7b82 */ /* 0x000ea20000000a00 */
[----:B------:R-:W-:Y:S01]  /*5fe0*/  LOP3.LUT R5, R3, 0xc0, RZ, 0xc0, !PT ;  /* 0x000000c003057812 */ /* 0x000fe200078ec0ff */
[----:B------:R-:W-:Y:S01]  /*5ff0*/  HFMA2 R89, -RZ, RZ, 0, 0 ;  /* 0x00000000ff597431 */ /* 0x000fe200000001ff */
[----:B------:R-:W-:Y:S01]  /*6000*/  LOP3.LUT R93, R95, 0x2, RZ, 0xc0, !PT ;  /* 0x000000025f5d7812 */ /* 0x000fe200078ec0ff */
[----:B------:R-:W-:Y:S01]  /*6010*/  IMAD.MOV.U32 R36, RZ, RZ, RZ ;  /* 0x000000ffff247224 */ /* 0x000fe200078e00ff */
[----:B------:R-:W-:Y:S01]  /*6020*/  LOP3.LUT R94, R5, 0x18, R94, 0xf8, !PT ;  /* 0x00000018055e7812 */ /* 0x000fe200078ef85e */
[----:B------:R-:W-:Y:S01]  /*6030*/  IMAD.MOV.U32 R87, RZ, RZ, RZ ;  /* 0x000000ffff577224 */ /* 0x000fe200078e00ff */
[----:B------:R-:W-:Y:S01]  /*6040*/  LOP3.LUT R37, R37, 0x600000, RZ, 0xc0, !PT ;  /* 0x0060000025257812 */ /* 0x000fe200078ec0ff */
[----:B------:R-:W3:Y:S01]  /*6050*/  LDC.64 R76, c[0x0][0x8a8] ;  /* 0x00022a00ff4c7b82 */ /* 0x000ee20000000a00 */
[----:B------:R-:W-:Y:S01]  /*6060*/  LOP3.LUT R94, R94, 0xf20, R3, 0xf8, !PT ;  /* 0x00000f205e5e7812 */ /* 0x000fe200078ef803 */
[----:B------:R-:W4:Y:S01]  /*6070*/  LDCU UR59, c[0x0][0x370] ;  /* 0x00006e00ff3b77ac */ /* 0x000f220008000800 */
[----:B------:R-:W-:-:S02]  /*6080*/  LOP3.LUT R95, R95, 0x4, RZ, 0xc0, !PT ;  /* 0x000000045f5f7812 */ /* 0x000fc400078ec0ff */
[----:B------:R-:W-:Y:S01]  /*6090*/  MOV R90, RZ ;  /* 0x000000ff005a7202 */ /* 0x000fe20000000f00 */
[----:B------:R-:W2:Y:S01]  /*60a0*/  LDCU UR43, c[0x0][0xb0c] ;  /* 0x00016180ff2b77ac */ /* 0x000ea20008000800 */
[----:B-1----:R-:W-:Y:S01]  /*60b0*/  ULEA UR44, UR4, UR44, 0x18 ;  /* 0x0000002c042c7291 */ /* 0x002fe2000f8ec0ff */
[----:B------:R-:W1:Y:S03]  /*60c0*/  LDCU UR39, c[0x0][0xb30] ;  /* 0x00016600ff2777ac */ /* 0x000e660008000800 */
[----:B------:R-:W-:Y:S01]  /*60d0*/  UIADD3 UR4, UPT, UPT, UR44, 0x400, URZ ;  /* 0x000004002c047890 */ /* 0x000fe2000fffe0ff */
[----:B------:R-:W1:Y:S04]  /*60e0*/  LDCU.64 UR56, c[0x0][0x888] ;  /* 0x00011100ff3877ac */ /* 0x000e680008000a00 */
[----:B------:R-:W4:Y:S01]  /*60f0*/  LDS R0, [UR44+0x200] ;  /* 0x0002002cff007984 */ /* 0x000f220008000800 */
[----:B------:R-:W-:Y:S01]  /*6100*/  IMAD.U32 R85, RZ, RZ, UR4 ;  /* 0x00000004ff557e24 */ /* 0x000fe2000f8e00ff */
[----:B------:R-:W1:Y:S03]  /*6110*/  LDCU.64 UR40, c[0x0][0xb28] ;  /* 0x00016500ff2877ac */ /* 0x000e660008000a00 */
[----:B------:R-:W-:Y:S01]  /*6120*/  IMAD R94, R94, 0x2, R85 ;  /* 0x000000025e5e7824 */ /* 0x000fe200078e0255 */
[----:B------:R-:W1:Y:S03]  /*6130*/  LDCU.64 UR62, c[0x0][0x890] ;  /* 0x00011200ff3e77ac */ /* 0x000e660008000a00 */
[--C-:B------:R-:W-:Y:S01]  /*6140*/  IMAD R93, R93, -0x10, R94.reuse ;  /* 0xfffffff05d5d7824 */ /* 0x100fe200078e025e */
[----:B------:R-:W1:Y:S01]  /*6150*/  LDCU.128 UR52, c[0x0][0xb10] ;  /* 0x00016200ff3477ac */ /* 0x000e620008000c00 */
[----:B------:R-:W-:Y:S01]  /*6160*/  IMAD R92, R95, -0x10, R94 ;  /* 0xfffffff05f5c7824 */ /* 0x000fe200078e025e */
[----:B------:R-:W1:Y:S01]  /*6170*/  LDCU UR58, c[0x0][0x374] ;  /* 0x00006e80ff3a77ac */ /* 0x000e620008000800 */
[----:B------:R-:W-:Y:S01]  /*6180*/  UMOV UR47, URZ ;  /* 0x000000ff002f7c82 */ /* 0x000fe20008000000 */
[----:B------:R-:W-:Y:S01]  /*6190*/  UMOV UR46, URZ ;  /* 0x000000ff002e7c82 */ /* 0x000fe20008000000 */
[----:B-1234-:R-:W-:-:S07]  /*61a0*/  IMAD.IADD R37, R0, 0x1, R37 ;  /* 0x0000000100257824 */ /* 0x01efce00078e0225 */
.L_x_157:
[----:B------:R-:W-:Y:S02]  /*61b0*/  LEA R3, R87, UR44, 0x3 ;  /* 0x0000002c57037c11 */ /* 0x000fe4000f8e18ff */
[----:B------:R-:W-:Y:S02]  /*61c0*/  SHF.L.U32 R0, R89, 0x1f, RZ ;  /* 0x0000001f59007819 */ /* 0x000fe400000006ff */
[----:B------:R-:W-:Y:S02]  /*61d0*/  LEA R5, R87, UR44, 0x4 ;  /* 0x0000002c57057c11 */ /* 0x000fe4000f8e20ff */
[----:B-1----:R-:W1:Y:S02]  /*61e0*/  SYNCS.PHASECHK.TRANS64.TRYWAIT P0, [R3+URZ+0x150], R0 ;  /* 0x00015000030075a7 */ /* 0x002e6400080011ff */
[----:B-12---:R-:W-:Y:S05]  /*61f0*/  @!P0 BRA `(.L_x_114) ;  /* 0x0000005000508947 */ /* 0x006fea0003800000 */
.L_x_232:
[----:B------:R-:W2:Y:S01]  /*6200*/  LDS.128 R4, [R5+0x1e0] ;  /* 0x0001e00005047984 */ /* 0x000ea20000000c00 */
[----:B------:R-:W-:Y:S01]  /*6210*/  UISETP.GE.AND UP0, UPT, UR42, 0x1, UPT ;  /* 0x000000012a00788c */ /* 0x000fe2000bf06270 */
[----:B------:R-:W-:Y:S01]  /*6220*/  @!PT LDS RZ, [RZ] ;  /* 0x00000000fffff984 */ /* 0x000fe20000000800 */
[----:B------:R-:W-:Y:S01]  /*6230*/  @!PT LDS RZ, [RZ] ;  /* 0x00000000fffff984 */ /* 0x000fe20000000800 */
[----:B------:R-:W-:Y:S01]  /*6240*/  @!PT LDS RZ, [RZ] ;  /* 0x00000000fffff984 */ /* 0x000fe20000000800 */
[----:B------:R-:W-:Y:S01]  /*6250*/  @!PT LDS RZ, [RZ] ;  /* 0x00000000fffff984 */ /* 0x000fe20000000800 */
[----:B------:R3:W-:Y:S06]  /*6260*/  MEMBAR.ALL.CTA ;  /* 0x0000000000007992 */ /* 0x0007ec0000008000 */
[----:B---3--:R-:W3:Y:S01]  /*6270*/  FENCE.VIEW.ASYNC.S ;  /* 0x00000000000073c6 */ /* 0x008ee20000000000 */
[----:B--2---:R-:W-:Y:S11]  /*6280*/  LOP3.LUT P0, RZ, R6, 0x1, RZ, 0xc0, !PT ;  /* 0x0000000106ff7812 */ /* 0x004ff6000780c0ff */
[----:B------:R-:W-:Y:S02]  /*6290*/  @!UPT UIADD3 URZ, UPT, UPT, URZ, URZ, URZ ;  /* 0x000000fffffff290 */ /* 0x000fe4000fffe0ff */
[----:B---3--:R-:W-:Y:S01]  /*62a0*/  VOTEU.ANY UP1, P0 ;  /* 0x0000000000ff7886 */ /* 0x008fe20000020100 */
[----:B------:R-:W-:Y:S01]  /*62b0*/  PLOP3.LUT P0, PT, PT, PT, UP1, 0x80, 0x8 ;  /* 0x000000000008781c */ /* 0x000fe20003f0f018 */
[----:B------:R-:W-:Y:S11]  /*62c0*/  UP2UR UR61, UPR, URZ, 0x2 ;  /* 0x00000002ff3d7883 */ /* 0x000ff60008000000 */
[----:B------:R-:W-:Y:S01]  /*62d0*/  @!UPT UIADD3 URZ, UPT, UPT, URZ, URZ, URZ ;  /* 0x000000fffffff290 */ /* 0x000fe2000fffe0ff */
[----:B-1----:R-:W-:Y:S02]  /*62e0*/  @P0 SHF.R.U32.HI R0, RZ, 0x10, R5 ;  /* 0x00000010ff000819 */ /* 0x002fe40000011605 */
        /* <DEDUP_REMOVED lines=12> */
[----:B------:R-:W2:Y:S01]  /*63b0*/  LDCU UR12, c[0x0][0xb20] ;  /* 0x00016400ff0c77ac */ /* 0x000ea20008000800 */
[----:B------:R-:W-:Y:S02]  /*63c0*/  UIMAD.WIDE.U32 UR4, UR58, UR55, URZ ;  /* 0x000000373a0472a5 */ /* 0x000fe4000f8e00ff */
[----:B------:R-:W-:Y:S02]  /*63d0*/  UIMAD.WIDE.U32 UR6, UR59, UR52, URZ ;  /* 0x000000343b0672a5 */ /* 0x000fe4000f8e00ff */
[----:B------:R-:W-:Y:S02]  /*63e0*/  UISETP.NE.AND UP0, UPT, UR54, 0x1, UPT ;  /* 0x000000013600788c */ /* 0x000fe4000bf05270 */
[----:B------:R-:W-:Y:S02]  /*63f0*/  UIMAD.WIDE.U32 UR8, UR37, UR55, URZ ;  /* 0x00000037250872a5 */ /* 0x000fe4000f8e00ff */
[----:B------:R-:W-:Y:S02]  /*6400*/  UIMAD.WIDE.U32 UR10, UR38, UR52, URZ ;  /* 0x00000034260a72a5 */ /* 0x000fe4000f8e00ff */
[----:B------:R-:W-:Y:S02]  /*6410*/  UISETP.NE.AND UP1, UPT, UR43, 0x1, UPT ;  /* 0x000000012b00788c */ /* 0x000fe4000bf25270 */
[----:B------:R-:W-:Y:S01]  /*6420*/  UISETP.NE.AND UP2, UPT, UR42, 0x1, UPT ;  /* 0x000000012a00788c */ /* 0x000fe2000bf45270 */
[----:B------:R-:W-:Y:S02]  /*6430*/  UMOV UR4, UR5 ;  /* 0x0000000500047c82 */ /* 0x000fe40008000000 */
[----:B--2---:R-:W-:Y:S03]  /*6440*/  USHF.R.U32.HI UR5, URZ, UR12, UR4 ;  /* 0x0000000cff057299 */ /* 0x004fe60008011604 */
[----:B------:R-:W-:Y:S02]  /*6450*/  UMOV UR4, UR7 ;  /* 0x0000000700047c82 */ /* 0x000fe40008000000 */
[----:B------:R-:W-:Y:S02]  /*6460*/  USHF.R.U32.HI UR7, URZ, UR53, UR4 ;  /* 0x00000035ff077299 */ /* 0x000fe40008011604 */
[----:B------:R-:W-:Y:S02]  /*6470*/  USEL UR4, UR58, UR5, !UP0 ;  /* 0x000000053a047287 */ /* 0x000fe4000c000000 */
[----:B------:R-:W-:Y:S01]  /*6480*/  USEL UR7, UR59, UR7, !UP1 ;  /* 0x000000073b077287 */ /* 0x000fe2000c800000 */
[----:B------:R-:W-:Y:S01]  /*6490*/  UMOV UR5, UR9 ;  /* 0x0000000900057c82 */ /* 0x000fe20008000000 */
[----:B------:R-:W-:Y:S02]  /*64a0*/  UIMAD.WIDE.U32 UR8, UR4, UR40, URZ ;  /* 0x00000028040872a5 */ /* 0x000fe4000f8e00ff */
[----:B------:R-:W-:Y:S03]  /*64b0*/  USHF.R.U32.HI UR6, URZ, UR12, UR5 ;  /* 0x0000000cff067299 */ /* 0x000fe60008011605 */
[----:B------:R-:W-:Y:S01]  /*64c0*/  UMOV UR5, UR11 ;  /* 0x0000000b00057c82 */ /* 0x000fe20008000000 */
[----:B------:R-:W-:Y:S02]  /*64d0*/  UIMAD.WIDE.U32 UR10, UR7, UR40, URZ ;  /* 0x00000028070a72a5 */ /* 0x000fe4000f8e00ff */
[----:B------:R-:W-:Y:S02]  /*64e0*/  USHF.R.U32.HI UR12, URZ, UR53, UR5 ;  /* 0x00000035ff0c7299 */ /* 0x000fe40008011605 */
[----:B------:R-:W-:Y:S01]  /*64f0*/  USEL UR6, UR37, UR6, !UP0 ;  /* 0x0000000625067287 */ /* 0x000fe2000c000000 */
[----:B------:R-:W-:Y:S02]  /*6500*/  UMOV UR5, UR9 ;  /* 0x0000000900057c82 */ /* 0x000fe40008000000 */
[----:B------:R-:W-:Y:S01]  /*6510*/  UMOV UR10, UR11 ;  /* 0x0000000b000a7c82 */ /* 0x000fe20008000000 */
[----:B------:R-:W-:Y:S02]  /*6520*/  @UP2 USHF.R.U32.HI UR4, URZ, UR41, UR5 ;  /* 0x00000029ff042299 */ /* 0x000fe40008011605 */
[----:B------:R-:W-:Y:S02]  /*6530*/  @UP2 USHF.R.U32.HI UR7, URZ, UR41, UR10 ;  /* 0x00000029ff072299 */ /* 0x000fe4000801160a */
[----:B------:R-:W-:Y:S02]  /*6540*/  UIMAD UR4, UR42, UR4, URZ ;  /* 0x000000042a0472a4 */ /* 0x000fe4000f8e02ff */
[----:B------:R-:W-:Y:S02]  /*6550*/  UIMAD.WIDE.U32 UR10, UR6, UR40, URZ ;  /* 0x00000028060a72a5 */ /* 0x000fe4000f8e00ff */
[----:B------:R-:W-:Y:S02]  /*6560*/  USEL UR5, UR38, UR12, !UP1 ;  /* 0x0000000c26057287 */ /* 0x000fe4000c800000 */
[----:B------:R-:W-:Y:S02]  /*6570*/  UIMAD UR8, UR42, UR7, URZ ;  /* 0x000000072a0872a4 */ /* 0x000fe4000f8e02ff */
[----:B------:R-:W-:Y:S03]  /*6580*/  UISETP.GE.AND UP0, UPT, UR6, UR4, UPT ;  /* 0x000000040600728c */ /* 0x000fe6000bf06270 */
[----:B------:R-:W-:Y:S01]  /*6590*/  UMOV UR4, UR11 ;  /* 0x0000000b00047c82 */ /* 0x000fe20008000000 */
[----:B------:R-:W-:Y:S02]  /*65a0*/  UISETP.GE.OR UP0, UPT, UR5, UR8, UP0 ;  /* 0x000000080500728c */ /* 0x000fe40008706670 */
[----:B------:R-:W-:Y:S02]  /*65b0*/  USHF.R.U32.HI UR4, URZ, UR41, UR4 ;  /* 0x00000029ff047299 */ /* 0x000fe40008011604 */
[----:B------:R-:W-:Y:S02]  /*65c0*/  UIMAD.WIDE.U32 UR8, UR5, UR40, URZ ;  /* 0x00000028050872a5 */ /* 0x000fe4000f8e00ff */
[----:B------:R-:W-:Y:S02]  /*65d0*/  USEL UR11, UR6, UR4, !UP2 ;  /* 0x00000004060b7287 */ /* 0x000fe4000d000000 */
[----:B------:R-:W-:Y:S02]  /*65e0*/  UIADD3 UR8, UPT, UPT, -UR5, URZ, URZ ;  /* 0x000000ff05087290 */ /* 0x000fe4000fffe1ff */
[----:B------:R-:W-:Y:S01]  /*65f0*/  UIADD3 UR10, UPT, UPT, -UR11, URZ, URZ ;  /* 0x000000ff0b0a7290 */ /* 0x000fe2000fffe1ff */
[----:B------:R-:W-:Y:S01]  /*6600*/  @!UP0 UMOV UR4, UR9 ;  /* 0x0000000900048c82 */ /* 0x000fe20008000000 */
[----:B------:R-:W-:Y:S02]  /*6610*/  UIADD3 UR9, UPT, UPT, -UR6, URZ, URZ ;  /* 0x000000ff06097290 */ /* 0x000fe4000fffe1ff */
[----:B------:R-:W-:Y:S02]  /*6620*/  @!UP0 USHF.R.U32.HI UR4, URZ, UR41, UR4 ;  /* 0x00000029ff048299 */ /* 0x000fe40008011604 */
[----:B------:R-:W-:Y:S02]  /*6630*/  UIMAD UR10, UR42, UR10, UR6 ;  /* 0x0000000a2a0a72a4 */ /* 0x000fe4000f8e0206 */
[----:B------:R-:W-:Y:S04]  /*6640*/  @!UP0 USEL UR4, UR5, UR4, !UP2 ;  /* 0x0000000405048287 */ /* 0x000fe8000d000000 */
[----:B------:R-:W-:Y:S02]  /*6650*/  @!UP0 UIMAD UR10, UR7, UR10, UR4 ;  /* 0x0000000a070a82a4 */ /* 0x000fe4000f8e0204 */
[----:B------:R-:W-:Y:S02]  /*6660*/  @!UP0 UIADD3 UR11, UPT, UPT, UR11, -UR4, URZ ;  /* 0x800000040b0b8290 */ /* 0x000fe4000fffe0ff */
[----:B------:R-:W-:Y:S02]  /*6670*/  UIMAD UR7, UR43, UR8, UR38 ;  /* 0x000000082b0772a4 */ /* 0x000fe4000f8e0226 */
[----:B------:R-:W-:Y:S02]  /*6680*/  @!UP0 UIMAD UR6, UR11, UR42, UR5 ;  /* 0x0000002a0b0682a4 */ /* 0x000fe4000f8e0205 */
[----:B------:R-:W-:Y:S01]  /*6690*/  UIMAD UR4, UR54, UR9, UR37 ;  /* 0x00000009360472a4 */ /* 0x000fe2000f8e0225 */
[----:B------:R-:W-:Y:S02]  /*66a0*/  @!UP0 UMOV UR5, UR10 ;  /* 0x0000000a00058c82 */ /* 0x000fe40008000000 */
[----:B------:R-:W-:Y:S02]  /*66b0*/  UIMAD UR38, UR5, UR43, UR7 ;  /* 0x0000002b052672a4 */ /* 0x000fe4000f8e0207 */
[----:B------:R-:W-:Y:S11]  /*66c0*/  UIMAD UR37, UR6, UR54, UR4 ;  /* 0x00000036062572a4 */ /* 0x000ff6000f8e0204 */
[----:B------:R-:W-:Y:S01]  /*66d0*/  @!UPT UIADD3 URZ, UPT, UPT, URZ, URZ, URZ ;  /* 0x000000fffffff290 */ /* 0x000fe2000fffe0ff */
.L_x_115:
[----:B------:R-:W-:Y:S01]  /*66e0*/  UISETP.NE.AND UP0, UPT, UR39, 0x1, UPT ;  /* 0x000000012700788c */ /* 0x000fe2000bf05270 */
[----:B------:R-:W-:Y:S01]  /*66f0*/  LOP3.LUT P0, RZ, R85, 0x1b0, RZ, 0xc0, !PT ;  /* 0x000001b055ff7812 */ /* 0x000fe2000780c0ff */
[----:B------:R-:W-:Y:S01]  /*6700*/  USHF.L.U32 UR50, UR35, 0x7, URZ ;  /* 0x0000000723327899 */ /* 0x000fe200080006ff */
[----:B------:R-:W-:Y:S01]  /*6710*/  BSSY.RECONVERGENT B6, `(.L_x_116) ;  /* 0x0000034000067945 */ /* 0x000fe20003800200 */
[----:B------:R-:W-:Y:S01]  /*6720*/  USHF.L.U32 UR49, UR34, 0x7, URZ ;  /* 0x0000000722317899 */ /* 0x000fe200080006ff */
[----:B------:R-:W-:Y:S06]  /*6730*/  IADD3 R87, PT, PT, R87, 0x1, RZ ;  /* 0x0000000157577810 */ /* 0x000fec0007ffe0ff */
[----:B------:R-:W2:Y:S01]  /*6740*/  @!UP0 LDCU.128 UR12, c[0x0][0xb10] ;  /* 0x00016200ff0c87ac */ /* 0x000ea20008000c00 */
[----:B------:R-:W3:Y:S01]  /*6750*/  @!UP0 LDCU UR5, c[0x0][0xb0c] ;  /* 0x00016180ff0587ac */ /* 0x000ee20008000800 */
[----:B------:R-:W4:Y:S01]  /*6760*/  @!UP0 LDCU UR10, c[0x0][0xb20] ;  /* 0x00016400ff0a87ac */ /* 0x000f220008000800 */
[----:B--2---:R-:W-:Y:S02]  /*6770*/  UIMAD.WIDE.U32 UR8, UR38, UR12, URZ ;  /* 0x0000000c260872a5 */ /* 0x004fe4000f8e00ff */
[----:B------:R-:W-:Y:S02]  /*6780*/  UIMAD.WIDE.U32 UR6, UR37, UR15, URZ ;  /* 0x0000000f250672a5 */ /* 0x000fe4000f8e00ff */
[----:B------:R-:W-:Y:S03]  /*6790*/  @!UP0 UISETP.NE.AND UP1, UPT, UR14, 0x1, UPT ;  /* 0x000000010e00888c */ /* 0x000fe6000bf25270 */
[----:B------:R-:W-:Y:S01]  /*67a0*/  @!UP0 UMOV UR4, UR9 ;  /* 0x0000000900048c82 */ /* 0x000fe20008000000 */
[----:B---3--:R-:W-:Y:S02]  /*67b0*/  @!UP0 UISETP.NE.AND UP2, UPT, UR5, 0x1, UPT ;  /* 0x000000010500888c */ /* 0x008fe4000bf45270 */
[----:B------:R-:W-:Y:S01]  /*67c0*/  @!UP0 USHF.R.U32.HI UR4, URZ, UR13, UR4 ;  /* 0x0000000dff048299 */ /* 0x000fe20008011604 */
[----:B------:R-:W-:Y:S02]  /*67d0*/  @!UP0 UMOV UR6, UR7 ;  /* 0x0000000700068c82 */ /* 0x000fe40008000000 */
[----:B----4-:R-:W-:Y:S02]  /*67e0*/  @!UP0 USHF.R.U32.HI UR6, URZ, UR10, UR6 ;  /* 0x0000000aff068299 */ /* 0x010fe40008011606 */
[----:B------:R-:W-:Y:S02]  /*67f0*/  @!UP0 USEL UR7, UR38, UR4, !UP2 ;  /* 0x0000000426078287 */ /* 0x000fe4000d000000 */
[----:B------:R-:W-:Y:S04]  /*6800*/  @!UP0 USEL UR6, UR37, UR6, !UP1 ;  /* 0x0000000625068287 */ /* 0x000fe8000c800000 */
[----:B------:R-:W-:Y:S02]  /*6810*/  @!UP0 UIADD3 UR4, UPT, UPT, -UR7, UR6, URZ ;  /* 0x0000000607048290 */ /* 0x000fe4000fffe1ff */
[----:B------:R-:W-:Y:S02]  /*6820*/  @!UP0 UIADD3 UR6, UPT, UPT, UR7, -UR6, URZ ;  /* 0x8000000607068290 */ /* 0x000fe4000fffe0ff */
[----:B------:R-:W-:Y:S02]  /*6830*/  @!UP0 UIMAD UR38, UR4, UR5, UR38 ;  /* 0x00000005042682a4 */ /* 0x000fe4000f8e0226 */
[----:B------:R-:W-:Y:S01]  /*6840*/  @!UP0 UIMAD UR37, UR6, UR14, UR37 ;  /* 0x0000000e062582a4 */ /* 0x000fe2000f8e0225 */
[----:B------:R-:W-:Y:S11]  /*6850*/  @!P0 BRA `(.L_x_117) ;  /* 0x00000000007c8947 */ /* 0x000ff60003800000 */
[----:B------:R-:W2:Y:S01]  /*6860*/  LDCU.64 UR8, c[0x4][0x80] ;  /* 0x01001000ff0877ac */ /* 0x000ea20008000a00 */
[----:B------:R-:W-:Y:S01]  /*6870*/  MOV R2, 0x0 ;  /* 0x0000000000027802 */ /* 0x000fe20000000f00 */
[----:B------:R-:W-:Y:S02]  /*6880*/  HFMA2 R12, -RZ, RZ, 0, 5.9604644775390625e-08 ;  /* 0x00000001ff0c7431 */ /* 0x000fe400000001ff */
[----:B------:R-:W-:Y:S01]  /*6890*/  IMAD.MOV.U32 R8, RZ, RZ, 0x70 ;  /* 0x00000070ff087424 */ /* 0x000fe200078e00ff */
[----:B------:R3:W4:Y:S01]  /*68a0*/  LDC.64 R14, c[0x4][R2] ;  /* 0x01000000020e7b82 */ /* 0x0007220000000a00 */
[----:B------:R-:W1:Y:S01]  /*68b0*/  LDCU.64 UR6, c[0x4][0x88] ;  /* 0x01001100ff0677ac */ /* 0x000e620008000a00 */
[----:B------:R-:W-:Y:S01]  /*68c0*/  IMAD.MOV.U32 R13, RZ, RZ, RZ ;  /* 0x000000ffff0d7224 */ /* 0x000fe200078e00ff */
[----:B------:R-:W1:Y:S01]  /*68d0*/  LDCU.64 UR4, c[0x4][0x8] ;  /* 0x01000100ff0477ac */ /* 0x000e620008000a00 */
[----:B--2---:R-:W-:Y:S01]  /*68e0*/  MOV R5, UR9 ;  /* 0x0000000900057c02 */ /* 0x004fe20008000f00 */
[----:B------:R-:W-:Y:S01]  /*68f0*/  IMAD.U32 R4, RZ, RZ, UR8 ;  /* 0x00000008ff047e24 */ /* 0x000fe2000f8e00ff */
[----:B-1----:R-:W-:Y:S01]  /*6900*/  MOV R7, UR7 ;  /* 0x0000000700077c02 */ /* 0x002fe20008000f00 */
[----:B------:R-:W-:Y:S01]  /*6910*/  IMAD.U32 R6, RZ, RZ, UR6 ;  /* 0x00000006ff067e24 */ /* 0x000fe2000f8e00ff */
[----:B------:R-:W-:Y:S01]  /*6920*/  MOV R11, UR5 ;  /* 0x00000005000b7c02 */ /* 0x000fe20008000f00 */
[----:B------:R-:W-:Y:S02]  /*6930*/  IMAD.U32 R10, RZ, RZ, UR4 ;  /* 0x00000004ff0a7e24 */ /* 0x000fe4000f8e00ff */
[----:B------:R-:W-:Y:S07]  /*6940*/  LEPC R20, `(.L_x_118) ;  /* 0x000000001014794e */ /* 0x000fee0000000000 */
[----:B---345:R-:W-:Y:S05]  /*6950*/  CALL.ABS.NOINC R14 ;  /* 0x000000000e007343 */ /* 0x038fea0003c00000 */
.L_x_118:
[----:B------:R-:W1:Y:S01]  /*6960*/  LDCU.64 UR8, c[0x4][0x80] ;  /* 0x01001000ff0877ac */ /* 0x000e620008000a00 */
[----:B------:R-:W2:Y:S01]  /*6970*/  LDC.64 R2, c[0x4][R2] ;  /* 0x0100000002027b82 */ /* 0x000ea20000000a00 */
[----:B------:R-:W-:Y:S02]  /*6980*/  HFMA2 R12, -RZ, RZ, 0, 5.9604644775390625e-08 ;  /* 0x00000001ff0c7431 */ /* 0x000fe400000001ff */
[----:B------:R-:W-:Y:S02]  /*6990*/  IMAD.MOV.U32 R8, RZ, RZ, 0x70 ;  /* 0x00000070ff087424 */ /* 0x000fe400078e00ff */
[----:B------:R-:W-:Y:S01]  /*69a0*/  IMAD.MOV.U32 R13, RZ, RZ, RZ ;  /* 0x000000ffff0d7224 */ /* 0x000fe200078e00ff */
[----:B------:R-:W3:Y:S01]  /*69b0*/  LDCU.64 UR6, c[0x4][0x88] ;  /* 0x01001100ff0677ac */ /* 0x000ee20008000a00 */
[----:B------:R-:W4:Y:S01]  /*69c0*/  LDCU.64 UR4, c[0x4][0x8] ;  /* 0x01000100ff0477ac */ /* 0x000f220008000a00 */
[----:B-1----:R-:W-:Y:S02]  /*69d0*/  MOV R4, UR8 ;  /* 0x0000000800047c02 */ /* 0x002fe40008000f00 */
[----:B------:R-:W-:Y:S02]  /*69e0*/  MOV R5, UR9 ;  /* 0x0000000900057c02 */ /* 0x000fe40008000f00 */
[----:B---3--:R-:W-:Y:S01]  /*69f0*/  MOV R7, UR7 ;  /* 0x0000000700077c02 */ /* 0x008fe20008000f00 */
[----:B------:R-:W-:Y:S01]  /*6a00*/  IMAD.U32 R6, RZ, RZ, UR6 ;  /* 0x00000006ff067e24 */ /* 0x000fe2000f8e00ff */
[----:B----4-:R-:W-:Y:S01]  /*6a10*/  MOV R11, UR5 ;  /* 0x00000005000b7c02 */ /* 0x010fe20008000f00 */
[----:B------:R-:W-:Y:S02]  /*6a20*/  IMAD.U32 R10, RZ, RZ, UR4 ;  /* 0x00000004ff0a7e24 */ /* 0x000fe4000f8e00ff */
[----:B------:R-:W-:Y:S07]  /*6a30*/  LEPC R20, `(.L_x_117) ;  /* 0x000000001014794e */ /* 0x000fee0000000000 */
[----:B--2---:R-:W-:Y:S05]  /*6a40*/  CALL.ABS.NOINC R2 ;  /* 0x0000000002007343 */ /* 0x004fea0003c00000 */
.L_x_117:
[----:B------:R-:W-:Y:S05]  /*6a50*/  BSYNC.RECONVERGENT B6 ;  /* 0x0000000000067941 */ /* 0x000fea0003800200 */
.L_x_116:
[----:B------:R-:W-:Y:S01]  /*6a60*/  R2UR UR4, R84 ;  /* 0x00000000540472ca */ /* 0x000fe200000e0000 */
[----:B------:R-:W-:Y:S01]  /*6a70*/  UISETP.NE.U32.AND UP0, UPT, UR62, URZ, UPT ;  /* 0x000000ff3e00728c */ /* 0x000fe2000bf05070 */
[----:B------:R-:W-:Y:S02]  /*6a80*/  ISETP.NE.U32.AND P4, PT, R78, RZ, PT ;  /* 0x000000ff4e00720c */ /* 0x000fe40003f85070 */
[----:B------:R-:W-:Y:S01]  /*6a90*/  ISETP.NE.U32.AND P2, PT, RZ, UR56, PT ;  /* 0x00000038ff007c0c */ /* 0x000fe2000bf45070 */
[----:B------:R-:W-:Y:S01]  /*6aa0*/  UISETP.NE.AND.EX UP1, UPT, UR63, URZ, UPT, UP0 ;  /* 0x000000ff3f00728c */ /* 0x000fe2000bf25300 */
[----:B------:R-:W-:Y:S01]  /*6ab0*/  ISETP.NE.AND.EX P4, PT, R79, RZ, PT, P4 ;  /* 0x000000ff4f00720c */ /* 0x000fe20003f85340 */
[----:B------:R-:W-:Y:S01]  /*6ac0*/  UPLOP3.LUT UP0, UPT, UPT, UPT, UPT, 0x40, 0x4 ;  /* 0x000000000004789c */ /* 0x000fe20003f0e870 */
[----:B------:R-:W-:Y:S05]  /*6ad0*/  ISETP.NE.AND.EX P2, PT, RZ, UR57, PT, P2 ;  /* 0x00000039ff007c0c */ /* 0x000fea000bf45320 */
[----:B------:R-:W-:Y:S06]  /*6ae0*/  UISETP.NE.AND UP2, UPT, UR4, URZ, UPT ;  /* 0x000000ff0400728c */ /* 0x000fec000bf45270 */
[----:B------:R-:W-:Y:S05]  /*6af0*/  PLOP3.LUT P1, PT, PT, PT, UP2, 0x80, 0x8 ;  /* 0x000000000008781c */ /* 0x000fea0003f2f028 */
[----:B------:R-:W-:Y:S06]  /*6b00*/  @UP2 UPLOP3.LUT UP0, UPT, UPT, UPT, UP1, 0x80, 0x8 ;  /* 0x000000000008289c */ /* 0x000fec0003f0f010 */
[----:B------:R-:W-:Y:S01]  /*6b10*/  PLOP3.LUT P0, PT, PT, PT, UP0, 0x80, 0x8 ;  /* 0x000000000008781c */ /* 0x000fe20003f0f008 */
[----:B------:R-:W-:Y:S01]  /*6b20*/  @!UPT UIADD3 URZ, UPT, UPT, URZ, URZ, URZ ;  /* 0x000000fffffff290 */ /* 0x000fe2000fffe0ff */
[----:B------:R-:W-:Y:S11]  /*6b30*/  BRA.U !UP1, `(.L_x_119) ;  /* 0x00000001093c7547 */ /* 0x000ff6000b800000 */
[----:B------:R-:W-:Y:S01]  /*6b40*/  UISETP.NE.U32.AND UP0, UPT, UR56, URZ, UPT ;  /* 0x000000ff3800728c */ /* 0x000fe2000bf05070 */
[----:B-1----:R-:W-:Y:S01]  /*6b50*/  HFMA2 R0, -RZ, RZ, 0, 5.9604644775390625e-08 ;  /* 0x00000001ff007431 */ /* 0x002fe200000001ff */
[----:B------:R-:W1:Y:S01]  /*6b60*/  LDCU.64 UR8, c[0x0][0x358] ;  /* 0x00006b00ff0877ac */ /* 0x000e620008000a00 */
[----:B------:R-:W-:Y:S01]  /*6b70*/  IMAD.MOV.U32 R80, RZ, RZ, 0x1 ;  /* 0x00000001ff507424 */ /* 0x000fe200078e00ff */
[----:B------:R-:W-:Y:S06]  /*6b80*/  UISETP.NE.AND.EX UP0, UPT, UR57, URZ, UPT, UP0 ;  /* 0x000000ff3900728c */ /* 0x000fec000bf05300 */
        /* <DEDUP_REMOVED lines=9> */
[----:B--23--:R-:W-:Y:S02]  /*6c20*/  @!P3 IMAD.U32 R41, RZ, RZ, UR4 ;  /* 0x00000004ff29be24 */ /* 0x00cfe4000f8e00ff */
.L_x_119:
[----:B------:R-:W-:Y:S05]  /*6c30*/  @!P4 BRA `(.L_x_120) ;  /* 0x000000000024c947 */ /* 0x000fea0003800000 */
[----:B------:R-:W-:Y:S01]  /*6c40*/  ISETP.NE.U32.AND P3, PT, R76, RZ, PT ;  /* 0x000000ff4c00720c */ /* 0x000fe20003f65070 */
[----:B------:R-:W2:Y:S03]  /*6c50*/  LDCU.64 UR4, c[0x0][0x358] ;  /* 0x00006b00ff0477ac */ /* 0x000ea60008000a00 */
[----:B------:R-:W-:Y:S11]  /*6c60*/  ISETP.NE.AND.EX P3, PT, R77, RZ, PT, P3 ;  /* 0x000000ff4d00720c */ /* 0x000ff60003f65330 */
[----:B------:R-:W-:Y:S02]  /*6c70*/  @!UPT UIADD3 URZ, UPT, UPT, URZ, URZ, URZ ;  /* 0x000000fffffff290 */ /* 0x000fe4000fffe0ff */
[----:B------:R-:W3:Y:S01]  /*6c80*/  @P3 LDC.64 R2, c[0x0][0x8a8] ;  /* 0x00022a00ff023b82 */ /* 0x000ee20000000a00 */
[----:B-1----:R-:W-:Y:S04]  /*6c90*/  @P3 IMAD R0, R78, UR36, RZ ;  /* 0x000000244e003c24 */ /* 0x002fe8000f8e02ff */
[----:B---3--:R-:W-:Y:S05]  /*6ca0*/  @P3 IMAD.WIDE R2, R0, 0x4, R2 ;  /* 0x0000000400023825 */ /* 0x008fea00078e0202 */
[----:B--2--5:R2:W5:Y:S02]  /*6cb0*/  @P3 LDG.E R38, desc[UR4][R2.64] ;  /* 0x0000000402263981 */ /* 0x024564000c1e1900 */
[----:B--2---:R-:W3:Y:S02]  /*6cc0*/  @!P3 LDC R38, c[0x0][0x8a0] ;  /* 0x00022800ff26bb82 */ /* 0x004ee40000000800 */
.L_x_120:
[----:B-----5:R-:W-:Y:S01]  /*6cd0*/  FSETP.NEU.AND P3, PT, R41, RZ, PT ;  /* 0x000000ff2900720b */ /* 0x020fe20003f6d000 */
[----:B------:R-:W-:Y:S01]  /*6ce0*/  BSSY B1, `(.L_x_121) ;  /* 0x0000039000017945 */ /* 0x000fe20003800000 */
[----:B------:R-:W-:Y:S01]  /*6cf0*/  SEL R5, RZ, 0xffffffff, P2 ;  /* 0xffffffffff057807 */ /* 0x000fe20001000000 */
[----:B------:R-:W-:Y:S01]  /*6d00*/  IMAD.MOV.U32 R46, RZ, RZ, 0x1 ;  /* 0x00000001ff2e7424 */ /* 0x000fe200078e00ff */
[----:B------:R-:W-:Y:S01]  /*6d10*/  @P1 LOP3.LUT P2, RZ, R80, 0xff, RZ, 0xc0, !PT ;  /* 0x000000ff50ff1812 */ /* 0x000fe2000784c0ff */
[C---:B------:R-:W-:Y:S01]  /*6d20*/  IMAD R39, R36.reuse, 0x80, R37 ;  /* 0x0000008024277824 */ /* 0x040fe200078e0225 */
[----:B-1----:R-:W-:Y:S01]  /*6d30*/  @P1 SEL R0, RZ, 0xffffffff, P3 ;  /* 0xffffffffff001807 */ /* 0x002fe20001800000 */
[----:B------:R-:W-:Y:S01]  /*6d40*/  IMAD R88, R95, -0x10, R93 ;  /* 0xfffffff05f587824 */ /* 0x000fe200078e025d */
[----:B------:R-:W-:Y:S01]  /*6d50*/  LOP3.LUT R91, R91, 0x1, RZ, 0x3c, !PT ;  /* 0x000000015b5b7812 */ /* 0x000fe200078e3cff */
[----:B------:R-:W-:Y:S01]  /*6d60*/  IMAD.MOV.U32 R47, RZ, RZ, RZ ;  /* 0x000000ffff2f7224 */ /* 0x000fe200078e00ff */
[----:B------:R-:W-:Y:S02]  /*6d70*/  @P0 SEL R0, R5, R0, !P2 ;  /* 0x0000000005000207 */ /* 0x000fe40005000000 */
[----:B------:R-:W-:Y:S02]  /*6d80*/  CS2R R74, SRZ ;  /* 0x00000000004a7805 */ /* 0x000fe4000001ff00 */
[----:B------:R-:W-:Y:S02]  /*6d90*/  LEA R98, R36, UR44, 0x3 ;  /* 0x0000002c24627c11 */ /* 0x000fe4000f8e18ff */
[----:B------:R-:W-:Y:S02]  /*6da0*/  CS2R R72, SRZ ;  /* 0x0000000000487805 */ /* 0x000fe4000001ff00 */
[----:B------:R-:W-:Y:S02]  /*6db0*/  @P1 LOP3.LUT R0, R0, 0x1, RZ, 0xc0, !PT ;  /* 0x0000000100001812 */ /* 0x000fe400078ec0ff */
[----:B------:R-:W-:Y:S02]  /*6dc0*/  CS2R R66, SRZ ;  /* 0x0000000000427805 */ /* 0x000fe4000001ff00 */
[----:B------:R-:W-:Y:S02]  /*6dd0*/  SHF.L.U32 R3, R90, 0x1f, RZ ;  /* 0x0000001f5a037819 */ /* 0x000fe400000006ff */
[----:B------:R-:W-:Y:S02]  /*6de0*/  CS2R R64, SRZ ;  /* 0x0000000000407805 */ /* 0x000fe4000001ff00 */
[----:B------:R-:W-:Y:S02]  /*6df0*/  ISETP.NE.U32.OR P5, PT, R0, 0x1, !P1 ;  /* 0x000000010000780c */ /* 0x000fe40004fa5470 */
[----:B------:R-:W-:Y:S02]  /*6e00*/  CS2R R58, SRZ ;  /* 0x00000000003a7805 */ /* 0x000fe4000001ff00 */
[----:B------:R-:W-:Y:S02]  /*6e10*/  PLOP3.LUT P2, PT, PT, PT, UP1, 0x80, 0x8 ;  /* 0x000000000008781c */ /* 0x000fe40003f4f018 */
[----:B------:R-:W-:Y:S02]  /*6e20*/  CS2R R56, SRZ ;  /* 0x0000000000387805 */ /* 0x000fe4000001ff00 */
[----:B------:R-:W-:Y:S02]  /*6e30*/  LOP3.LUT P4, R86, R80, 0xff, RZ, 0xc0, !PT ;  /* 0x000000ff50567812 */ /* 0x000fe4000788c0ff */
[----:B------:R-:W-:Y:S02]  /*6e40*/  CS2R R50, SRZ ;  /* 0x0000000000327805 */ /* 0x000fe4000001ff00 */
[----:B------:R-:W-:Y:S02]  /*6e50*/  SEL R0, RZ, 0xffffffff, P3 ;  /* 0xffffffffff007807 */ /* 0x000fe40001800000 */
[----:B------:R-:W-:Y:S02]  /*6e60*/  CS2R R48, SRZ ;  /* 0x0000000000307805 */ /* 0x000fe4000001ff00 */
[----:B------:R-:W-:Y:S02]  /*6e70*/  P2R R97, PR, RZ, 0x20 ;  /* 0x00000020ff617803 */ /* 0x000fe40000000000 */
[----:B------:R-:W-:Y:S02]  /*6e80*/  @P5 SHF.L.U32 R2, R91, 0x1f, RZ ;  /* 0x0000001f5b025819 */ /* 0x000fe400000006ff */
[----:B------:R-:W-:Y:S02]  /*6e90*/  @P2 SEL R0, R5, R0, !P4 ;  /* 0x0000000005002207 */ /* 0x000fe40006000000 */
[----:B------:R-:W1:Y:S02]  /*6ea0*/  @P5 SYNCS.PHASECHK.TRANS64.TRYWAIT P1, [UR44+0x100], R2 ;  /* 0x00010002ff0055a7 */ /* 0x000e64000802112c */
[----:B------:R-:W-:Y:S04]  /*6eb0*/  LOP3.LUT R0, R0, 0x1, RZ, 0xc0, !PT ;  /* 0x0000000100007812 */ /* 0x000fe800078ec0ff */
[----:B------:R-:W-:Y:S04]  /*6ec0*/  ISETP.NE.U32.AND P2, PT, R0, 0x1, PT ;  /* 0x000000010000780c */ /* 0x000fe80003f45070 */
[----:B------:R-:W-:Y:S01]  /*6ed0*/  P2R R60, PR, RZ, 0x4 ;  /* 0x00000004ff3c7803 */ /* 0x000fe20000000000 */
[----:B------:R2:W4:Y:S01]  /*6ee0*/  SYNCS.PHASECHK.TRANS64.TRYWAIT P0, [R98+URZ+0x170], R3 ;  /* 0x00017003620075a7 */ /* 0x00052200080011ff */
[----:B-1----:R-:W-:Y:S01]  /*6ef0*/  @P5 SEL R46, RZ, 0x1, !P1 ;  /* 0x00000001ff2e5807 */ /* 0x002fe20004800000 */
[----:B--2---:R-:W-:Y:S06]  /*6f00*/  @!P5 BRA `(.L_x_122) ;  /* 0x000000000058d947 */ /* 0x004fec0003800000 */
[----:B------:R-:W-:Y:S01]  /*6f10*/  IMAD.MOV.U32 R75, RZ, RZ, RZ ;  /* 0x000000ffff4b7224 */ /* 0x000fe200078e00ff */
[----:B------:R-:W-:Y:S01]  /*6f20*/  ISETP.NE.AND P1, PT, R46, RZ, PT ;  /* 0x000000ff2e00720c */ /* 0x000fe20003f25270 */
[----:B------:R-:W-:Y:S01]  /*6f30*/  BSSY B0, `(.L_x_123) ;  /* 0x000000c000007945 */ /* 0x000fe20003800000 */
[----:B------:R-:W-:Y:S02]  /*6f40*/  CS2R R50, SRZ ;  /* 0x0000000000327805 */ /* 0x000fe4000001ff00 */
[----:B------:R-:W-:Y:S02]  /*6f50*/  CS2R R48, SRZ ;  /* 0x0000000000307805 */ /* 0x000fe4000001ff00 */
[----:B------:R-:W-:Y:S02]  /*6f60*/  CS2R R58, SRZ ;  /* 0x00000000003a7805 */ /* 0x000fe4000001ff00 */
[----:B------:R-:W-:Y:S02]  /*6f70*/  CS2R R56, SRZ ;  /* 0x0000000000387805 */ /* 0x000fe4000001ff00 */
[----:B------:R-:W-:Y:S02]  /*6f80*/  CS2R R66, SRZ ;  /* 0x0000000000427805 */ /* 0x000fe4000001ff00 */
[----:B------:R-:W-:Y:S02]  /*6f90*/  CS2R R64, SRZ ;  /* 0x0000000000407805 */ /* 0x000fe4000001ff00 */
[----:B------:R-:W-:Y:S01]  /*6fa0*/  CS2R R72, SRZ ;  /* 0x0000000000487805 */ /* 0x000fe2000001ff00 */
[----:B------:R-:W-:Y:S06]  /*6fb0*/  @P1 BRA `(.L_x_124) ;  /* 0x00000000000c1947 */ /* 0x000fec0003800000 */
[----:B------:R-:W-:Y:S04]  /*6fc0*/  SHF.L.U32 R5, R91, 0x1f, RZ ;  /* 0x0000001f5b057819 */ /* 0x000fe800000006ff */
[----:B------:R-:W1:Y:S02]  /*6fd0*/  SYNCS.PHASECHK.TRANS64.TRYWAIT P1, [UR44+0x100], R5 ;  /* 0x00010005ff0075a7 */ /* 0x000e64000802112c */
[----:B-1----:R-:W-:Y:S05]  /*6fe0*/  @!P1 BRA `(.L_x_125) ;  /* 0x0000004000e89947 */ /* 0x002fea0003800000 */
.L_x_124:
[----:B------:R-:W-:Y:S05]  /*6ff0*/  BSYNC B0 ;  /* 0x0000000000007941 */ /* 0x000fea0003800000 */
.L_x_123:
[----:B------:R-:W-:Y:S01]  /*7000*/  ISETP.NE.AND P1, PT, R60, RZ, PT ;  /* 0x000000ff3c00720c */ /* 0x000fe20003f25270 */
[----:B------:R-:W-:Y:S11]  /*7010*/  HFMA2 R47, -RZ, RZ, 0, 5.9604644775390625e-08 ;  /* 0x00000001ff2f7431 */ /* 0x000ff600000001ff */
[----:B------:R-:W-:Y:S01]  /*7020*/  @!UPT UIADD3 URZ, UPT, UPT, URZ, URZ, URZ ;  /* 0x000000fffffff290 */ /* 0x000fe2000fffe0ff */
[----:B------:R2:W1:Y:S04]  /*7030*/  @P1 LDS.128 R48, [R94] ;  /* 0x000000005e301984 */ /* 0x0004680000000c00 */
[----:B------:R2:W1:Y:S04]  /*7040*/  @P1 LDS.128 R56, [R93+0x10] ;  /* 0x000010005d381984 */ /* 0x0004680000000c00 */
[----:B------:R2:W1:Y:S04]  /*7050*/  @P1 LDS.128 R64, [R92+0x20] ;  /* 0x000020005c401984 */ /* 0x0004680000000c00 */
[----:B------:R2:W1:Y:S02]  /*7060*/  @P1 LDS.128 R72, [R88+0x30] ;  /* 0x0000300058481984 */ /* 0x0004640000000c00 */
.L_x_122:
[----:B------:R-:W-:Y:S05]  /*7070*/  BSYNC B1 ;  /* 0x0000000000017941 */ /* 0x000fea0003800000 */
.L_x_121:
[----:B-1----:R-:W-:Y:S04]  /*7080*/  SHF.R.U32.HI R0, RZ, 0x15, R39 ;  /* 0x00000015ff007819 */ /* 0x002fe80000011627 */
[----:B------:R-:W-:Y:S01]  /*7090*/  LOP3.LUT P1, RZ, R0, 0x3, R81, 0x48, !PT ;  /* 0x0000000300ff7812 */ /* 0x000fe20007824851 */
[----:B------:R-:W-:Y:S01]  /*70a0*/  @!UPT UIADD3 URZ, UPT, UPT, URZ, URZ, URZ ;  /* 0x000000fffffff290 */ /* 0x000fe2000fffe0ff */
[----:B----4-:R-:W-:Y:S11]  /*70b0*/  @P0 BRA `(.L_x_126) ;  /* 0x0000000000080947 */ /* 0x010ff60003800000 */
[----:B------:R-:W1:Y:S02]  /*70c0*/  SYNCS.PHASECHK.TRANS64.TRYWAIT P0, [R98+URZ+0x170], R3 ;  /* 0x00017003620075a7 */ /* 0x000e6400080011ff */
[----:B-1----:R-:W-:Y:S05]  /*70d0*/  @!P0 BRA `(.L_x_127) ;  /* 0x0000004000c48947 */ /* 0x002fea0003800000 */
.L_x_126:
[----:B------:R-:W-:Y:S05]  /*70e0*/  @!P1 BRA `(.L_x_128) ;  /* 0x0000000000409947 */ /* 0x000fea0003800000 */
[----:B------:R-:W4:Y:S01]  /*70f0*/  LDCU.64 UR8, c[0x4][0x70] ;  /* 0x01000e00ff0877ac */ /* 0x000f220008000a00 */
[----:B-1----:R-:W-:Y:S01]  /*7100*/  MOV R3, 0x0 ;  /* 0x0000000000037802 */ /* 0x002fe20000000f00 */
[----:B------:R-:W-:Y:S02]  /*7110*/  HFMA2 R12, -RZ, RZ, 0, 5.9604644775390625e-08 ;  /* 0x00000001ff0c7431 */ /* 0x000fe400000001ff */
[----:B------:R-:W-:Y:S02]  /*7120*/  IMAD.MOV.U32 R8, RZ, RZ, 0x192 ;  /* 0x00000192ff087424 */ /* 0x000fe400078e00ff */
[----:B------:R-:W-:Y:S01]  /*7130*/  IMAD.MOV.U32 R13, RZ, RZ, RZ ;  /* 0x000000ffff0d7224 */ /* 0x000fe200078e00ff */
[----:B------:R-:W1:Y:S01]  /*7140*/  LDCU.64 UR6, c[0x4][0x78] ;  /* 0x01000f00ff0677ac */ /* 0x000e620008000a00 */
[----:B------:R-:W2:Y:S01]  /*7150*/  LDC.64 R2, c[0x4][R3] ;  /* 0x0100000003027b82 */ /* 0x000ea20000000a00 */
[----:B------:R-:W5:Y:S01]  /*7160*/  LDCU.64 UR4, c[0x4][0x10] ;  /* 0x01000200ff0477ac */ /* 0x000f620008000a00 */
[----:B----4-:R-:W-:Y:S01]  /*7170*/  MOV R5, UR9 ;  /* 0x0000000900057c02 */ /* 0x010fe20008000f00 */
[----:B------:R-:W-:Y:S01]  /*7180*/  IMAD.U32 R4, RZ, RZ, UR8 ;  /* 0x00000008ff047e24 */ /* 0x000fe2000f8e00ff */
[----:B-1----:R-:W-:Y:S01]  /*7190*/  MOV R7, UR7 ;  /* 0x0000000700077c02 */ /* 0x002fe20008000f00 */
[----:B------:R-:W-:Y:S01]  /*71a0*/  IMAD.U32 R6, RZ, RZ, UR6 ;  /* 0x00000006ff067e24 */ /* 0x000fe2000f8e00ff */
[----:B-----5:R-:W-:Y:S01]  /*71b0*/  MOV R11, UR5 ;  /* 0x00000005000b7c02 */ /* 0x020fe20008000f00 */
[----:B------:R-:W-:Y:S02]  /*71c0*/  IMAD.U32 R10, RZ, RZ, UR4 ;  /* 0x00000004ff0a7e24 */ /* 0x000fe4000f8e00ff */
[----:B------:R-:W-:Y:S07]  /*71d0*/  LEPC R20, `(.L_x_128) ;  /* 0x000000001014794e */ /* 0x000fee0000000000 */
[----:B--23--:R-:W-:Y:S05]  /*71e0*/  CALL.ABS.NOINC R2 ;  /* 0x0000000002007343 */ /* 0x00cfea0003c00000 */
.L_x_128:
[C---:B------:R-:W-:Y:S01]  /*71f0*/  SHF.L.U32 R40, R48.reuse, 0x10, RZ ;  /* 0x0000001030287819 */ /* 0x040fe200000006ff */
[----:B------:R-:W-:Y:S05]  /*7200*/  WARPSYNC.ALL ;  /* 0x0000000000007948 */ /* 0x000fea0003800000 */
[----:B------:R-:W-:Y:S01]  /*7210*/  R2UR UR4, R39 ;  /* 0x00000000270472ca */ /* 0x000fe200000e0000 */
[----:B------:R-:W-:Y:S01]  /*7220*/  BSSY.RECONVERGENT B0, `(.L_x_129) ;  /* 0x0000088000007945 */ /* 0x000fe20003800200 */
[----:B------:R-:W-:Y:S02]  /*7230*/  LOP3.LUT R43, R48, 0xffff0000, RZ, 0xc0, !PT ;  /* 0xffff0000302b7812 */ /* 0x000fe400078ec0ff */
[----:B------:R-:W-:Y:S02]  /*7240*/  SHF.L.U32 R42, R49, 0x10, RZ ;  /* 0x00000010312a7819 */ /* 0x000fe400000006ff */
[----:B------:R-:W-:Y:S02]  /*7250*/  SHF.L.U32 R45, R51, 0x10, RZ ;  /* 0x00000010332d7819 */ /* 0x000fe400000006ff */
[----:B------:R-:W-:Y:S02]  /*7260*/  LOP3.LUT R44, R75, 0xffff0000, RZ, 0xc0, !PT ;  /* 0xffff00004b2c7812 */ /* 0x000fe400078ec0ff */
[----:B------:R-:W-:Y:S03]  /*7270*/  ISETP.NE.AND P0, PT, R96, RZ, PT ;  /* 0x000000ff6000720c */ /* 0x000fe60003f05270 */
[----:B------:R-:W3:Y:S02]  /*7280*/  LDTM.x32 R4, tmem[UR4] ;  /* 0x00000004000479ee */ /* 0x000ee400082c0000 */
[C---:B---3--:R-:W-:Y:S01]  /*7290*/  FMUL R0, R38.reuse, R4 ;  /* 0x0000000426007220 */ /* 0x048fe20000400000 */
[C---:B------:R-:W-:Y:S01]  /*72a0*/  FMUL R2, R38.reuse, R5 ;  /* 0x0000000526027220 */ /* 0x040fe20000400000 */
[C---:B-1----:R-:W-:Y:S01]  /*72b0*/  FMUL R3, R38.reuse, R6 ;  /* 0x0000000626037220 */ /* 0x042fe20000400000 */
[----:B------:R-:W-:Y:S01]  /*72c0*/  FMUL R7, R38, R7 ;  /* 0x0000000726077220 */ /* 0x000fe20000400000 */
[----:B------:R-:W-:Y:S01]  /*72d0*/  FFMA R0, R41, R40, R0 ;  /* 0x0000002829007223 */ /* 0x000fe20000000000 */
[----:B------:R-:W-:Y:S01]  /*72e0*/  LOP3.LUT R40, R49, 0xffff0000, RZ, 0xc0, !PT ;  /* 0xffff000031287812 */ /* 0x000fe200078ec0ff */
[C---:B------:R-:W-:Y:S01]  /*72f0*/  FFMA R2, R41.reuse, R43, R2 ;  /* 0x0000002b29027223 */ /* 0x040fe20000000002 */
[C---:B------:R-:W-:Y:S01]  /*7300*/  SHF.L.U32 R43, R50.reuse, 0x10, RZ ;  /* 0x00000010322b7819 */ /* 0x040fe200000006ff */
[C---:B------:R-:W-:Y:S01]  /*7310*/  FFMA R3, R41.reuse, R42, R3 ;  /* 0x0000002a29037223 */ /* 0x040fe20000000003 */
[----:B------:R-:W-:Y:S01]  /*7320*/  LOP3.LUT R42, R50, 0xffff0000, RZ, 0xc0, !PT ;  /* 0xffff0000322a7812 */ /* 0x000fe200078ec0ff */
[----:B------:R-:W-:Y:S01]  /*7330*/  FMUL R4, R38, R8 ;  /* 0x0000000826047220 */ /* 0x000fe20000400000 */
[----:B------:R-:W-:Y:S01]  /*7340*/  F2FP.BF16.F32.PACK_AB R52, R2, R0 ;  /* 0x000000000234723e */ /* 0x000fe200000010ff */
[----:B------:R-:W-:Y:S01]  /*7350*/  FFMA R7, R41, R40, R7 ;  /* 0x0000002829077223 */ /* 0x000fe20000000007 */
[----:B------:R-:W-:Y:S01]  /*7360*/  LOP3.LUT R40, R51, 0xffff0000, RZ, 0xc0, !PT ;  /* 0xffff000033287812 */ /* 0x000fe200078ec0ff */
[C---:B------:R-:W-:Y:S01]  /*7370*/  FMUL R5, R38.reuse, R9 ;  /* 0x0000000926057220 */ /* 0x040fe20000400000 */
[C---:B------:R-:W-:Y:S01]  /*7380*/  FMUL R6, R38.reuse, R10 ;  /* 0x0000000a26067220 */ /* 0x040fe20000400000 */
[----:B------:R-:W-:Y:S01]  /*7390*/  FMUL R11, R38, R11 ;  /* 0x0000000b260b7220 */ /* 0x000fe20000400000 */
[----:B------:R-:W-:Y:S01]  /*73a0*/  F2FP.BF16.F32.PACK_AB R53, R7, R3 ;  /* 0x000000030735723e */ /* 0x000fe200000010ff */
[C---:B------:R-:W-:Y:S01]  /*73b0*/  FFMA R4, R41.reuse, R43, R4 ;  /* 0x0000002b29047223 */ /* 0x040fe20000000004 */
[C---:B------:R-:W-:Y:S01]  /*73c0*/  SHF.L.U32 R43, R56.reuse, 0x10, RZ ;  /* 0x00000010382b7819 */ /* 0x040fe200000006ff */
[----:B------:R-:W-:Y:S01]  /*73d0*/  FFMA R5, R41, R42, R5 ;  /* 0x0000002a29057223 */ /* 0x000fe20000000005 */
[----:B------:R-:W-:Y:S01]  /*73e0*/  LOP3.LUT R42, R57, 0xffff0000, RZ, 0xc0, !PT ;  /* 0xffff0000392a7812 */ /* 0x000fe200078ec0ff */
[----:B------:R-:W-:Y:S01]  /*73f0*/  FFMA R6, R41, R45, R6 ;  /* 0x0000002d29067223 */ /* 0x000fe20000000006 */
[----:B------:R-:W-:Y:S01]  /*7400*/  SHF.L.U32 R45, R57, 0x10, RZ ;  /* 0x00000010392d7819 */ /* 0x000fe200000006ff */
[----:B------:R-:W-:Y:S01]  /*7410*/  FFMA R11, R41, R40, R11 ;  /* 0x00000028290b7223 */ /* 0x000fe2000000000b */
[----:B------:R-:W-:Y:S01]  /*7420*/  LOP3.LUT R40, R56, 0xffff0000, RZ, 0xc0, !PT ;  /* 0xffff000038287812 */ /* 0x000fe200078ec0ff */
[C---:B------:R-:W-:Y:S01]  /*7430*/  FMUL R8, R38.reuse, R12 ;  /* 0x0000000c26087220 */ /* 0x040fe20000400000 */
[----:B------:R-:W-:Y:S01]  /*7440*/  F2FP.BF16.F32.PACK_AB R54, R5, R4 ;  /* 0x000000040536723e */ /* 0x000fe200000010ff */
[C---:B------:R-:W-:Y:S01]  /*7450*/  FMUL R9, R38.reuse, R13 ;  /* 0x0000000d26097220 */ /* 0x040fe20000400000 */
[----:B------:R-:W-:Y:S01]  /*7460*/  F2FP.BF16.F32.PACK_AB R55, R11, R6 ;  /* 0x000000060b37723e */ /* 0x000fe200000010ff */
[C---:B------:R-:W-:Y:S01]  /*7470*/  FMUL R10, R38.reuse, R14 ;  /* 0x0000000e260a7220 */ /* 0x040fe20000400000 */
[----:B------:R-:W-:Y:S01]  /*7480*/  FMUL R15, R38, R15 ;  /* 0x0000000f260f7220 */ /* 0x000fe20000400000 */
[----:B------:R-:W-:Y:S01]  /*7490*/  FFMA R8, R41, R43, R8 ;  /* 0x0000002b29087223 */ /* 0x000fe20000000008 */
[----:B------:R-:W-:Y:S01]  /*74a0*/  SHF.L.U32 R43, R59, 0x10, RZ ;  /* 0x000000103b2b7819 */ /* 0x000fe200000006ff */
[C---:B------:R-:W-:Y:S01]  /*74b0*/  FFMA R9, R41.reuse, R40, R9 ;  /* 0x0000002829097223 */ /* 0x040fe20000000009 */
[C---:B------:R-:W-:Y:S01]  /*74c0*/  SHF.L.U32 R40, R58.reuse, 0x10, RZ ;  /* 0x000000103a287819 */ /* 0x040fe200000006ff */
        /* <DEDUP_REMOVED lines=8> */
[----:B------:R-:W-:Y:S01]  /*7550*/  FMUL R14, R38, R18 ;  /* 0x00000012260e7220 */ /* 0x000fe20000400000 */
[----:B------:R-:W-:Y:S01]  /*7560*/  FFMA R12, R41, R40, R12 ;  /* 0x00000028290c7223 */ /* 0x000fe2000000000c */
[----:B------:R-:W-:Y:S01]  /*7570*/  LOP3.LUT R40, R59, 0xffff0000, RZ, 0xc0, !PT ;  /* 0xffff00003b287812 */ /* 0x000fe200078ec0ff */
[C---:B------:R-:W-:Y:S01]  /*7580*/  FFMA R13, R41.reuse, R42, R13 ;  /* 0x0000002a290d7223 */ /* 0x040fe2000000000d */
[----:B------:R-:W-:Y:S01]  /*7590*/  LOP3.LUT R42, R64, 0xffff0000, RZ, 0xc0, !PT ;  /* 0xffff0000402a7812 */ /* 0x000fe200078ec0ff */
[----:B------:R-:W-:Y:S01]  /*75a0*/  FMUL R19, R38, R19 ;  /* 0x0000001326137220 */ /* 0x000fe20000400000 */
[----:B------:R-:W-:Y:S01]  /*75b0*/  FFMA R14, R41, R43, R14 ;  /* 0x0000002b290e7223 */ /* 0x000fe2000000000e */
[----:B------:R-:W-:Y:S01]  /*75c0*/  SHF.L.U32 R43, R64, 0x10, RZ ;  /* 0x00000010402b7819 */ /* 0x000fe200000006ff */
[----:B------:R1:W-:Y:S01]  /*75d0*/  STS.128 [R94], R52 ;  /* 0x000000345e007388 */ /* 0x0003e20000000c00 */
[----:B------:R-:W-:Y:S01]  /*75e0*/  F2FP.BF16.F32.PACK_AB R70, R13, R12 ;  /* 0x0000000c0d46723e */ /* 0x000fe200000010ff */
[C---:B------:R-:W-:Y:S01]  /*75f0*/  FMUL R16, R38.reuse, R20 ;  /* 0x0000001426107220 */ /* 0x040fe20000400000 */
        /* <DEDUP_REMOVED lines=8> */
[C---:B------:R-:W-:Y:S01]  /*7680*/  FFMA R17, R41.reuse, R42, R17 ;  /* 0x0000002a29117223 */ /* 0x040fe20000000011 */
[----:B------:R-:W-:Y:S01]  /*7690*/  FFMA R18, R41, R45, R18 ;  /* 0x0000002d29127223 */ /* 0x000fe20000000012 */
[----:B------:R1:W-:Y:S01]  /*76a0*/  STS.128 [R93+0x10], R68 ;  /* 0x000010445d007388 */ /* 0x0003e20000000c00 */
[----:B------:R-:W-:Y:S01]  /*76b0*/  SHF.L.U32 R45, R67, 0x10, RZ ;  /* 0x00000010432d7819 */ /* 0x000fe200000006ff */
[----:B------:R-:W-:Y:S01]  /*76c0*/  FFMA R23, R41, R40, R23 ;  /* 0x0000002829177223 */ /* 0x000fe20000000017 */
[----:B------:R-:W-:Y:S01]  /*76d0*/  LOP3.LUT R40, R66, 0xffff0000, RZ, 0xc0, !PT ;  /* 0xffff000042287812 */ /* 0x000fe200078ec0ff */
[C---:B------:R-:W-:Y:S01]  /*76e0*/  FMUL R20, R38.reuse, R24 ;  /* 0x0000001826147220 */ /* 0x040fe20000400000 */
[----:B------:R-:W-:Y:S01]  /*76f0*/  LOP3.LUT R42, R67, 0xffff0000, RZ, 0xc0, !PT ;  /* 0xffff0000432a7812 */ /* 0x000fe200078ec0ff */
[C---:B------:R-:W-:Y:S01]  /*7700*/  FMUL R21, R38.reuse, R25 ;  /* 0x0000001926157220 */ /* 0x040fe20000400000 */
[----:B------:R-:W-:Y:S01]  /*7710*/  F2FP.BF16.F32.PACK_AB R100, R17, R16 ;  /* 0x000000101164723e */ /* 0x000fe200000010ff */
[C---:B------:R-:W-:Y:S01]  /*7720*/  FMUL R22, R38.reuse, R26 ;  /* 0x0000001a26167220 */ /* 0x040fe20000400000 */
[----:B------:R-:W-:Y:S01]  /*7730*/  FMUL R27, R38, R27 ;  /* 0x0000001b261b7220 */ /* 0x000fe20000400000 */
[C---:B------:R-:W-:Y:S01]  /*7740*/  FFMA R20, R41.reuse, R43, R20 ;  /* 0x0000002b29147223 */ /* 0x040fe20000000014 */
[C---:B------:R-:W-:Y:S01]  /*7750*/  FFMA R21, R41.reuse, R40, R21 ;  /* 0x0000002829157223 */ /* 0x040fe20000000015 */
[C---:B------:R-:W-:Y:S01]  /*7760*/  FFMA R22, R41.reuse, R45, R22 ;  /* 0x0000002d29167223 */ /* 0x040fe20000000016 */
[----:B------:R-:W-:Y:S01]  /*7770*/  FFMA R27, R41, R42, R27 ;  /* 0x0000002a291b7223 */ /* 0x000fe2000000001b */
[----:B------:R-:W-:Y:S01]  /*7780*/  SHF.L.U32 R40, R72, 0x10, RZ ;  /* 0x0000001048287819 */ /* 0x000fe200000006ff */
[----:B------:R-:W-:Y:S01]  /*7790*/  FMUL R24, R38, R28 ;  /* 0x0000001c26187220 */ /* 0x000fe20000400000 */
[----:B------:R-:W-:Y:S01]  /*77a0*/  LOP3.LUT R42, R72, 0xffff0000, RZ, 0xc0, !PT ;  /* 0xffff0000482a7812 */ /* 0x000fe200078ec0ff */
[C---:B------:R-:W-:Y:S01]  /*77b0*/  FMUL R25, R38.reuse, R29 ;  /* 0x0000001d26197220 */ /* 0x040fe20000400000 */
[----:B------:R-:W-:Y:S01]  /*77c0*/  SHF.L.U32 R43, R73, 0x10, RZ ;  /* 0x00000010492b7819 */ /* 0x000fe200000006ff */
[C---:B------:R-:W-:Y:S01]  /*77d0*/  FMUL R26, R38.reuse, R30 ;  /* 0x0000001e261a7220 */ /* 0x040fe20000400000 */
[C---:B------:R-:W-:Y:S01]  /*77e0*/  FFMA R24, R41.reuse, R40, R24 ;  /* 0x0000002829187223 */ /* 0x040fe20000000018 */
[----:B------:R-:W-:Y:S01]  /*77f0*/  FFMA R25, R41, R42, R25 ;  /* 0x0000002a29197223 */ /* 0x000fe20000000019 */
[----:B------:R-:W-:Y:S01]  /*7800*/  LOP3.LUT R40, R73, 0xffff0000, RZ, 0xc0, !PT ;  /* 0xffff000049287812 */ /* 0x000fe200078ec0ff */
[----:B------:R-:W-:Y:S01]  /*7810*/  FFMA R26, R41, R43, R26 ;  /* 0x0000002b291a7223 */ /* 0x000fe2000000001a */
[----:B------:R-:W-:Y:S01]  /*7820*/  FMUL R31, R38, R31 ;  /* 0x0000001f261f7220 */ /* 0x000fe20000400000 */
[----:B------:R-:W-:Y:S01]  /*7830*/  SHF.L.U32 R43, R74, 0x10, RZ ;  /* 0x000000104a2b7819 */ /* 0x000fe200000006ff */
[----:B------:R-:W-:Y:S01]  /*7840*/  FMUL R28, R38, R32 ;  /* 0x00000020261c7220 */ /* 0x000fe20000400000 */
[----:B------:R-:W-:Y:S01]  /*7850*/  LOP3.LUT R42, R74, 0xffff0000, RZ, 0xc0, !PT ;  /* 0xffff00004a2a7812 */ /* 0x000fe200078ec0ff */
[C---:B------:R-:W-:Y:S01]  /*7860*/  FMUL R29, R38.reuse, R33 ;  /* 0x00000021261d7220 */ /* 0x040fe20000400000 */
[----:B------:R-:W-:Y:S01]  /*7870*/  SHF.L.U32 R45, R75, 0x10, RZ ;  /* 0x000000104b2d7819 */ /* 0x000fe200000006ff */
[C---:B------:R-:W-:Y:S01]  /*7880*/  FMUL R30, R38.reuse, R34 ;  /* 0x00000022261e7220 */ /* 0x040fe20000400000 */
[----:B------:R-:W-:Y:S01]  /*7890*/  FFMA R31, R41, R40, R31 ;  /* 0x00000028291f7223 */ /* 0x000fe2000000001f */
[----:B------:R-:W-:Y:S01]  /*78a0*/  FMUL R35, R38, R35 ;  /* 0x0000002326237220 */ /* 0x000fe20000400000 */
[----:B------:R-:W-:Y:S01]  /*78b0*/  F2FP.BF16.F32.PACK_AB R101, R23, R18 ;  /* 0x000000121765723e */ /* 0x000fe200000010ff */
[----:B------:R-:W-:Y:S01]  /*78c0*/  FFMA R28, R41, R43, R28 ;  /* 0x0000002b291c7223 */ /* 0x000fe2000000001c */
[----:B------:R-:W-:Y:S01]  /*78d0*/  F2FP.BF16.F32.PACK_AB R102, R21, R20 ;  /* 0x000000141566723e */ /* 0x000fe200000010ff */
[----:B------:R-:W-:Y:S01]  /*78e0*/  FFMA R29, R41, R42, R29 ;  /* 0x0000002a291d7223 */ /* 0x000fe2000000001d */
[----:B------:R-:W-:Y:S01]  /*78f0*/  F2FP.BF16.F32.PACK_AB R103, R27, R22 ;  /* 0x000000161b67723e */ /* 0x000fe200000010ff */
[C---:B------:R-:W-:Y:S01]  /*7900*/  FFMA R30, R41.reuse, R45, R30 ;  /* 0x0000002d291e7223 */ /* 0x040fe2000000001e */
[----:B------:R-:W-:Y:S01]  /*7910*/  FFMA R35, R41, R44, R35 ;  /* 0x0000002c29237223 */ /* 0x000fe20000000023 */
[----:B------:R-:W-:Y:S02]  /*7920*/  F2FP.BF16.F32.PACK_AB R104, R25, R24 ;  /* 0x000000181968723e */ /* 0x000fe400000010ff */
[----:B------:R1:W-:Y:S01]  /*7930*/  STS.128 [R92+0x20], R100 ;  /* 0x000020645c007388 */ /* 0x0003e20000000c00 */
[----:B------:R-:W-:Y:S02]  /*7940*/  F2FP.BF16.F32.PACK_AB R105, R31, R26 ;  /* 0x0000001a1f69723e */ /* 0x000fe400000010ff */
[----:B------:R-:W-:Y:S02]  /*7950*/  F2FP.BF16.F32.PACK_AB R106, R29, R28 ;  /* 0x0000001c1d6a723e */ /* 0x000fe400000010ff */
[----:B------:R-:W-:Y:S05]  /*7960*/  F2FP.BF16.F32.PACK_AB R107, R35, R30 ;  /* 0x0000001e236b723e */ /* 0x000fea00000010ff */
[----:B------:R1:W-:Y:S01]  /*7970*/  STS.128 [R88+0x30], R104 ;  /* 0x0000306858007388 */ /* 0x0003e20000000c00 */
[----:B------:R-:W-:Y:S01]  /*7980*/  @!PT LDS RZ, [RZ] ;  /* 0x00000000fffff984 */ /* 0x000fe20000000800 */
[----:B------:R-:W-:Y:S01]  /*7990*/  @!PT LDS RZ, [RZ] ;  /* 0x00000000fffff984 */ /* 0x000fe20000000800 */
[----:B------:R-:W-:Y:S01]  /*79a0*/  @!PT LDS RZ, [RZ] ;  /* 0x00000000fffff984 */ /* 0x000fe20000000800 */
[----:B------:R-:W-:Y:S01]  /*79b0*/  @!PT LDS RZ, [RZ] ;  /* 0x00000000fffff984 */ /* 0x000fe20000000800 */
[----:B------:R3:W-:Y:S07]  /*79c0*/  MEMBAR.ALL.CTA ;  /* 0x0000000000007992 */ /* 0x0007ee0000008000 */
[----:B---3--:R-:W3:Y:S02]  /*79d0*/  FENCE.VIEW.ASYNC.S ;  /* 0x00000000000073c6 */ /* 0x008ee40000000000 */
[----:B---3--:R-:W-:Y:S06]  /*79e0*/  BAR.SYNC.DEFER_BLOCKING 0x1, 0x80 ;  /* 0x0042000000007b1d */ /* 0x008fec0000010000 */
[----:B------:R-:W-:Y:S05]  /*79f0*/  @P0 BRA `(.L_x_130) ;  /* 0x0000000000280947 */ /* 0x000fea0003800000 */
[----:B------:R-:W3:Y:S01]  /*7a00*/  LDCU.64 UR6, c[0x0][0x348] ;  /* 0x00006900ff0677ac */ /* 0x000ee20008000a00 */
[----:B------:R-:W-:Y:S01]  /*7a10*/  UIADD3 UR4, UPT, UPT, UR44, 0x400, URZ ;  /* 0x000004002c047890 */ /* 0x000fe2000fffe0ff */
[----:B------:R-:W-:Y:S05]  /*7a20*/  UMOV UR51, UR36 ;  /* 0x0000002400337c82 */ /* 0x000fea0008000000 */
[----:B------:R-:W-:Y:S04]  /*7a30*/  MOV R85, UR4 ;  /* 0x0000000400557c02 */ /* 0x000fe80008000f00 */
[----:B------:R-:W-:Y:S01]  /*7a40*/  R2UR UR48, R85 ;  /* 0x00000000553072ca */ /* 0x000fe200000e0000 */
[----:B---3--:R-:W-:Y:S04]  /*7a50*/  UIADD3 UR4, UP0, UPT, UR6, 0x680, URZ ;  /* 0x0000068006047890 */ /* 0x008fe8000ff1e0ff */
[----:B------:R-:W-:Y:S09]  /*7a60*/  UIADD3.X UR5, UPT, UPT, URZ, UR7, URZ, UP0, !UPT ;  /* 0x00000007ff057290 */ /* 0x000ff200087fe4ff */
[----:B------:R3:W-:Y:S01]  /*7a70*/  UTMASTG.3D [UR48], [UR4] ;  /* 0x00000030040073b5 */ /* 0x0007e20008010000 */
[----:B------:R0:W-:Y:S01]  /*7a80*/  UTMACMDFLUSH ;  /* 0x00000000000079b7 */ /* 0x0001e20000000000 */
[----:B---3--:R-:W-:Y:S04]  /*7a90*/  DEPBAR.LE SB0, 0x1 ;  /* 0x000080400000791a */ /* 0x008fe80000000000 */
.L_x_130:
[----:B------:R-:W-:Y:S05]  /*7aa0*/  BSYNC.RECONVERGENT B0 ;  /* 0x0000000000007941 */ /* 0x000fea0003800200 */
.L_x_129:
[----:B------:R-:W-:Y:S01]  /*7ab0*/  BAR.SYNC.DEFER_BLOCKING 0x1, 0x80 ;  /* 0x0042000000007b1d */ /* 0x000fe20000010000 */
[----:B------:R-:W-:Y:S01]  /*7ac0*/  ISETP.NE.AND P1, PT, R97, RZ, PT ;  /* 0x000000ff6100720c */ /* 0x000fe20003f25270 */
[----:B------:R-:W-:Y:S01]  /*7ad0*/  UISETP.NE.AND UP0, UPT, UR47, URZ, UPT ;  /* 0x000000ff2f00728c */ /* 0x000fe2000bf05270 */
[----:B------:R-:W-:Y:S11]  /*7ae0*/  LEA R3, R47, UR44, 0x3 ;  /* 0x0000002c2f037c11 */ /* 0x000ff6000f8e18ff */
[----:B------:R-:W-:Y:S01]  /*7af0*/  @P1 SHF.L.U32 R4, R91, 0x1f, RZ ;  /* 0x0000001f5b041819 */ /* 0x000fe200000006ff */
[----:B------:R-:W-:Y:S06]  /*7b00*/  BRA.U !UP0, `(.L_x_131) ;  /* 0x0000000108247547 */ /* 0x000fec000b800000 */
[----:B------:R-:W3:Y:S01]  /*7b10*/  S2R R0, SR_CgaCtaId ;  /* 0x0000000000007919 */ /* 0x000ee20000008800 */
[----:B------:R-:W-:Y:S01]  /*7b20*/  IMAD.U32 R2, RZ, RZ, UR46 ;  /* 0x0000002eff027e24 */ /* 0x000fe2000f8e00ff */
[----:B------:R-:W-:Y:S04]  /*7b30*/  UIADD3 UR4, UPT, UPT, UR46, 0x1, URZ ;  /* 0x000000012e047890 */ /* 0x000fe8000fffe0ff */
[----:B------:R-:W-:Y:S01]  /*7b40*/  @P1 LEA R2, R2, UR44, 0x3 ;  /* 0x0000002c02021c11 */ /* 0x000fe2000f8e18ff */
[----:B------:R-:W-:Y:S04]  /*7b50*/  UISETP.NE.AND UP0, UPT, UR4, 0x4, UPT ;  /* 0x000000040400788c */ /* 0x000fe8000bf05270 */
[----:B------:R-:W-:Y:S01]  /*7b60*/  @P1 VIADD R5, R2, 0x120 ;  /* 0x0000012002051836 */ /* 0x000fe20000000000 */
[----:B------:R-:W-:Y:S04]  /*7b70*/  USEL UR46, UR4, URZ, UP0 ;  /* 0x000000ff042e7287 */ /* 0x000fe80008000000 */
[----:B---3--:R-:W-:Y:S04]  /*7b80*/  @P1 PRMT R0, R0, 0x654, R5 ;  /* 0x0000065400001816 */ /* 0x008fe80000000005 */
[----:B------:R3:W-:Y:S04]  /*7b90*/  @P1 SYNCS.ARRIVE.TRANS64.RED.A1T0 RZ, [R0+URZ], RZ ;  /* 0x000000ff00ff19a7 */ /* 0x0007e800081004ff */
.L_x_131:
[----:B------:R-:W4:Y:S01]  /*7ba0*/  @P1 SYNCS.PHASECHK.TRANS64.TRYWAIT P0, [R3+URZ+0x100], R4 ;  /* 0x00010004030015a7 */ /* 0x000f2200080011ff */
[----:B------:R-:W-:Y:S01]  /*7bb0*/  BSSY B1, `(.L_x_132) ;  /* 0x0000016000017945 */ /* 0x000fe20003800000 */
[----:B----4-:R-:W-:Y:S03]  /*7bc0*/  @P1 SEL R46, RZ, 0x1, !P0 ;  /* 0x00000001ff2e1807 */ /* 0x010fe60004000000 */
[----:B------:R-:W-:Y:S05]  /*7bd0*/  @!P1 BRA `(.L_x_133) ;  /* 0x00000000004c9947 */ /* 0x000fea0003800000 */
[----:B------:R-:W-:Y:S01]  /*7be0*/  ISETP.NE.AND P0, PT, R46, RZ, PT ;  /* 0x000000ff2e00720c */ /* 0x000fe20003f05270 */
[----:B------:R-:W-:Y:S01]  /*7bf0*/  BSSY B0, `(.L_x_134) ;  /* 0x000000b000007945 */ /* 0x000fe20003800000 */
[----:B------:R-:W-:Y:S11]  /*7c00*/  ISETP.NE.AND P1, PT, R60, RZ, PT ;  /* 0x000000ff3c00720c */ /* 0x000ff60003f25270 */
[----:B------:R-:W-:Y:S02]  /*7c10*/  @!UPT UIADD3 URZ, UPT, UPT, URZ, URZ, URZ ;  /* 0x000000fffffff290 */ /* 0x000fe4000fffe0ff */
[C---:B------:R-:W-:Y:S01]  /*7c20*/  @P1 IMAD R6, R47.reuse, 0x2000, R94 ;  /* 0x000020002f061824 */ /* 0x040fe200078e025e */
[C---:B------:R-:W-:Y:S01]  /*7c30*/  @P1 LEA R4, R47.reuse, R92, 0xd ;  /* 0x0000005c2f041211 */ /* 0x040fe200078e68ff */
[C---:B------:R-:W-:Y:S02]  /*7c40*/  @P1 IMAD R5, R47.reuse, 0x2000, R93 ;  /* 0x000020002f051824 */ /* 0x040fe400078e025d */
[----:B------:R-:W-:Y:S01]  /*7c50*/  @P1 IMAD R2, R47, 0x2000, R88 ;  /* 0x000020002f021824 */ /* 0x000fe200078e0258 */
[----:B------:R-:W-:Y:S06]  /*7c60*/  @P0 BRA `(.L_x_135) ;  /* 0x00000000000c0947 */ /* 0x000fec0003800000 */
[----:B---3--:R-:W-:Y:S04]  /*7c70*/  SHF.L.U32 R0, R91, 0x1f, RZ ;  /* 0x0000001f5b007819 */ /* 0x008fe800000006ff */
[----:B------:R-:W3:Y:S02]  /*7c80*/  SYNCS.PHASECHK.TRANS64.TRYWAIT P0, [R3+URZ+0x100], R0 ;  /* 0x00010000030075a7 */ /* 0x000ee400080011ff */
[----:B---3--:R-:W-:Y:S05]  /*7c90*/  @!P0 BRA `(.L_x_136) ;  /* 0x0000003400e88947 */ /* 0x008fea0003800000 */
.L_x_135:
[----:B------:R-:W-:Y:S05]  /*7ca0*/  BSYNC B0 ;  /* 0x0000000000007941 */ /* 0x000fea0003800000 */
.L_x_134:
[----:B------:R-:W-:Y:S02]  /*7cb0*/  ISETP.NE.AND P0, PT, R60, RZ, PT ;  /* 0x000000ff3c00720c */ /* 0x000fe40003f05270 */
[----:B------:R-:W-:Y:S11]  /*7cc0*/  IADD3 R47, PT, PT, R47, 0x1, RZ ;  /* 0x000000012f2f7810 */ /* 0x000ff60007ffe0ff */
[----:B------:R4:W1:Y:S04]  /*7cd0*/  @P0 LDS.128 R48, [R6] ;  /* 0x0000000006300984 */ /* 0x0008680000000c00 */
[----:B------:R4:W1:Y:S04]  /*7ce0*/  @P0 LDS.128 R56, [R5+0x10] ;  /* 0x0000100005380984 */ /* 0x0008680000000c00 */
[----:B------:R4:W1:Y:S04]  /*7cf0*/  @P0 LDS.128 R64, [R4+0x20] ;  /* 0x0000200004400984 */ /* 0x0008680000000c00 */
[----:B------:R4:W1:Y:S02]  /*7d00*/  @P0 LDS.128 R72, [R2+0x30] ;  /* 0x0000300002480984 */ /* 0x0008640000000c00 */
.L_x_133:
[----:B------:R-:W-:Y:S05]  /*7d10*/  BSYNC B1 ;  /* 0x0000000000017941 */ /* 0x000fea0003800000 */
.L_x_132:
[----:B---3--:R-:W-:Y:S05]  /*7d20*/  VIADD R0, R39, 0x20 ;  /* 0x0000002027007836 */ /* 0x008fea0000000000 */
[----:B------:R-:W-:Y:S04]  /*7d30*/  SHF.R.U32.HI R0, RZ, 0x15, R0 ;  /* 0x00000015ff007819 */ /* 0x000fe80000011600 */
[----:B------:R-:W-:Y:S11]  /*7d40*/  LOP3.LUT P0, RZ, R0, 0x3, R81, 0x48, !PT ;  /* 0x0000000300ff7812 */ /* 0x000ff60007804851 */
[----:B------:R-:W-:Y:S02]  /*7d50*/  @!UPT UIADD3 URZ, UPT, UPT, URZ, URZ, URZ ;  /* 0x000000fffffff290 */ /* 0x000fe4000fffe0ff */
[----:B------:R-:W-:Y:S05]  /*7d60*/  @!P0 BRA `(.L_x_137) ;  /* 0x0000000000408947 */ /* 0x000fea0003800000 */
[----:B------:R-:W3:Y:S01]  /*7d70*/  LDCU.64 UR8, c[0x4][0x70] ;  /* 0x01000e00ff0877ac */ /* 0x000ee20008000a00 */
[----:B------:R-:W-:Y:S01]  /*7d80*/  MOV R3, 0x0 ;  /* 0x0000000000037802 */ /* 0x000fe20000000f00 */
[----:B------:R-:W-:Y:S02]  /*7d90*/  HFMA2 R12, -RZ, RZ, 0, 5.9604644775390625e-08 ;  /* 0x00000001ff0c7431 */ /* 0x000fe400000001ff */
[----:B------:R-:W-:Y:S02]  /*7da0*/  IMAD.MOV.U32 R8, RZ, RZ, 0x192 ;  /* 0x00000192ff087424 */ /* 0x000fe400078e00ff */
[----:B------:R-:W-:Y:S01]  /*7db0*/  IMAD.MOV.U32 R13, RZ, RZ, RZ ;  /* 0x000000ffff0d7224 */ /* 0x000fe200078e00ff */
[----:B------:R-:W5:Y:S01]  /*7dc0*/  LDCU.64 UR6, c[0x4][0x78] ;  /* 0x01000f00ff0677ac */ /* 0x000f620008000a00 */
[----:B----4-:R-:W4:Y:S01]  /*7dd0*/  LDC.64 R2, c[0x4][R3] ;  /* 0x0100000003027b82 */ /* 0x010f220000000a00 */
[----:B------:R-:W2:Y:S01]  /*7de0*/  LDCU.64 UR4, c[0x4][0x10] ;  /* 0x01000200ff0477ac */ /* 0x000ea20008000a00 */
[----:B---3--:R-:W-:Y:S01]  /*7df0*/  MOV R5, UR9 ;  /* 0x0000000900057c02 */ /* 0x008fe20008000f00 */
[----:B------:R-:W-:Y:S01]  /*7e00*/  IMAD.U32 R4, RZ, RZ, UR8 ;  /* 0x00000008ff047e24 */ /* 0x000fe2000f8e00ff */
[----:B-----5:R-:W-:Y:S01]  /*7e10*/  MOV R7, UR7 ;  /* 0x0000000700077c02 */ /* 0x020fe20008000f00 */
[----:B------:R-:W-:Y:S01]  /*7e20*/  IMAD.U32 R6, RZ, RZ, UR6 ;  /* 0x00000006ff067e24 */ /* 0x000fe2000f8e00ff */
[----:B--2---:R-:W-:Y:S01]  /*7e30*/  MOV R11, UR5 ;  /* 0x00000005000b7c02 */ /* 0x004fe20008000f00 */
[----:B------:R-:W-:Y:S02]  /*7e40*/  IMAD.U32 R10, RZ, RZ, UR4 ;  /* 0x00000004ff0a7e24 */ /* 0x000fe4000f8e00ff */
[----:B------:R-:W-:Y:S07]  /*7e50*/  LEPC R20, `(.L_x_137) ;  /* 0x000000001014794e */ /* 0x000fee0000000000 */
[----:B-1--4-:R-:W-:Y:S05]  /*7e60*/  CALL.ABS.NOINC R2 ;  /* 0x0000000002007343 */ /* 0x012fea0003c00000 */
.L_x_137:
[C---:B-1----:R-:W-:Y:S01]  /*7e70*/  SHF.L.U32 R40, R48.reuse, 0x10, RZ ;  /* 0x0000001030287819 */ /* 0x042fe200000006ff */
[----:B------:R-:W-:Y:S05]  /*7e80*/  WARPSYNC.ALL ;  /* 0x0000000000007948 */ /* 0x000fea0003800000 */
[----:B------:R-:W-:Y:S01]  /*7e90*/  R2UR UR4, R39 ;  /* 0x00000000270472ca */ /* 0x000fe200000e0000 */
[----:B------:R-:W1:Y:S01]  /*7ea0*/  S2R R99, SR_CgaCtaId ;  /* 0x0000000000637919 */ /* 0x000e620000008800 */
[----:B------:R-:W-:Y:S01]  /*7eb0*/  LOP3.LUT R43, R48, 0xffff0000, RZ, 0xc0, !PT ;  /* 0xffff0000302b7812 */ /* 0x000fe200078ec0ff */
[----:B------:R-:W-:Y:S01]  /*7ec0*/  BSSY.RECONVERGENT B0, `(.L_x_138) ;  /* 0x000008e000007945 */ /* 0x000fe20003800200 */
[----:B------:R-:W-:Y:S02]  /*7ed0*/  LOP3.LUT R42, R49, 0xffff0000, RZ, 0xc0, !PT ;  /* 0xffff0000312a7812 */ /* 0x000fe400078ec0ff */
[----:B------:R-:W-:Y:S02]  /*7ee0*/  LOP3.LUT R44, R50, 0xffff0000, RZ, 0xc0, !PT ;  /* 0xffff0000322c7812 */ /* 0x000fe400078ec0ff */
[----:B------:R-:W-:Y:S02]  /*7ef0*/  SHF.L.U32 R45, R59, 0x10, RZ ;  /* 0x000000103b2d7819 */ /* 0x000fe400000006ff */
[----:B------:R-:W-:Y:S02]  /*7f00*/  ISETP.NE.AND P6, PT, R97, RZ, PT ;  /* 0x000000ff6100720c */ /* 0x000fe40003fc5270 */
[----:B------:R-:W-:Y:S01]  /*7f10*/  ISETP.NE.AND P0, PT, R96, RZ, PT ;  /* 0x000000ff6000720c */ /* 0x000fe20003f05270 */
[----:B----4-:R-:W3:Y:S01]  /*7f20*/  LDTM.x32 R4, tmem[UR4+0x20] ;  /* 0x00002004000479ee */ /* 0x010ee200082c0000 */
[----:B------:R-:W-:Y:S02]  /*7f30*/  MOV R61, UR46 ;  /* 0x0000002e003d7c02 */ /* 0x000fe40008000f00 */
[----:B------:R-:W-:Y:S07]  /*7f40*/  LEA R62, R47, UR44, 0x3 ;  /* 0x0000002c2f3e7c11 */ /* 0x000fee000f8e18ff */
[----:B------:R-:W-:Y:S04]  /*7f50*/  @P6 LEA R61, R61, UR44, 0x3 ;  /* 0x0000002c3d3d6c11 */ /* 0x000fe8000f8e18ff */
[----:B------:R-:W-:Y:S02]  /*7f60*/  @P6 IADD3 R104, PT, PT, R61, 0x120, RZ ;  /* 0x000001203d686810 */ /* 0x000fe40007ffe0ff */
[----:B------:R-:W-:Y:S02]  /*7f70*/  @P6 SHF.L.U32 R61, R91, 0x1f, RZ ;  /* 0x0000001f5b3d6819 */ /* 0x000fe400000006ff */
[----:B-1----:R-:W-:Y:S01]  /*7f80*/  @P6 PRMT R104, R99, 0x654, R104 ;  /* 0x0000065463686816 */ /* 0x002fe20000000068 */
[C---:B---3--:R-:W-:Y:S01]  /*7f90*/  FMUL R0, R38.reuse, R4 ;  /* 0x0000000426007220 */ /* 0x048fe20000400000 */
[C---:B------:R-:W-:Y:S01]  /*7fa0*/  FMUL R2, R38.reuse, R5 ;  /* 0x0000000526027220 */ /* 0x040fe20000400000 */
[C---:B------:R-:W-:Y:S01]  /*7fb0*/  FMUL R3, R38.reuse, R6 ;  /* 0x0000000626037220 */ /* 0x040fe20000400000 */
[C---:B------:R-:W-:Y:S01]  /*7fc0*/  FMUL R7, R38.reuse, R7 ;  /* 0x0000000726077220 */ /* 0x040fe20000400000 */
[----:B------:R-:W-:Y:S01]  /*7fd0*/  FFMA R0, R41, R40, R0 ;  /* 0x0000002829007223 */ /* 0x000fe20000000000 */
[----:B------:R-:W-:Y:S01]  /*7fe0*/  SHF.L.U32 R40, R49, 0x10, RZ ;  /* 0x0000001031287819 */ /* 0x000fe200000006ff */
[----:B------:R-:W-:Y:S01]  /*7ff0*/  FFMA R2, R41, R43, R2 ;  /* 0x0000002b29027223 */ /* 0x000fe20000000002 */
[----:B------:R-:W-:Y:S01]  /*8000*/  SHF.L.U32 R43, R51, 0x10, RZ ;  /* 0x00000010332b7819 */ /* 0x000fe200000006ff */
[C---:B------:R-:W-:Y:S01]  /*8010*/  FMUL R4, R38.reuse, R8 ;  /* 0x0000000826047220 */ /* 0x040fe20000400000 */
[----:B------:R-:W-:Y:S01]  /*8020*/  FMUL R5, R38, R9 ;  /* 0x0000000926057220 */ /* 0x000fe20000400000 */
[C---:B------:R-:W-:Y:S01]  /*8030*/  FFMA R3, R41.reuse, R40, R3 ;  /* 0x0000002829037223 */ /* 0x040fe20000000003 */
[----:B------:R-:W-:Y:S01]  /*8040*/  SHF.L.U32 R40, R50, 0x10, RZ ;  /* 0x0000001032287819 */ /* 0x000fe200000006ff */
[----:B------:R-:W-:Y:S01]  /*8050*/  FFMA R7, R41, R42, R7 ;  /* 0x0000002a29077223 */ /* 0x000fe20000000007 */
[----:B------:R-:W-:Y:S01]  /*8060*/  LOP3.LUT R42, R51, 0xffff0000, RZ, 0xc0, !PT ;  /* 0xffff0000332a7812 */ /* 0x000fe200078ec0ff */
[----:B------:R-:W-:Y:S01]  /*8070*/  FMUL R6, R38, R10 ;  /* 0x0000000a26067220 */ /* 0x000fe20000400000 */
[----:B------:R-:W-:Y:S01]  /*8080*/  F2FP.BF16.F32.PACK_AB R52, R2, R0 ;  /* 0x000000000234723e */ /* 0x000fe200000010ff */
        /* <DEDUP_REMOVED lines=18> */
[C---:B------:R-:W-:Y:S01]  /*81b0*/  LOP3.LUT R42, R58.reuse, 0xffff0000, RZ, 0xc0, !PT ;  /* 0xffff00003a2a7812 */ /* 0x040fe200078ec0ff */
[----:B------:R-:W-:Y:S01]  /*81c0*/  FFMA R10, R41, R43, R10 ;  /* 0x0000002b290a7223 */ /* 0x000fe2000000000a */
[----:B------:R-:W-:Y:S01]  /*81d0*/  SHF.L.U32 R43, R58, 0x10, RZ ;  /* 0x000000103a2b7819 */ /* 0x000fe200000006ff */
[C---:B------:R-:W-:Y:S01]  /*81e0*/  FMUL R15, R38.reuse, R15 ;  /* 0x0000000f260f7220 */ /* 0x040fe20000400000 */
[----:B------:R-:W-:Y:S01]  /*81f0*/  F2FP.BF16.F32.PACK_AB R68, R9, R8 ;  /* 0x000000080944723e */ /* 0x000fe200000010ff */
[C---:B------:R-:W-:Y:S01]  /*8200*/  FMUL R12, R38.reuse, R16 ;  /* 0x00000010260c7220 */ /* 0x040fe20000400000 */
[----:B------:R-:W-:Y:S01]  /*8210*/  FMUL R13, R38, R17 ;  /* 0x00000011260d7220 */ /* 0x000fe20000400000 */
[----:B------:R-:W-:Y:S01]  /*8220*/  FFMA R15, R41, R40, R15 ;  /* 0x00000028290f7223 */ /* 0x000fe2000000000f */
[----:B------:R-:W-:Y:S01]  /*8230*/  LOP3.LUT R40, R59, 0xffff0000, RZ, 0xc0, !PT ;  /* 0xffff00003b287812 */ /* 0x000fe200078ec0ff */
[----:B------:R-:W-:Y:S01]  /*8240*/  FFMA R12, R41, R43, R12 ;  /* 0x0000002b290c7223 */ /* 0x000fe2000000000c */
[----:B------:R-:W-:Y:S01]  /*8250*/  SHF.L.U32 R43, R64, 0x10, RZ ;  /* 0x00000010402b7819 */ /* 0x000fe200000006ff */
[----:B------:R-:W-:Y:S01]  /*8260*/  FMUL R14, R38, R18 ;  /* 0x00000012260e7220 */ /* 0x000fe20000400000 */
[----:B------:R-:W-:Y:S01]  /*8270*/  F2FP.BF16.F32.PACK_AB R69, R15, R10 ;  /* 0x0000000a0f45723e */ /* 0x000fe200000010ff */
[----:B------:R1:W-:Y:S01]  /*8280*/  STS.128 [R94+0x2000], R52 ;  /* 0x002000345e007388 */ /* 0x0003e20000000c00 */
[----:B------:R-:W-:Y:S01]  /*8290*/  FFMA R13, R41, R42, R13 ;  /* 0x0000002a290d7223 */ /* 0x000fe2000000000d */
[----:B------:R-:W-:Y:S01]  /*82a0*/  LOP3.LUT R42, R64, 0xffff0000, RZ, 0xc0, !PT ;  /* 0xffff0000402a7812 */ /* 0x000fe200078ec0ff */
[C---:B------:R-:W-:Y:S01]  /*82b0*/  FMUL R19, R38.reuse, R19 ;  /* 0x0000001326137220 */ /* 0x040fe20000400000 */
[C---:B------:R-:W-:Y:S01]  /*82c0*/  FMUL R16, R38.reuse, R20 ;  /* 0x0000001426107220 */ /* 0x040fe20000400000 */
[C---:B------:R-:W-:Y:S01]  /*82d0*/  FMUL R17, R38.reuse, R21 ;  /* 0x0000001526117220 */ /* 0x040fe20000400000 */
[----:B------:R-:W-:Y:S01]  /*82e0*/  F2FP.BF16.F32.PACK_AB R70, R13, R12 ;  /* 0x0000000c0d46723e */ /* 0x000fe200000010ff */
[----:B------:R-:W-:Y:S01]  /*82f0*/  FFMA R14, R41, R45, R14 ;  /* 0x0000002d290e7223 */ /* 0x000fe2000000000e */
[----:B------:R-:W-:Y:S01]  /*8300*/  SHF.L.U32 R45, R65, 0x10, RZ ;  /* 0x00000010412d7819 */ /* 0x000fe200000006ff */
[----:B------:R-:W-:Y:S01]  /*8310*/  FFMA R19, R41, R40, R19 ;  /* 0x0000002829137223 */ /* 0x000fe20000000013 */
[----:B------:R-:W-:Y:S01]  /*8320*/  LOP3.LUT R40, R65, 0xffff0000, RZ, 0xc0, !PT ;  /* 0xffff000041287812 */ /* 0x000fe200078ec0ff */
[----:B------:R-:W-:Y:S01]  /*8330*/  FFMA R16, R41, R43, R16 ;  /* 0x0000002b29107223 */ /* 0x000fe20000000010 */
[----:B------:R-:W-:Y:S01]  /*8340*/  SHF.L.U32 R43, R67, 0x10, RZ ;  /* 0x00000010432b7819 */ /* 0x000fe200000006ff */
[C---:B------:R-:W-:Y:S01]  /*8350*/  FMUL R18, R38.reuse, R22 ;  /* 0x0000001626127220 */ /* 0x040fe20000400000 */
[----:B------:R-:W-:Y:S01]  /*8360*/  F2FP.BF16.F32.PACK_AB R71, R19, R14 ;  /* 0x0000000e1347723e */ /* 0x000fe200000010ff */
[C---:B------:R-:W-:Y:S01]  /*8370*/  FFMA R17, R41.reuse, R42, R17 ;  /* 0x0000002a29117223 */ /* 0x040fe20000000011 */
[----:B------:R-:W-:Y:S01]  /*8380*/  FMUL R23, R38, R23 ;  /* 0x0000001726177220 */ /* 0x000fe20000400000 */
[----:B------:R-:W-:Y:S01]  /*8390*/  SHF.L.U32 R42, R66, 0x10, RZ ;  /* 0x00000010422a7819 */ /* 0x000fe200000006ff */
[----:B------:R-:W-:Y:S01]  /*83a0*/  FMUL R20, R38, R24 ;  /* 0x0000001826147220 */ /* 0x000fe20000400000 */
[----:B------:R3:W-:Y:S01]  /*83b0*/  STS.128 [R93+0x2010], R68 ;  /* 0x002010445d007388 */ /* 0x0007e20000000c00 */
[----:B------:R-:W-:Y:S01]  /*83c0*/  FFMA R18, R41, R45, R18 ;  /* 0x0000002d29127223 */ /* 0x000fe20000000012 */
[----:B------:R-:W-:Y:S01]  /*83d0*/  SHF.L.U32 R45, R75, 0x10, RZ ;  /* 0x000000104b2d7819 */ /* 0x000fe200000006ff */
[C---:B------:R-:W-:Y:S01]  /*83e0*/  FFMA R23, R41.reuse, R40, R23 ;  /* 0x0000002829177223 */ /* 0x040fe20000000017 */
[----:B------:R-:W-:Y:S01]  /*83f0*/  LOP3.LUT R40, R66, 0xffff0000, RZ, 0xc0, !PT ;  /* 0xffff000042287812 */ /* 0x000fe200078ec0ff */
[----:B------:R-:W-:Y:S01]  /*8400*/  FFMA R20, R41, R42, R20 ;  /* 0x0000002a29147223 */ /* 0x000fe20000000014 */
[----:B------:R-:W-:Y:S01]  /*8410*/  LOP3.LUT R42, R67, 0xffff0000, RZ, 0xc0, !PT ;  /* 0xffff0000432a7812 */ /* 0x000fe200078ec0ff */
[C---:B------:R-:W-:Y:S01]  /*8420*/  FMUL R21, R38.reuse, R25 ;  /* 0x0000001926157220 */ /* 0x040fe20000400000 */
[C---:B------:R-:W-:Y:S01]  /*8430*/  FMUL R22, R38.reuse, R26 ;  /* 0x0000001a26167220 */ /* 0x040fe20000400000 */
[C---:B------:R-:W-:Y:S01]  /*8440*/  FMUL R27, R38.reuse, R27 ;  /* 0x0000001b261b7220 */ /* 0x040fe20000400000 */
[----:B------:R-:W-:Y:S01]  /*8450*/  FMUL R24, R38, R28 ;  /* 0x0000001c26187220 */ /* 0x000fe20000400000 */
        /* <DEDUP_REMOVED lines=8> */
[----:B------:R-:W-:Y:S01]  /*84e0*/  FFMA R24, R41, R40, R24 ;  /* 0x0000002829187223 */ /* 0x000fe20000000018 */
[----:B------:R-:W-:Y:S01]  /*84f0*/  LOP3.LUT R40, R73, 0xffff0000, RZ, 0xc0, !PT ;  /* 0xffff000049287812 */ /* 0x000fe200078ec0ff */
[C---:B------:R-:W-:Y:S01]  /*8500*/  FFMA R25, R41.reuse, R42, R25 ;  /* 0x0000002a29197223 */ /* 0x040fe20000000019 */
[----:B------:R-:W-:Y:S01]  /*8510*/  FMUL R31, R38, R31 ;  /* 0x0000001f261f7220 */ /* 0x000fe20000400000 */
[C---:B------:R-:W-:Y:S01]  /*8520*/  FFMA R26, R41.reuse, R43, R26 ;  /* 0x0000002b291a7223 */ /* 0x040fe2000000001a */
[----:B------:R-:W-:Y:S01]  /*8530*/  SHF.L.U32 R43, R74, 0x10, RZ ;  /* 0x000000104a2b7819 */ /* 0x000fe200000006ff */
[----:B------:R-:W-:Y:S01]  /*8540*/  FMUL R28, R38, R32 ;  /* 0x00000020261c7220 */ /* 0x000fe20000400000 */
[----:B------:R-:W-:Y:S01]  /*8550*/  LOP3.LUT R42, R74, 0xffff0000, RZ, 0xc0, !PT ;  /* 0xffff00004a2a7812 */ /* 0x000fe200078ec0ff */
[C---:B------:R-:W-:Y:S01]  /*8560*/  FMUL R29, R38.reuse, R33 ;  /* 0x00000021261d7220 */ /* 0x040fe20000400000 */
[C---:B------:R-:W-:Y:S01]  /*8570*/  FMUL R30, R38.reuse, R34 ;  /* 0x00000022261e7220 */ /* 0x040fe20000400000 */
[----:B------:R-:W-:Y:S01]  /*8580*/  FFMA R31, R41, R40, R31 ;  /* 0x00000028291f7223 */ /* 0x000fe2000000001f */
[----:B------:R-:W-:Y:S01]  /*8590*/  FMUL R35, R38, R35 ;  /* 0x0000002326237220 */ /* 0x000fe20000400000 */
[----:B-1----:R-:W-:Y:S01]  /*85a0*/  F2FP.BF16.F32.PACK_AB R52, R17, R16 ;  /* 0x000000101134723e */ /* 0x002fe200000010ff */
[----:B------:R-:W-:Y:S01]  /*85b0*/  FFMA R28, R41, R43, R28 ;  /* 0x0000002b291c7223 */ /* 0x000fe2000000001c */
[----:B------:R-:W-:Y:S01]  /*85c0*/  F2FP.BF16.F32.PACK_AB R53, R23, R18 ;  /* 0x000000121735723e */ /* 0x000fe200000010ff */
[----:B------:R-:W-:Y:S01]  /*85d0*/  FFMA R29, R41, R42, R29 ;  /* 0x0000002a291d7223 */ /* 0x000fe2000000001d */
[----:B------:R-:W-:Y:S01]  /*85e0*/  F2FP.BF16.F32.PACK_AB R54, R21, R20 ;  /* 0x000000141536723e */ /* 0x000fe200000010ff */
[----:B------:R-:W-:Y:S01]  /*85f0*/  FFMA R30, R41, R45, R30 ;  /* 0x0000002d291e7223 */ /* 0x000fe2000000001e */
[----:B------:R-:W-:Y:S01]  /*8600*/  F2FP.BF16.F32.PACK_AB R55, R27, R22 ;  /* 0x000000161b37723e */ /* 0x000fe200000010ff */
[----:B------:R-:W-:Y:S01]  /*8610*/  FFMA R35, R41, R44, R35 ;  /* 0x0000002c29237223 */ /* 0x000fe20000000023 */
[----:B------:R-:W-:Y:S02]  /*8620*/  F2FP.BF16.F32.PACK_AB R100, R25, R24 ;  /* 0x000000181964723e */ /* 0x000fe400000010ff */
[----:B------:R-:W-:Y:S01]  /*8630*/  F2FP.BF16.F32.PACK_AB R101, R31, R26 ;  /* 0x0000001a1f65723e */ /* 0x000fe200000010ff */
[----:B------:R3:W-:Y:S01]  /*8640*/  STS.128 [R92+0x2020], R52 ;  /* 0x002020345c007388 */ /* 0x0007e20000000c00 */
        /* <DEDUP_REMOVED lines=8> */
[----:B-1----:R-:W1:Y:S02]  /*86d0*/  FENCE.VIEW.ASYNC.S ;  /* 0x00000000000073c6 */ /* 0x002e640000000000 */
[----:B-1----:R-:W-:Y:S06]  /*86e0*/  BAR.SYNC.DEFER_BLOCKING 0x1, 0x80 ;  /* 0x0042000000007b1d */ /* 0x002fec0000010000 */
[----:B------:R-:W-:Y:S05]  /*86f0*/  @P0 BRA `(.L_x_139) ;  /* 0x0000000000280947 */ /* 0x000fea0003800000 */
[----:B------:R-:W1:Y:S01]  /*8700*/  LDCU.64 UR6, c[0x0][0x348] ;  /* 0x00006900ff0677ac */ /* 0x000e620008000a00 */
[----:B------:R-:W-:Y:S02]  /*8710*/  UIADD3 UR9, UPT, UPT, UR49, 0x20, URZ ;  /* 0x0000002031097890 */ /* 0x000fe4000fffe0ff */
[----:B------:R-:W-:Y:S01]  /*8720*/  UIADD3 UR8, UPT, UPT, UR44, 0x2400, URZ ;  /* 0x000024002c087890 */ /* 0x000fe2000fffe0ff */
[----:B------:R-:W-:Y:S01]  /*8730*/  UMOV UR10, UR50 ;  /* 0x00000032000a7c82 */ /* 0x000fe20008000000 */
[----:B------:R-:W-:Y:S01]  /*8740*/  UMOV UR11, UR36 ;  /* 0x00000024000b7c82 */ /* 0x000fe20008000000 */
[----:B-1----:R-:W-:Y:S04]  /*8750*/  UIADD3 UR4, UP0, UPT, UR6, 0x680, URZ ;  /* 0x0000068006047890 */ /* 0x002fe8000ff1e0ff */
[----:B------:R-:W-:Y:S09]  /*8760*/  UIADD3.X UR5, UPT, UPT, URZ, UR7, URZ, UP0, !UPT ;  /* 0x00000007ff057290 */ /* 0x000ff200087fe4ff */
[----:B------:R1:W-:Y:S01]  /*8770*/  UTMASTG.3D [UR8], [UR4] ;  /* 0x00000008040073b5 */ /* 0x0003e20008010000 */
[----:B------:R0:W-:Y:S01]  /*8780*/  UTMACMDFLUSH ;  /* 0x00000000000079b7 */ /* 0x0001e20000000000 */
[----:B-1----:R-:W-:Y:S04]  /*8790*/  DEPBAR.LE SB0, 0x1 ;  /* 0x000080400000791a */ /* 0x002fe80000000000 */
.L_x_139:
[----:B------:R-:W-:Y:S05]  /*87a0*/  BSYNC.RECONVERGENT B0 ;  /* 0x0000000000007941 */ /* 0x000fea0003800200 */
.L_x_138:
[----:B------:R-:W-:Y:S01]  /*87b0*/  BAR.SYNC.DEFER_BLOCKING 0x1, 0x80 ;  /* 0x0042000000007b1d */ /* 0x000fe20000010000 */
[----:B------:R-:W-:Y:S04]  /*87c0*/  UIADD3 UR4, UPT, UPT, UR46, 0x1, URZ ;  /* 0x000000012e047890 */ /* 0x000fe8000fffe0ff */
[----:B------:R-:W-:Y:S04]  /*87d0*/  UISETP.NE.AND UP0, UPT, UR4, 0x4, UPT ;  /* 0x000000040400788c */ /* 0x000fe8000bf05270 */
[----:B------:R-:W-:Y:S01]  /*87e0*/  USEL UR45, UR4, URZ, UP0 ;  /* 0x000000ff042d7287 */ /* 0x000fe20008000000 */
[----:B------:R1:W-:Y:S01]  /*87f0*/  @P6 SYNCS.ARRIVE.TRANS64.RED.A1T0 RZ, [R104+URZ], RZ ;  /* 0x000000ff68ff69a7 */ /* 0x0003e200081004ff */
[----:B------:R-:W-:Y:S01]  /*8800*/  BSSY B1, `(.L_x_140) ;  /* 0x0000017000017945 */ /* 0x000fe20003800000 */
[----:B------:R-:W4:Y:S02]  /*8810*/  @P6 SYNCS.PHASECHK.TRANS64.TRYWAIT P0, [R62+URZ+0x100], R61 ;  /* 0x0001003d3e0065a7 */ /* 0x000f2400080011ff */
[----:B----4-:R-:W-:Y:S01]  /*8820*/  @P6 SEL R46, RZ, 0x1, !P0 ;  /* 0x00000001ff2e6807 */ /* 0x010fe20004000000 */
[----:B-1----:R-:W-:Y:S06]  /*8830*/  @!P6 BRA `(.L_x_141) ;  /* 0x00000000004ce947 */ /* 0x002fec0003800000 */
        /* <DEDUP_REMOVED lines=9> */
[----:B------:R-:W-:Y:S04]  /*88d0*/  SHF.L.U32 R5, R91, 0x1f, RZ ;  /* 0x0000001f5b057819 */ /* 0x000fe800000006ff */
[----:B------:R-:W1:Y:S02]  /*88e0*/  SYNCS.PHASECHK.TRANS64.TRYWAIT P0, [R62+URZ+0x100], R5 ;  /* 0x000100053e0075a7 */ /* 0x000e6400080011ff */
[----:B-1----:R-:W-:Y:S05]  /*88f0*/  @!P0 BRA `(.L_x_144) ;  /* 0x0000002800e48947 */ /* 0x002fea0003800000 */
.L_x_143:
[----:B------:R-:W-:Y:S05]  /*8900*/  BSYNC B0 ;  /* 0x0000000000007941 */ /* 0x000fea0003800000 */
.L_x_142:
[----:B------:R-:W-:Y:S02]  /*8910*/  ISETP.NE.AND P0, PT, R60, RZ, PT ;  /* 0x000000ff3c00720c */ /* 0x000fe40003f05270 */
[----:B------:R-:W-:Y:S11]  /*8920*/  IADD3 R47, PT, PT, R47, 0x1, RZ ;  /* 0x000000012f2f7810 */ /* 0x000ff60007ffe0ff */
[----:B------:R4:W1:Y:S04]  /*8930*/  @P0 LDS.128 R48, [R4] ;  /* 0x0000000004300984 */ /* 0x0008680000000c00 */
[----:B------:R4:W1:Y:S04]  /*8940*/  @P0 LDS.128 R56, [R3+0x10] ;  /* 0x0000100003380984 */ /* 0x0008680000000c00 */
[----:B------:R4:W1:Y:S04]  /*8950*/  @P0 LDS.128 R64, [R2+0x20] ;  /* 0x0000200002400984 */ /* 0x0008680000000c00 */
[----:B------:R4:W1:Y:S02]  /*8960*/  @P0 LDS.128 R72, [R0+0x30] ;  /* 0x0000300000480984 */ /* 0x0008640000000c00 */
.L_x_141:
[----:B------:R-:W-:Y:S05]  /*8970*/  BSYNC B1 ;  /* 0x0000000000017941 */ /* 0x000fea0003800000 */
.L_x_140:
[----:B----4-:R-:W-:Y:S05]  /*8980*/  VIADD R0, R39, 0x40 ;  /* 0x0000004027007836 */ /* 0x010fea0000000000 */
[----:B------:R-:W-:Y:S04]  /*8990*/  SHF.R.U32.HI R0, RZ, 0x15, R0 ;  /* 0x00000015ff007819 */ /* 0x000fe80000011600 */
[----:B------:R-:W-:Y:S11]  /*89a0*/  LOP3.LUT P0, RZ, R0, 0x3, R81, 0x48, !PT ;  /* 0x0000000300ff7812 */ /* 0x000ff60007804851 */
[----:B------:R-:W-:Y:S02]  /*89b0*/  @!UPT UIADD3 URZ, UPT, UPT, URZ, URZ, URZ ;  /* 0x000000fffffff290 */ /* 0x000fe4000fffe0ff */
[----:B------:R-:W-:Y:S05]  /*89c0*/  @!P0 BRA `(.L_x_145) ;  /* 0x0000000000408947 */ /* 0x000fea0003800000 */
[----:B------:R-:W1:Y:S01]  /*89d0*/  LDCU.64 UR8, c[0x4][0x70] ;  /* 0x01000e00ff0877ac */ /* 0x000e620008000a00 */
[----:B------:R-:W-:Y:S01]  /*89e0*/  MOV R3, 0x0 ;  /* 0x0000000000037802 */ /* 0x000fe20000000f00 */
[----:B------:R-:W-:Y:S02]  /*89f0*/  HFMA2 R12, -RZ, RZ, 0, 5.9604644775390625e-08 ;  /* 0x00000001ff0c7431 */ /* 0x000fe400000001ff */
[----:B------:R-:W-:Y:S02]  /*8a00*/  IMAD.MOV.U32 R8, RZ, RZ, 0x192 ;  /* 0x00000192ff087424 */ /* 0x000fe400078e00ff */
[----:B------:R-:W-:Y:S01]  /*8a10*/  IMAD.MOV.U32 R13, RZ, RZ, RZ ;  /* 0x000000ffff0d7224 */ /* 0x000fe200078e00ff */
[----:B------:R-:W4:Y:S01]  /*8a20*/  LDCU.64 UR6, c[0x4][0x78] ;  /* 0x01000f00ff0677ac */ /* 0x000f220008000a00 */
[----:B------:R-:W2:Y:S01]  /*8a30*/  LDC.64 R2, c[0x4][R3] ;  /* 0x0100000003027b82 */ /* 0x000ea20000000a00 */
[----:B------:R-:W5:Y:S01]  /*8a40*/  LDCU.64 UR4, c[0x4][0x10] ;  /* 0x01000200ff0477ac */ /* 0x000f620008000a00 */
[----:B-1----:R-:W-:Y:S01]  /*8a50*/  MOV R5, UR9 ;  /* 0x0000000900057c02 */ /* 0x002fe20008000f00 */
[----:B------:R-:W-:Y:S01]  /*8a60*/  IMAD.U32 R4, RZ, RZ, UR8 ;  /* 0x00000008ff047e24 */ /* 0x000fe2000f8e00ff */
[----:B----4-:R-:W-:Y:S01]  /*8a70*/  MOV R7, UR7 ;  /* 0x0000000700077c02 */ /* 0x010fe20008000f00 */
[----:B------:R-:W-:Y:S01]  /*8a80*/  IMAD.U32 R6, RZ, RZ, UR6 ;  /* 0x00000006ff067e24 */ /* 0x000fe2000f8e00ff */
[----:B-----5:R-:W-:Y:S01]  /*8a90*/  MOV R11, UR5 ;  /* 0x00000005000b7c02 */ /* 0x020fe20008000f00 */
[----:B------:R-:W-:Y:S02]  /*8aa0*/  IMAD.U32 R10, RZ, RZ, UR4 ;  /* 0x00000004ff0a7e24 */ /* 0x000fe4000f8e00ff */
[----:B------:R-:W-:Y:S07]  /*8ab0*/  LEPC R20, `(.L_x_145) ;  /* 0x000000001014794e */ /* 0x000fee0000000000 */
[----:B--23--:R-:W-:Y:S05]  /*8ac0*/  CALL.ABS.NOINC R2 ;  /* 0x0000000002007343 */ /* 0x00cfea0003c00000 */
.L_x_145:
[C---:B-1----:R-:W-:Y:S01]  /*8ad0*/  SHF.L.U32 R40, R48.reuse, 0x10, RZ ;  /* 0x0000001030287819 */ /* 0x042fe200000006ff */
[----:B------:R-:W-:Y:S05]  /*8ae0*/  WARPSYNC.ALL ;  /* 0x0000000000007948 */ /* 0x000fea0003800000 */
[----:B------:R-:W-:Y:S01]  /*8af0*/  R2UR UR4, R39 ;  /* 0x00000000270472ca */ /* 0x000fe200000e0000 */
[----:B------:R-:W-:Y:S01]  /*8b00*/  BSSY.RECONVERGENT B0, `(.L_x_146) ;  /* 0x000008f000007945 */ /* 0x000fe20003800200 */
[----:B------:R-:W-:Y:S02]  /*8b10*/  LOP3.LUT R43, R48, 0xffff0000, RZ, 0xc0, !PT ;  /* 0xffff0000302b7812 */ /* 0x000fe400078ec0ff */
[----:B------:R-:W-:Y:S02]  /*8b20*/  SHF.L.U32 R42, R49, 0x10, RZ ;  /* 0x00000010312a7819 */ /* 0x000fe400000006ff */
[C---:B------:R-:W-:Y:S02]  /*8b30*/  SHF.L.U32 R45, R51.reuse, 0x10, RZ ;  /* 0x00000010332d7819 */ /* 0x040fe400000006ff */
[----:B------:R-:W-:Y:S02]  /*8b40*/  LOP3.LUT R44, R51, 0xffff0000, RZ, 0xc0, !PT ;  /* 0xffff0000332c7812 */ /* 0x000fe400078ec0ff */
[----:B------:R-:W-:Y:S02]  /*8b50*/  ISETP.NE.AND P6, PT, R97, RZ, PT ;  /* 0x000000ff6100720c */ /* 0x000fe40003fc5270 */
[----:B------:R-:W-:Y:S01]  /*8b60*/  ISETP.NE.AND P0, PT, R96, RZ, PT ;  /* 0x000000ff6000720c */ /* 0x000fe20003f05270 */
[----:B------:R-:W1:Y:S01]  /*8b70*/  LDTM.x32 R4, tmem[UR4+0x40] ;  /* 0x00004004000479ee */ /* 0x000e6200082c0000 */
[----:B------:R-:W-:Y:S09]  /*8b80*/  MOV R61, UR45 ;  /* 0x0000002d003d7c02 */ /* 0x000ff20008000f00 */
[----:B------:R-:W-:Y:S02]  /*8b90*/  @P6 LEA R61, R61, UR44, 0x3 ;  /* 0x0000002c3d3d6c11 */ /* 0x000fe4000f8e18ff */
[----:B------:R-:W-:Y:S02]  /*8ba0*/  @P6 SHF.L.U32 R104, R91, 0x1f, RZ ;  /* 0x0000001f5b686819 */ /* 0x000fe400000006ff */
[----:B------:R-:W-:Y:S02]  /*8bb0*/  @P6 IADD3 R62, PT, PT, R61, 0x120, RZ ;  /* 0x000001203d3e6810 */ /* 0x000fe40007ffe0ff */
[----:B------:R-:W-:Y:S02]  /*8bc0*/  LEA R61, R47, UR44, 0x3 ;  /* 0x0000002c2f3d7c11 */ /* 0x000fe4000f8e18ff */
[----:B------:R-:W-:Y:S01]  /*8bd0*/  @P6 PRMT R62, R99, 0x654, R62 ;  /* 0x00000654633e6816 */ /* 0x000fe2000000003e */
[C---:B-1----:R-:W-:Y:S01]  /*8be0*/  FMUL R0, R38.reuse, R4 ;  /* 0x0000000426007220 */ /* 0x042fe20000400000 */
[C---:B------:R-:W-:Y:S01]  /*8bf0*/  FMUL R2, R38.reuse, R5 ;  /* 0x0000000526027220 */ /* 0x040fe20000400000 */
[C---:B------:R-:W-:Y:S01]  /*8c00*/  FMUL R3, R38.reuse, R6 ;  /* 0x0000000626037220 */ /* 0x040fe20000400000 */
        /* <DEDUP_REMOVED lines=8> */
[----:B---3--:R-:W-:Y:S01]  /*8c90*/  F2FP.BF16.F32.PACK_AB R68, R2, R0 ;  /* 0x000000000244723e */ /* 0x008fe200000010ff */
[----:B------:R-:W-:Y:S01]  /*8ca0*/  FMUL R5, R38, R9 ;  /* 0x0000000926057220 */ /* 0x000fe20000400000 */
[C---:B------:R-:W-:Y:S01]  /*8cb0*/  FFMA R7, R41.reuse, R40, R7 ;  /* 0x0000002829077223 */ /* 0x040fe20000000007 */
[----:B------:R-:W-:Y:S01]  /*8cc0*/  SHF.L.U32 R40, R56, 0x10, RZ ;  /* 0x0000001038287819 */ /* 0x000fe200000006ff */
[C---:B------:R-:W-:Y:S01]  /*8cd0*/  FMUL R6, R38.reuse, R10 ;  /* 0x0000000a26067220 */ /* 0x040fe20000400000 */
[C---:B------:R-:W-:Y:S01]  /*8ce0*/  FMUL R11, R38.reuse, R11 ;  /* 0x0000000b260b7220 */ /* 0x040fe20000400000 */
[----:B------:R-:W-:Y:S01]  /*8cf0*/  FFMA R4, R41, R43, R4 ;  /* 0x0000002b29047223 */ /* 0x000fe20000000004 */
[----:B------:R-:W-:Y:S01]  /*8d00*/  SHF.L.U32 R43, R57, 0x10, RZ ;  /* 0x00000010392b7819 */ /* 0x000fe200000006ff */
[----:B------:R-:W-:Y:S01]  /*8d10*/  FMUL R8, R38, R12 ;  /* 0x0000000c26087220 */ /* 0x000fe20000400000 */
[----:B------:R-:W-:Y:S01]  /*8d20*/  F2FP.BF16.F32.PACK_AB R69, R7, R3 ;  /* 0x000000030745723e */ /* 0x000fe200000010ff */
[C---:B------:R-:W-:Y:S01]  /*8d30*/  FFMA R5, R41.reuse, R42, R5 ;  /* 0x0000002a29057223 */ /* 0x040fe20000000005 */
[----:B------:R-:W-:Y:S01]  /*8d40*/  LOP3.LUT R42, R56, 0xffff0000, RZ, 0xc0, !PT ;  /* 0xffff0000382a7812 */ /* 0x000fe200078ec0ff */
[----:B------:R-:W-:Y:S01]  /*8d50*/  FFMA R6, R41, R45, R6 ;  /* 0x0000002d29067223 */ /* 0x000fe20000000006 */
[----:B------:R-:W-:Y:S01]  /*8d60*/  SHF.L.U32 R45, R65, 0x10, RZ ;  /* 0x00000010412d7819 */ /* 0x000fe200000006ff */
[----:B------:R-:W-:Y:S01]  /*8d70*/  FFMA R11, R41, R44, R11 ;  /* 0x0000002c290b7223 */ /* 0x000fe2000000000b */
[----:B------:R-:W-:Y:S01]  /*8d80*/  F2FP.BF16.F32.PACK_AB R70, R5, R4 ;  /* 0x000000040546723e */ /* 0x000fe200000010ff */
[----:B------:R-:W-:Y:S01]  /*8d90*/  FFMA R8, R41, R40, R8 ;  /* 0x0000002829087223 */ /* 0x000fe20000000008 */
[----:B------:R-:W-:Y:S01]  /*8da0*/  LOP3.LUT R40, R57, 0xffff0000, RZ, 0xc0, !PT ;  /* 0xffff000039287812 */ /* 0x000fe200078ec0ff */
[C---:B------:R-:W-:Y:S01]  /*8db0*/  FMUL R9, R38.reuse, R13 ;  /* 0x0000000d26097220 */ /* 0x040fe20000400000 */
[----:B------:R-:W-:Y:S01]  /*8dc0*/  F2FP.BF16.F32.PACK_AB R71, R11, R6 ;  /* 0x000000060b47723e */ /* 0x000fe200000010ff */
[C---:B------:R-:W-:Y:S01]  /*8dd0*/  FMUL R10, R38.reuse, R14 ;  /* 0x0000000e260a7220 */ /* 0x040fe20000400000 */
[----:B------:R-:W-:Y:S01]  /*8de0*/  LOP3.LUT R44, R75, 0xffff0000, RZ, 0xc0, !PT ;  /* 0xffff00004b2c7812 */ /* 0x000fe200078ec0ff */
[----:B------:R-:W-:Y:S01]  /*8df0*/  FMUL R15, R38, R15 ;  /* 0x0000000f260f7220 */ /* 0x000fe20000400000 */
        /* <DEDUP_REMOVED lines=8> */
[----:B------:R-:W-:Y:S01]  /*8e80*/  FMUL R13, R38, R17 ;  /* 0x00000011260d7220 */ /* 0x000fe20000400000 */
[----:B------:R-:W-:Y:S01]  /*8e90*/  F2FP.BF16.F32.PACK_AB R53, R15, R10 ;  /* 0x0000000a0f35723e */ /* 0x000fe200000010ff */
[C---:B------:R-:W-:Y:S01]  /*8ea0*/  FFMA R12, R41.reuse, R42, R12 ;  /* 0x0000002a290c7223 */ /* 0x040fe2000000000c */
[----:B------:R-:W-:Y:S01]  /*8eb0*/  LOP3.LUT R42, R64, 0xffff0000, RZ, 0xc0, !PT ;  /* 0xffff0000402a7812 */ /* 0x000fe200078ec0ff */
[C---:B------:R-:W-:Y:S01]  /*8ec0*/  FMUL R14, R38.reuse, R18 ;  /* 0x00000012260e7220 */ /* 0x040fe20000400000 */
[----:B------:R-:W-:Y:S01]  /*8ed0*/  FFMA R13, R41, R40, R13 ;  /* 0x00000028290d7223 */ /* 0x000fe2000000000d */
[----:B------:R-:W-:Y:S01]  /*8ee0*/  LOP3.LUT R40, R59, 0xffff0000, RZ, 0xc0, !PT ;  /* 0xffff00003b287812 */ /* 0x000fe200078ec0ff */
[----:B------:R1:W-:Y:S01]  /*8ef0*/  STS.128 [R94+0x4000], R68 ;  /* 0x004000445e007388 */ /* 0x0003e20000000c00 */
[----:B------:R-:W-:Y:S01]  /*8f00*/  FMUL R19, R38, R19 ;  /* 0x0000001326137220 */ /* 0x000fe20000400000 */
[----:B------:R-:W-:Y:S01]  /*8f10*/  FFMA R14, R41, R43, R14 ;  /* 0x0000002b290e7223 */ /* 0x000fe2000000000e */
[----:B------:R-:W-:Y:S01]  /*8f20*/  SHF.L.U32 R43, R64, 0x10, RZ ;  /* 0x00000010402b7819 */ /* 0x000fe200000006ff */
[C---:B------:R-:W-:Y:S01]  /*8f30*/  FMUL R16, R38.reuse, R20 ;  /* 0x0000001426107220 */ /* 0x040fe20000400000 */
        /* <DEDUP_REMOVED lines=18> */
[C---:B------:R-:W-:Y:S01]  /*9060*/  FMUL R22, R38.reuse, R26 ;  /* 0x0000001a26167220 */ /* 0x040fe20000400000 */
[----:B------:R-:W-:Y:S01]  /*9070*/  FMUL R27, R38, R27 ;  /* 0x0000001b261b7220 */ /* 0x000fe20000400000 */
[----:B------:R-:W-:Y:S01]  /*9080*/  FFMA R20, R41, R43, R20 ;  /* 0x0000002b29147223 */ /* 0x000fe20000000014 */
[----:B------:R-:W-:Y:S01]  /*9090*/  SHF.L.U32 R43, R73, 0x10, RZ ;  /* 0x00000010492b7819 */ /* 0x000fe200000006ff */
[C---:B------:R-:W-:Y:S01]  /*90a0*/  FFMA R21, R41.reuse, R40, R21 ;  /* 0x0000002829157223 */ /* 0x040fe20000000015 */
[C---:B------:R-:W-:Y:S01]  /*90b0*/  FFMA R22, R41.reuse, R45, R22 ;  /* 0x0000002d29167223 */ /* 0x040fe20000000016 */
[C---:B------:R-:W-:Y:S01]  /*90c0*/  FFMA R27, R41.reuse, R42, R27 ;  /* 0x0000002a291b7223 */ /* 0x040fe2000000001b */
[----:B------:R-:W-:Y:S01]  /*90d0*/  SHF.L.U32 R40, R72, 0x10, RZ ;  /* 0x0000001048287819 */ /* 0x000fe200000006ff */
[----:B------:R-:W-:Y:S01]  /*90e0*/  FMUL R24, R38, R28 ;  /* 0x0000001c26187220 */ /* 0x000fe20000400000 */
[----:B------:R-:W-:Y:S01]  /*90f0*/  LOP3.LUT R42, R72, 0xffff0000, RZ, 0xc0, !PT ;  /* 0xffff0000482a7812 */ /* 0x000fe200078ec0ff */
[C---:B------:R-:W-:Y:S01]  /*9100*/  FMUL R25, R38.reuse, R29 ;  /* 0x0000001d26197220 */ /* 0x040fe20000400000 */
[C---:B------:R-:W-:Y:S01]  /*9110*/  FMUL R26, R38.reuse, R30 ;  /* 0x0000001e261a7220 */ /* 0x040fe20000400000 */
[----:B------:R-:W-:Y:S01]  /*9120*/  FFMA R24, R41, R40, R24 ;  /* 0x0000002829187223 */ /* 0x000fe20000000018 */
[----:B------:R-:W-:Y:S01]  /*9130*/  LOP3.LUT R40, R73, 0xffff0000, RZ, 0xc0, !PT ;  /* 0xffff000049287812 */ /* 0x000fe200078ec0ff */
[C---:B------:R-:W-:Y:S01]  /*9140*/  FFMA R25, R41.reuse, R42, R25 ;  /* 0x0000002a29197223 */ /* 0x040fe20000000019 */
        /* <DEDUP_REMOVED lines=42> */
.L_x_147:
[----:B------:R-:W-:Y:S05]  /*93f0*/  BSYNC.RECONVERGENT B0 ;  /* 0x0000000000007941 */ /* 0x000fea0003800200 */
.L_x_146:
        /* <DEDUP_REMOVED lines=21> */
.L_x_151:
[----:B------:R-:W-:Y:S05]  /*9550*/  BSYNC B0 ;  /* 0x0000000000007941 */ /* 0x000fea0003800000 */
.L_x_150:
[----:B------:R-:W-:Y:S11]  /*9560*/  ISETP.NE.AND P0, PT, R60, RZ, PT ;  /* 0x000000ff3c00720c */ /* 0x000ff60003f05270 */
[----:B------:R-:W-:Y:S02]  /*9570*/  @!UPT UIADD3 URZ, UPT, UPT, URZ, URZ, URZ ;  /* 0x000000fffffff290 */ /* 0x000fe4000fffe0ff */
[----:B------:R4:W1:Y:S04]  /*9580*/  @P0 LDS.128 R48, [R3] ;  /* 0x0000000003300984 */ /* 0x0008680000000c00 */
[----:B------:R4:W1:Y:S04]  /*9590*/  @P0 LDS.128 R56, [R2+0x10] ;  /* 0x0000100002380984 */ /* 0x0008680000000c00 */
[----:B------:R4:W1:Y:S04]  /*95a0*/  @P0 LDS.128 R64, [R0+0x20] ;  /* 0x0000200000400984 */ /* 0x0008680000000c00 */
[----:B------:R4:W1:Y:S02]  /*95b0*/  @P0 LDS.128 R72, [R47+0x30] ;  /* 0x000030002f480984 */ /* 0x0008640000000c00 */
.L_x_149:
[----:B------:R-:W-:Y:S05]  /*95c0*/  BSYNC B1 ;  /* 0x0000000000017941 */ /* 0x000fea0003800000 */
.L_x_148:
[----:B----4-:R-:W-:Y:S05]  /*95d0*/  VIADD R0, R39, 0x60 ;  /* 0x0000006027007836 */ /* 0x010fea0000000000 */
[----:B------:R-:W-:Y:S04]  /*95e0*/  SHF.R.U32.HI R0, RZ, 0x15, R0 ;  /* 0x00000015ff007819 */ /* 0x000fe80000011600 */
[----:B------:R-:W-:Y:S11]  /*95f0*/  LOP3.LUT P0, RZ, R0, 0x3, R81, 0x48, !PT ;  /* 0x0000000300ff7812 */ /* 0x000ff60007804851 */
[----:B------:R-:W-:Y:S02]  /*9600*/  @!UPT UIADD3 URZ, UPT, UPT, URZ, URZ, URZ ;  /* 0x000000fffffff290 */ /* 0x000fe4000fffe0ff */
[----:B------:R-:W-:Y:S05]  /*9610*/  @!P0 BRA `(.L_x_153) ;  /* 0x0000000000408947 */ /* 0x000fea0003800000 */
[----:B------:R-:W4:Y:S01]  /*9620*/  LDCU.64 UR8, c[0x4][0x70] ;  /* 0x01000e00ff0877ac */ /* 0x000f220008000a00 */
[----:B------:R-:W-:Y:S01]  /*9630*/  MOV R3, 0x0 ;  /* 0x0000000000037802 */ /* 0x000fe20000000f00 */
[----:B------:R-:W-:Y:S02]  /*9640*/  HFMA2 R12, -RZ, RZ, 0, 5.9604644775390625e-08 ;  /* 0x00000001ff0c7431 */ /* 0x000fe400000001ff */
[----:B------:R-:W-:Y:S02]  /*9650*/  IMAD.MOV.U32 R8, RZ, RZ, 0x192 ;  /* 0x00000192ff087424 */ /* 0x000fe400078e00ff */
[----:B------:R-:W-:Y:S01]  /*9660*/  IMAD.MOV.U32 R13, RZ, RZ, RZ ;  /* 0x000000ffff0d7224 */ /* 0x000fe200078e00ff */
[----:B------:R-:W5:Y:S01]  /*9670*/  LDCU.64 UR6, c[0x4][0x78] ;  /* 0x01000f00ff0677ac */ /* 0x000f620008000a00 */
[----:B------:R-:W2:Y:S01]  /*9680*/  LDC.64 R2, c[0x4][R3] ;  /* 0x0100000003027b82 */ /* 0x000ea20000000a00 */
[----:B------:R-:W3:Y:S01]  /*9690*/  LDCU.64 UR4, c[0x4][0x10] ;  /* 0x01000200ff0477ac */ /* 0x000ee20008000a00 */
[----:B----4-:R-:W-:Y:S01]  /*96a0*/  MOV R5, UR9 ;  /* 0x0000000900057c02 */ /* 0x010fe20008000f00 */
[----:B-1----:R-:W-:Y:S01]  /*96b0*/  IMAD.U32 R4, RZ, RZ, UR8 ;  /* 0x00000008ff047e24 */ /* 0x002fe2000f8e00ff */
[----:B-----5:R-:W-:Y:S01]  /*96c0*/  MOV R7, UR7 ;  /* 0x0000000700077c02 */ /* 0x020fe20008000f00 */
[----:B------:R-:W-:Y:S01]  /*96d0*/  IMAD.U32 R6, RZ, RZ, UR6 ;  /* 0x00000006ff067e24 */ /* 0x000fe2000f8e00ff */
[----:B---3--:R-:W-:Y:S01]  /*96e0*/  MOV R11, UR5 ;  /* 0x00000005000b7c02 */ /* 0x008fe20008000f00 */
[----:B------:R-:W-:Y:S02]  /*96f0*/  IMAD.U32 R10, RZ, RZ, UR4 ;  /* 0x00000004ff0a7e24 */ /* 0x000fe4000f8e00ff */
[----:B------:R-:W-:Y:S07]  /*9700*/  LEPC R20, `(.L_x_153) ;  /* 0x000000001014794e */ /* 0x000fee0000000000 */
[----:B--2---:R-:W-:Y:S05]  /*9710*/  CALL.ABS.NOINC R2 ;  /* 0x0000000002007343 */ /* 0x004fea0003c00000 */
.L_x_153:
[----:B------:R-:W-:Y:S01]  /*9720*/  ISETP.NE.AND P0, PT, R96, RZ, PT ;  /* 0x000000ff6000720c */ /* 0x000fe20003f05270 */
[----:B------:R-:W-:Y:S05]  /*9730*/  WARPSYNC.ALL ;  /* 0x0000000000007948 */ /* 0x000fea0003800000 */
[----:B------:R-:W-:Y:S01]  /*9740*/  R2UR UR4, R39 ;  /* 0x00000000270472ca */ /* 0x000fe200000e0000 */
[----:B------:R-:W-:Y:S01]  /*9750*/  BSSY.RECONVERGENT B0, `(.L_x_154) ;  /* 0x000008c000007945 */ /* 0x000fe20003800200 */
[C---:B-1----:R-:W-:Y:S02]  /*9760*/  SHF.L.U32 R40, R48.reuse, 0x10, RZ ;  /* 0x0000001030287819 */ /* 0x042fe400000006ff */
[----:B------:R-:W-:Y:S02]  /*9770*/  LOP3.LUT R42, R48, 0xffff0000, RZ, 0xc0, !PT ;  /* 0xffff0000302a7812 */ /* 0x000fe400078ec0ff */
[C---:B------:R-:W-:Y:S02]  /*9780*/  SHF.L.U32 R43, R49.reuse, 0x10, RZ ;  /* 0x00000010312b7819 */ /* 0x040fe400000006ff */
[----:B------:R-:W-:Y:S02]  /*9790*/  LOP3.LUT R44, R49, 0xffff0000, RZ, 0xc0, !PT ;  /* 0xffff0000312c7812 */ /* 0x000fe400078ec0ff */
[C---:B------:R-:W-:Y:S02]  /*97a0*/  SHF.L.U32 R45, R50.reuse, 0x10, RZ ;  /* 0x00000010322d7819 */ /* 0x040fe400000006ff */
[----:B------:R-:W-:Y:S01]  /*97b0*/  LOP3.LUT R46, R50, 0xffff0000, RZ, 0xc0, !PT ;  /* 0xffff0000322e7812 */ /* 0x000fe200078ec0ff */
[----:B------:R-:W1:Y:S01]  /*97c0*/  LDTM.x32 R4, tmem[UR4+0x60] ;  /* 0x00006004000479ee */ /* 0x000e6200082c0000 */
[C---:B------:R-:W-:Y:S01]  /*97d0*/  SHF.L.U32 R47, R51.reuse, 0x10, RZ ;  /* 0x00000010332f7819 */ /* 0x040fe200000006ff */
[----:B------:R-:W-:Y:S01]  /*97e0*/  NOP ;  /* 0x0000000000007918 */ /* 0x000fe20000000000 */
[----:B------:R-:W-:Y:S02]  /*97f0*/  LOP3.LUT R48, R51, 0xffff0000, RZ, 0xc0, !PT ;  /* 0xffff000033307812 */ /* 0x000fe400078ec0ff */
[C---:B------:R-:W-:Y:S02]  /*9800*/  SHF.L.U32 R49, R56.reuse, 0x10, RZ ;  /* 0x0000001038317819 */ /* 0x040fe400000006ff */
[----:B------:R-:W-:Y:S02]  /*9810*/  LOP3.LUT R51, R56, 0xffff0000, RZ, 0xc0, !PT ;  /* 0xffff000038337812 */ /* 0x000fe400078ec0ff */
[C---:B------:R-:W-:Y:S02]  /*9820*/  SHF.L.U32 R50, R57.reuse, 0x10, RZ ;  /* 0x0000001039327819 */ /* 0x040fe400000006ff */
[----:B---3--:R-:W-:Y:S02]  /*9830*/  LOP3.LUT R52, R57, 0xffff0000, RZ, 0xc0, !PT ;  /* 0xffff000039347812 */ /* 0x008fe400078ec0ff */
[C---:B------:R-:W-:Y:S02]  /*9840*/  SHF.L.U32 R53, R58.reuse, 0x10, RZ ;  /* 0x000000103a357819 */ /* 0x040fe400000006ff */
[----:B------:R-:W-:Y:S02]  /*9850*/  LOP3.LUT R54, R58, 0xffff0000, RZ, 0xc0, !PT ;  /* 0xffff00003a367812 */ /* 0x000fe400078ec0ff */
[C---:B------:R-:W-:Y:S02]  /*9860*/  SHF.L.U32 R55, R59.reuse, 0x10, RZ ;  /* 0x000000103b377819 */ /* 0x040fe400000006ff */
[----:B------:R-:W-:Y:S02]  /*9870*/  IADD3 R98, PT, PT, R98, 0x190, RZ ;  /* 0x0000019062627810 */ /* 0x000fe40007ffe0ff */
[----:B------:R-:W-:Y:S02]  /*9880*/  LOP3.LUT R56, R59, 0xffff0000, RZ, 0xc0, !PT ;  /* 0xffff00003b387812 */ /* 0x000fe400078ec0ff */
[----:B------:R-:W-:Y:S01]  /*9890*/  SHF.L.U32 R57, R64, 0x10, RZ ;  /* 0x0000001040397819 */ /* 0x000fe200000006ff */
[----:B-1----:R-:W-:Y:S01]  /*98a0*/  FMUL R4, R38, R4 ;  /* 0x0000000426047220 */ /* 0x002fe20000400000 */
[----:B------:R-:W-:Y:S01]  /*98b0*/  LOP3.LUT R58, R64, 0xffff0000, RZ, 0xc0, !PT ;  /* 0xffff0000403a7812 */ /* 0x000fe200078ec0ff */
[----:B------:R-:W-:Y:S01]  /*98c0*/  FMUL R5, R38, R5 ;  /* 0x0000000526057220 */ /* 0x000fe20000400000 */
[----:B------:R-:W-:Y:S01]  /*98d0*/  LOP3.LUT R98, R98, 0xfefffff8, RZ, 0xc0, !PT ;  /* 0xfefffff862627812 */ /* 0x000fe200078ec0ff */
[C---:B------:R-:W-:Y:S01]  /*98e0*/  FFMA R4, R41.reuse, R40, R4 ;  /* 0x0000002829047223 */ /* 0x040fe20000000004 */
[C---:B------:R-:W-:Y:S01]  /*98f0*/  FMUL R6, R38.reuse, R6 ;  /* 0x0000000626067220 */ /* 0x040fe20000400000 */
[----:B------:R-:W-:Y:S01]  /*9900*/  FFMA R5, R41, R42, R5 ;  /* 0x0000002a29057223 */ /* 0x000fe20000000005 */
[----:B------:R-:W-:Y:S01]  /*9910*/  SHF.L.U32 R59, R65, 0x10, RZ ;  /* 0x00000010413b7819 */ /* 0x000fe200000006ff */
[----:B------:R1:W-:Y:S01]  /*9920*/  SYNCS.ARRIVE.TRANS64.RED.A1T0 RZ, [R98+URZ], RZ ;  /* 0x000000ff62ff79a7 */ /* 0x0003e200081004ff */
[----:B------:R-:W-:Y:S01]  /*9930*/  FFMA R6, R41, R43, R6 ;  /* 0x0000002b29067223 */ /* 0x000fe20000000006 */
[C---:B------:R-:W-:Y:S01]  /*9940*/  FMUL R7, R38.reuse, R7 ;  /* 0x0000000726077220 */ /* 0x040fe20000400000 */
[----:B------:R-:W-:Y:S01]  /*9950*/  F2FP.BF16.F32.PACK_AB R100, R5, R4 ;  /* 0x000000040564723e */ /* 0x000fe200000010ff */
[C---:B------:R-:W-:Y:S01]  /*9960*/  FMUL R8, R38.reuse, R8 ;  /* 0x0000000826087220 */ /* 0x040fe20000400000 */
[----:B------:R-:W-:Y:S01]  /*9970*/  FMUL R9, R38, R9 ;  /* 0x0000000926097220 */ /* 0x000fe20000400000 */
[----:B------:R-:W-:Y:S01]  /*9980*/  LOP3.LUT R60, R65, 0xffff0000, RZ, 0xc0, !PT ;  /* 0xffff0000413c7812 */ /* 0x000fe200078ec0ff */
[C---:B------:R-:W-:Y:S01]  /*9990*/  FFMA R7, R41.reuse, R44, R7 ;  /* 0x0000002c29077223 */ /* 0x040fe20000000007 */
[C---:B------:R-:W-:Y:S01]  /*99a0*/  FFMA R8, R41.reuse, R45, R8 ;  /* 0x0000002d29087223 */ /* 0x040fe20000000008 */
[----:B------:R-:W-:Y:S01]  /*99b0*/  SHF.L.U32 R61, R66, 0x10, RZ ;  /* 0x00000010423d7819 */ /* 0x000fe200000006ff */
[----:B------:R-:W-:Y:S01]  /*99c0*/  FFMA R9, R41, R46, R9 ;  /* 0x0000002e29097223 */ /* 0x000fe20000000009 */
[C---:B------:R-:W-:Y:S01]  /*99d0*/  FMUL R10, R38.reuse, R10 ;  /* 0x0000000a260a7220 */ /* 0x040fe20000400000 */
[----:B------:R-:W-:Y:S01]  /*99e0*/  F2FP.BF16.F32.PACK_AB R101, R7, R6 ;  /* 0x000000060765723e */ /* 0x000fe200000010ff */
[C---:B------:R-:W-:Y:S01]  /*99f0*/  FMUL R11, R38.reuse, R11 ;  /* 0x0000000b260b7220 */ /* 0x040fe20000400000 */
[----:B------:R-:W-:Y:S01]  /*9a00*/  FMUL R0, R38, R12 ;  /* 0x0000000c26007220 */ /* 0x000fe20000400000 */
[----:B------:R-:W-:Y:S01]  /*9a10*/  F2FP.BF16.F32.PACK_AB R102, R9, R8 ;  /* 0x000000080966723e */ /* 0x000fe200000010ff */
[C---:B------:R-:W-:Y:S01]  /*9a20*/  FFMA R10, R41.reuse, R47, R10 ;  /* 0x0000002f290a7223 */ /* 0x040fe2000000000a */
[C---:B------:R-:W-:Y:S01]  /*9a30*/  FFMA R11, R41.reuse, R48, R11 ;  /* 0x00000030290b7223 */ /* 0x040fe2000000000b */
[----:B------:R-:W-:Y:S01]  /*9a40*/  LOP3.LUT R62, R66, 0xffff0000, RZ, 0xc0, !PT ;  /* 0xffff0000423e7812 */ /* 0x000fe200078ec0ff */
[----:B------:R-:W-:Y:S01]  /*9a50*/  FFMA R0, R41, R49, R0 ;  /* 0x0000003129007223 */ /* 0x000fe20000000000 */
[C---:B------:R-:W-:Y:S01]  /*9a60*/  FMUL R2, R38.reuse, R13 ;  /* 0x0000000d26027220 */ /* 0x040fe20000400000 */
[----:B------:R-:W-:Y:S01]  /*9a70*/  SHF.L.U32 R63, R67, 0x10, RZ ;  /* 0x00000010433f7819 */ /* 0x000fe200000006ff */
[C---:B------:R-:W-:Y:S01]  /*9a80*/  FMUL R3, R38.reuse, R14 ;  /* 0x0000000e26037220 */ /* 0x040fe20000400000 */
[----:B------:R-:W-:Y:S01]  /*9a90*/  F2FP.BF16.F32.PACK_AB R103, R11, R10 ;  /* 0x0000000a0b67723e */ /* 0x000fe200000010ff */
[----:B------:R-:W-:Y:S01]  /*9aa0*/  FFMA R2, R41, R51, R2 ;  /* 0x0000003329027223 */ /* 0x000fe20000000002 */
[C---:B------:R-:W-:Y:S01]  /*9ab0*/  FMUL R15, R38.reuse, R15 ;  /* 0x0000000f260f7220 */ /* 0x040fe20000400000 */
[C---:B------:R-:W-:Y:S01]  /*9ac0*/  FMUL R12, R38.reuse, R16 ;  /* 0x00000010260c7220 */ /* 0x040fe20000400000 */
[----:B------:R-:W-:Y:S01]  /*9ad0*/  FMUL R13, R38, R17 ;  /* 0x00000011260d7220 */ /* 0x000fe20000400000 */
[----:B------:R1:W-:Y:S01]  /*9ae0*/  STS.128 [R94+0x6000], R100 ;  /* 0x006000645e007388 */ /* 0x0003e20000000c00 */
[----:B------:R-:W-:Y:S01]  /*9af0*/  LOP3.LUT R64, R67, 0xffff0000, RZ, 0xc0, !PT ;  /* 0xffff000043407812 */ /* 0x000fe200078ec0ff */
[C---:B------:R-:W-:Y:S01]  /*9b00*/  FFMA R3, R41.reuse, R50, R3 ;  /* 0x0000003229037223 */ /* 0x040fe20000000003 */
[----:B------:R-:W-:Y:S01]  /*9b10*/  SHF.L.U32 R65, R72, 0x10, RZ ;  /* 0x0000001048417819 */ /* 0x000fe200000006ff */
[C---:B------:R-:W-:Y:S01]  /*9b20*/  FFMA R15, R41.reuse, R52, R15 ;  /* 0x00000034290f7223 */ /* 0x040fe2000000000f */
[----:B------:R-:W-:Y:S01]  /*9b30*/  F2FP.BF16.F32.PACK_AB R104, R2, R0 ;  /* 0x000000000268723e */ /* 0x000fe200000010ff */
[C---:B------:R-:W-:Y:S01]  /*9b40*/  FFMA R12, R41.reuse, R53, R12 ;  /* 0x00000035290c7223 */ /* 0x040fe2000000000c */
[C---:B------:R-:W-:Y:S01]  /*9b50*/  FFMA R13, R41.reuse, R54, R13 ;  /* 0x00000036290d7223 */ /* 0x040fe2000000000d */
[C---:B------:R-:W-:Y:S01]  /*9b60*/  FMUL R14, R38.reuse, R18 ;  /* 0x00000012260e7220 */ /* 0x040fe20000400000 */
[C---:B------:R-:W-:Y:S01]  /*9b70*/  FMUL R19, R38.reuse, R19 ;  /* 0x0000001326137220 */ /* 0x040fe20000400000 */
[C---:B------:R-:W-:Y:S01]  /*9b80*/  FMUL R16, R38.reuse, R20 ;  /* 0x0000001426107220 */ /* 0x040fe20000400000 */
[C---:B------:R-:W-:Y:S01]  /*9b90*/  FMUL R17, R38.reuse, R21 ;  /* 0x0000001526117220 */ /* 0x040fe20000400000 */
[C---:B------:R-:W-:Y:S01]  /*9ba0*/  FFMA R14, R41.reuse, R55, R14 ;  /* 0x00000037290e7223 */ /* 0x040fe2000000000e */
        /* <DEDUP_REMOVED lines=9> */
[----:B------:R-:W-:Y:S01]  /*9c40*/  FFMA R23, R41, R60, R23 ;  /* 0x0000003c29177223 */ /* 0x000fe20000000017 */
[C---:B------:R-:W-:Y:S01]  /*9c50*/  FMUL R27, R38.reuse, R27 ;  /* 0x0000001b261b7220 */ /* 0x040fe20000400000 */
[----:B------:R-:W-:Y:S01]  /*9c60*/  F2FP.BF16.F32.PACK_AB R105, R15, R3 ;  /* 0x000000030f69723e */ /* 0x000fe200000010ff */
[----:B------:R-:W-:Y:S01]  /*9c70*/  FFMA R20, R41, R61, R20 ;  /* 0x0000003d29147223 */ /* 0x000fe20000000014 */
[----:B------:R-:W-:Y:S01]  /*9c80*/  F2FP.BF16.F32.PACK_AB R106, R13, R12 ;  /* 0x0000000c0d6a723e */ /* 0x000fe200000010ff */
[----:B------:R-:W-:Y:S01]  /*9c90*/  FMUL R24, R38, R28 ;  /* 0x0000001c26187220 */ /* 0x000fe20000400000 */
[----:B------:R-:W-:Y:S01]  /*9ca0*/  F2FP.BF16.F32.PACK_AB R107, R19, R14 ;  /* 0x0000000e136b723e */ /* 0x000fe200000010ff */
[----:B------:R-:W-:Y:S01]  /*9cb0*/  FFMA R21, R41, R62, R21 ;  /* 0x0000003e29157223 */ /* 0x000fe20000000015 */
[----:B------:R-:W-:Y:S01]  /*9cc0*/  LOP3.LUT R66, R72, 0xffff0000, RZ, 0xc0, !PT ;  /* 0xffff000048427812 */ /* 0x000fe200078ec0ff */
[C---:B------:R-:W-:Y:S01]  /*9cd0*/  FMUL R25, R38.reuse, R29 ;  /* 0x0000001d26197220 */ /* 0x040fe20000400000 */
[----:B------:R-:W-:Y:S01]  /*9ce0*/  SHF.L.U32 R67, R73, 0x10, RZ ;  /* 0x0000001049437819 */ /* 0x000fe200000006ff */
[----:B------:R1:W-:Y:S01]  /*9cf0*/  STS.128 [R93+0x6010], R104 ;  /* 0x006010685d007388 */ /* 0x0003e20000000c00 */
[----:B------:R-:W-:Y:S01]  /*9d00*/  FFMA R22, R41, R63, R22 ;  /* 0x0000003f29167223 */ /* 0x000fe20000000016 */
[----:B------:R-:W-:Y:S01]  /*9d10*/  LOP3.LUT R68, R73, 0xffff0000, RZ, 0xc0, !PT ;  /* 0xffff000049447812 */ /* 0x000fe200078ec0ff */
[----:B------:R-:W-:Y:S01]  /*9d20*/  FMUL R26, R38, R30 ;  /* 0x0000001e261a7220 */ /* 0x000fe20000400000 */
[C---:B------:R-:W-:Y:S01]  /*9d30*/  FFMA R27, R41.reuse, R64, R27 ;  /* 0x00000040291b7223 */ /* 0x040fe2000000001b */
[----:B------:R-:W-:Y:S01]  /*9d40*/  SHF.L.U32 R69, R74, 0x10, RZ ;  /* 0x000000104a457819 */ /* 0x000fe200000006ff */
[----:B------:R-:W-:Y:S01]  /*9d50*/  FMUL R31, R38, R31 ;  /* 0x0000001f261f7220 */ /* 0x000fe20000400000 */
[C---:B------:R-:W-:Y:S01]  /*9d60*/  FFMA R24, R41.reuse, R65, R24 ;  /* 0x0000004129187223 */ /* 0x040fe20000000018 */
[----:B------:R-:W-:Y:S01]  /*9d70*/  LOP3.LUT R70, R74, 0xffff0000, RZ, 0xc0, !PT ;  /* 0xffff00004a467812 */ /* 0x000fe200078ec0ff */
[C---:B------:R-:W-:Y:S01]  /*9d80*/  FMUL R28, R38.reuse, R32 ;  /* 0x00000020261c7220 */ /* 0x040fe20000400000 */
[----:B------:R-:W-:Y:S01]  /*9d90*/  FFMA R25, R41, R66, R25 ;  /* 0x0000004229197223 */ /* 0x000fe20000000019 */
[----:B------:R-:W-:Y:S01]  /*9da0*/  SHF.L.U32 R71, R75, 0x10, RZ ;  /* 0x000000104b477819 */ /* 0x000fe200000006ff */
[C---:B------:R-:W-:Y:S01]  /*9db0*/  FMUL R29, R38.reuse, R33 ;  /* 0x00000021261d7220 */ /* 0x040fe20000400000 */
[----:B------:R-:W-:Y:S01]  /*9dc0*/  FFMA R26, R41, R67, R26 ;  /* 0x00000043291a7223 */ /* 0x000fe2000000001a */
[----:B------:R-:W-:Y:S01]  /*9dd0*/  LOP3.LUT R72, R75, 0xffff0000, RZ, 0xc0, !PT ;  /* 0xffff00004b487812 */ /* 0x000fe200078ec0ff */
        /* <DEDUP_REMOVED lines=26> */
[----:B------:R-:W-:Y:S02]  /*9f80*/  UIADD3 UR9, UPT, UPT, UR49, 0x60, URZ ;  /* 0x0000006031097890 */ /* 0x000fe4000fffe0ff */
[----:B------:R-:W-:Y:S01]  /*9f90*/  UIADD3 UR8, UPT, UPT, UR44, 0x6400, URZ ;  /* 0x000064002c087890 */ /* 0x000fe2000fffe0ff */
[----:B------:R-:W-:Y:S01]  /*9fa0*/  UMOV UR10, UR50 ;  /* 0x00000032000a7c82 */ /* 0x000fe20008000000 */
[----:B------:R-:W-:Y:S01]  /*9fb0*/  UMOV UR11, UR36 ;  /* 0x00000024000b7c82 */ /* 0x000fe20008000000 */
[----:B---3--:R-:W-:Y:S04]  /*9fc0*/  UIADD3 UR4, UP0, UPT, UR6, 0x680, URZ ;  /* 0x0000068006047890 */ /* 0x008fe8000ff1e0ff */
[----:B------:R-:W-:Y:S09]  /*9fd0*/  UIADD3.X UR5, UPT, UPT, URZ, UR7, URZ, UP0, !UPT ;  /* 0x00000007ff057290 */ /* 0x000ff200087fe4ff */
[----:B------:R3:W-:Y:S01]  /*9fe0*/  UTMASTG.3D [UR8], [UR4] ;  /* 0x00000008040073b5 */ /* 0x0007e20008010000 */
[----:B------:R0:W-:Y:S01]  /*9ff0*/  UTMACMDFLUSH ;  /* 0x00000000000079b7 */ /* 0x0001e20000000000 */
[----:B---3--:R-:W-:Y:S04]  /*a000*/  DEPBAR.LE SB0, 0x1 ;  /* 0x000080400000791a */ /* 0x008fe80000000000 */
.L_x_155:
[----:B------:R-:W-:Y:S05]  /*a010*/  BSYNC.RECONVERGENT B0 ;  /* 0x0000000000007941 */ /* 0x000fea0003800200 */
.L_x_154:
[----:B------:R-:W-:Y:S01]  /*a020*/  BAR.SYNC.DEFER_BLOCKING 0x1, 0x80 ;  /* 0x0042000000007b1d */ /* 0x000fe20000010000 */
[----:B------:R-:W-:Y:S01]  /*a030*/  UISETP.NE.AND UP0, UPT, UR47, -0x4, UPT ;  /* 0xfffffffc2f00788c */ /* 0x000fe2000bf05270 */
[----:B------:R-:W-:Y:S08]  /*a040*/  IADD3 R0, PT, PT, R36, 0x1, RZ ;  /* 0x0000000124007810 */ /* 0x000ff00007ffe0ff */
[----:B------:R-:W-:Y:S05]  /*a050*/  BRA.U !UP0, `(.L_x_156) ;  /* 0x0000000108247547 */ /* 0x000fea000b800000 */
[----:B------:R-:W-:Y:S01]  /*a060*/  ISETP.NE.AND P0, PT, R97, RZ, PT ;  /* 0x000000ff6100720c */ /* 0x000fe20003f05270 */
[----:B------:R-:W-:Y:S01]  /*a070*/  IMAD.U32 R2, RZ, RZ, UR46 ;  /* 0x0000002eff027e24 */ /* 0x000fe2000f8e00ff */
[----:B------:R-:W-:Y:S04]  /*a080*/  UIADD3 UR4, UPT, UPT, UR46, 0x1, URZ ;  /* 0x000000012e047890 */ /* 0x000fe8000fffe0ff */
[----:B------:R-:W-:Y:S04]  /*a090*/  UISETP.NE.AND UP0, UPT, UR4, 0x4, UPT ;  /* 0x000000040400788c */ /* 0x000fe8000bf05270 */
[----:B------:R-:W-:Y:S03]  /*a0a0*/  USEL UR46, UR4, URZ, UP0 ;  /* 0x000000ff042e7287 */ /* 0x000fe60008000000 */
[----:B------:R-:W-:Y:S05]  /*a0b0*/  @P0 LEA R2, R2, UR44, 0x3 ;  /* 0x0000002c02020c11 */ /* 0x000fea000f8e18ff */
[----:B------:R-:W-:Y:S05]  /*a0c0*/  @P0 VIADD R2, R2, 0x120 ;  /* 0x0000012002020836 */ /* 0x000fea0000000000 */
[----:B------:R-:W-:Y:S04]  /*a0d0*/  @P0 PRMT R2, R99, 0x654, R2 ;  /* 0x0000065463020816 */ /* 0x000fe80000000002 */
[----:B------:R3:W-:Y:S03]  /*a0e0*/  @P0 SYNCS.ARRIVE.TRANS64.RED.A1T0 RZ, [R2+URZ], RZ ;  /* 0x000000ff02ff09a7 */ /* 0x0007e600081004ff */
.L_x_156:
[----:B------:R-:W-:Y:S01]  /*a0f0*/  R2UR UR5, R82 ;  /* 0x00000000520572ca */ /* 0x000fe200000e0000 */
[----:B------:R-:W-:Y:S01]  /*a100*/  UISETP.NE.AND UP0, UPT, UR61, URZ, UPT ;  /* 0x000000ff3d00728c */ /* 0x000fe2000bf05270 */
[----:B------:R-:W-:Y:S01]  /*a110*/  R2UR UR4, R83 ;  /* 0x00000000530472ca */ /* 0x000fe200000e0000 */
[----:B------:R-:W-:Y:S01]  /*a120*/  UIADD3 UR47, UPT, UPT, UR47, 0x4, URZ ;  /* 0x000000042f2f7890 */ /* 0x000fe2000fffe0ff */
[----:B------:R-:W-:Y:S01]  /*a130*/  ISETP.NE.AND P0, PT, R87, 0x2, PT ;  /* 0x000000025700780c */ /* 0x000fe20003f05270 */
[----:B------:R-:W-:Y:S01]  /*a140*/  UMOV UR36, UR60 ;  /* 0x0000003c00247c82 */ /* 0x000fe20008000000 */
[----:B------:R-:W-:Y:S02]  /*a150*/  ISETP.NE.AND P1, PT, R0, 0x4, PT ;  /* 0x000000040000780c */ /* 0x000fe40003f25270 */
[----:B---3--:R-:W-:Y:S02]  /*a160*/  SEL R2, RZ, 0x1, P0 ;  /* 0x00000001ff027807 */ /* 0x008fe40000000000 */
[----:B------:R-:W-:Y:S02]  /*a170*/  SEL R3, RZ, 0x1, P1 ;  /* 0x00000001ff037807 */ /* 0x000fe40000800000 */
[----:B------:R-:W-:Y:S01]  /*a180*/  LOP3.LUT R89, R89, R2, RZ, 0x3c, !PT ;  /* 0x0000000259597212 */ /* 0x000fe200078e3cff */
[----:B------:R-:W-:Y:S01]  /*a190*/  UIADD3 UR34, UPT, UPT, UR37, UR5, URZ ;  /* 0x0000000525227290 */ /* 0x000fe2000fffe0ff */
[----:B------:R-:W-:Y:S01]  /*a1a0*/  LOP3.LUT R90, R90, R3, RZ, 0x3c, !PT ;  /* 0x000000035a5a7212 */ /* 0x000fe200078e3cff */
[----:B------:R-:W-:Y:S01]  /*a1b0*/  UIADD3 UR35, UPT, UPT, UR38, UR4, URZ ;  /* 0x0000000426237290 */ /* 0x000fe2000fffe0ff */
[----:B------:R-:W-:Y:S02]  /*a1c0*/  SEL R87, R87, RZ, P0 ;  /* 0x000000ff57577207 */ /* 0x000fe40000000000 */
[----:B------:R-:W-:Y:S01]  /*a1d0*/  SEL R36, R0, RZ, P1 ;  /* 0x000000ff00247207 */ /* 0x000fe20000800000 */
[----:B------:R-:W-:Y:S08]  /*a1e0*/  BRA.U UP0, `(.L_x_157) ;  /* 0xffffffbd00f07547 */ /* 0x000ff0000b83ffff */
[----:B------:R-:W-:-:S13]  /*a1f0*/  R2UR UR4, R84 ;  /* 0x00000000540472ca */ /* 0x000fda00000e0000 */
[----:B------:R-:W-:-:S09]  /*a200*/  UISETP.NE.AND UP0, UPT, UR4, URZ, UPT ;  /* 0x000000ff0400728c */ /* 0x000fd2000bf05270 */
[----:B------:R-:W-:Y:S05]  /*a210*/  BRA.U !UP0, `(.L_x_158) ;  /* 0x0000000108487547 */ /* 0x000fea000b800000 */
[----:B------:R-:W3:Y:S02]  /*a220*/  LDCU.64 UR4, c[0x0][0x890] ;  /* 0x00011200ff0477ac */ /* 0x000ee40008000a00 */
[----:B---3--:R-:W-:-:S04]  /*a230*/  UISETP.NE.U32.AND UP0, UPT, UR4, URZ, UPT ;  /* 0x000000ff0400728c */ /* 0x008fc8000bf05070 */
[----:B------:R-:W-:-:S09]  /*a240*/  UISETP.NE.AND.EX UP0, UPT, UR5, URZ, UPT, UP0 ;  /* 0x000000ff0500728c */ /* 0x000fd2000bf05300 */
[----:B------:R-:W-:Y:S05]  /*a250*/  BRA.U UP0, `(.L_x_159) ;  /* 0x00000001000c7547 */ /* 0x000fea000b800000 */
[----:B------:R-:W-:-:S13]  /*a260*/  FSETP.NEU.AND P0, PT, R41, RZ, PT ;  /* 0x000000ff2900720b */ /* 0x000fda0003f0d000 */
[----:B------:R-:W-:Y:S05]  /*a270*/  @!P0 EXIT ;  /* 0x000000000000894d */ /* 0x000fea0003800000 */
[----:B------:R-:W-:Y:S05]  /*a280*/  BRA `(.L_x_158) ;  /* 0x00000000002c7947 */ /* 0x000fea0003800000 */
.L_x_159:
[----:B------:R-:W-:Y:S01]  /*a290*/  ISETP.NE.AND P0, PT, R86, RZ, PT ;  /* 0x000000ff5600720c */ /* 0x000fe20003f05270 */
[----:B------:R-:W-:-:S12]  /*a2a0*/  BSSY.RECONVERGENT B0, `(.L_x_158) ;  /* 0x0000009000007945 */ /* 0x000fd80003800200 */
[----:B------:R-:W-:Y:S05]  /*a2b0*/  @P0 BRA `(.L_x_160) ;  /* 0x0000000000140947 */ /* 0x000fea0003800000 */
[----:B------:R-:W3:Y:S02]  /*a2c0*/  LDCU.64 UR4, c[0x0][0x888] ;  /* 0x00011100ff0477ac */ /* 0x000ee40008000a00 */
[----:B---3--:R-:W-:-:S04]  /*a2d0*/  ISETP.NE.U32.AND P0, PT, RZ, UR4, PT ;  /* 0x00000004ff007c0c */ /* 0x008fc8000bf05070 */
[----:B------:R-:W-:-:S13]  /*a2e0*/  ISETP.NE.AND.EX P0, PT, RZ, UR5, PT, P0 ;  /* 0x00000005ff007c0c */ /* 0x000fda000bf05300 */
[----:B------:R-:W-:Y:S05]  /*a2f0*/  @!P0 EXIT ;  /* 0x000000000000894d */ /* 0x000fea0003800000 */
[----:B------:R-:W-:Y:S05]  /*a300*/  BRA `(.L_x_161) ;  /* 0x0000000000087947 */ /* 0x000fea0003800000 */
.L_x_160:
[----:B------:R-:W-:-:S13]  /*a310*/  FSETP.NEU.AND P0, PT, R41, RZ, PT ;  /* 0x000000ff2900720b */ /* 0x000fda0003f0d000 */
[----:B------:R-:W-:Y:S05]  /*a320*/  @!P0 EXIT ;  /* 0x000000000000894d */ /* 0x000fea0003800000 */
.L_x_161:
[----:B------:R-:W-:Y:S05]  /*a330*/  BSYNC.RECONVERGENT B0 ;  /* 0x0000000000007941 */ /* 0x000fea0003800200 */
.L_x_158:
[----:B------:R-:W3:Y:S01]  /*a340*/  S2UR UR5, SR_CgaCtaId ;  /* 0x00000000000579c3 */ /* 0x000ee20000008800 */
[----:B------:R-:W-:Y:S01]  /*a350*/  ULEA UR4, UR46, UR44, 0x3 ;  /* 0x0000002c2e047291 */ /* 0x000fe2000f8e18ff */
[----:B------:R-:W-:-:S04]  /*a360*/  DEPBAR.LE SB0, 0x0 ;  /* 0x000080000000791a */ /* 0x000fc80000000000 */
[----:B------:R-:W-:-:S04]  /*a370*/  UIADD3 UR4, UPT, UPT, UR4, 0x120, URZ ;  /* 0x0000012004047890 */ /* 0x000fc8000fffe0ff */
[----:B---3--:R-:W-:-:S09]  /*a380*/  UPRMT UR4, UR5, 0x654, UR4 ;  /* 0x0000065405047896 */ /* 0x008fd20008000004 */
[----:B------:R-:W-:Y:S01]  /*a390*/  SYNCS.ARRIVE.TRANS64.RED.A1T0 RZ, [UR4], RZ ;  /* 0x000000ffffff79a7 */ /* 0x000fe20008100404 */
[----:B------:R-:W-:Y:S05]  /*a3a0*/  EXIT ;  /* 0x000000000000794d */ /* 0x000fea0003800000 */
.L_x_25:
[----:B-1----:R1:W3:Y:S02]  /*a3b0*/  SYNCS.PHASECHK.TRANS64.TRYWAIT P0, [R0+URZ+0x1c0], R3 ;  /* 0x0001c003000075a7 */ /* 0x0022e400080011ff */
[----:B---3--:R-:W-:Y:S05]  /*a3c0*/  @!P0 NANOSLEEP.SYNCS 0x989680 ;  /* 0x009896800000895d */ /* 0x008fea0003900000 */
[----:B------:R-:W3:Y:S02]  /*a3d0*/  @!P0 SYNCS.PHASECHK.TRANS64 P0, [R0+URZ+0x1c0], R3 ;  /* 0x0001c003000085a7 */ /* 0x000ee400080010ff */
[----:B---3--:R-:W-:Y:S05]  /*a3e0*/  @!P0 BRA `(.L_x_25) ;  /* 0xfffffffc00f08947 */ /* 0x008fea000383ffff */
[----:B------:R-:W-:Y:S05]  /*a3f0*/  BRA `(.L_x_162) ;  /* 0xffffff78004c7947 */ /* 0x000fea000383ffff */
.L_x_28:
[----:B-1----:R-:W-:-:S07]  /*a400*/  MOV R0, UR33 ;  /* 0x0000002100007c02 */ /* 0x002fce0008000f00 */
.L_x_163:
[----:B-1----:R1:W3:Y:S02]  /*a410*/  SYNCS.PHASECHK.TRANS64.TRYWAIT P0, [R0+URZ+0x80], R3 ;  /* 0x00008003000075a7 */ /* 0x0022e400080011ff */
[----:B---3--:R-:W-:Y:S05]  /*a420*/  @!P0 NANOSLEEP.SYNCS 0x989680 ;  /* 0x009896800000895d */ /* 0x008fea0003900000 */
[----:B------:R-:W3:Y:S02]  /*a430*/  @!P0 SYNCS.PHASECHK.TRANS64 P0, [R0+URZ+0x80], R3 ;  /* 0x00008003000085a7 */ /* 0x000ee400080010ff */
[----:B---3--:R-:W-:Y:S05]  /*a440*/  @!P0 BRA `(.L_x_163) ;  /* 0xfffffffc00f08947 */ /* 0x008fea000383ffff */
[----:B------:R-:W-:Y:S05]  /*a450*/  BRA `(.L_x_27) ;  /* 0xffffff78009c7947 */ /* 0x000fea000383ffff */
.L_x_35:
[----:B-1----:R-:W-:-:S07]  /*a460*/  MOV R0, UR9 ;  /* 0x0000000900007c02 */ /* 0x002fce0008000f00 */
.L_x_164:
[----:B-1----:R1:W3:Y:S02]  /*a470*/  SYNCS.PHASECHK.TRANS64.TRYWAIT P0, [R0+URZ+0x80], R3 ;  /* 0x00008003000075a7 */ /* 0x0022e400080011ff */
[----:B---3--:R-:W-:Y:S05]  /*a480*/  @!P0 NANOSLEEP.SYNCS 0x989680 ;  /* 0x009896800000895d */ /* 0x008fea0003900000 */
[----:B------:R-:W3:Y:S02]  /*a490*/  @!P0 SYNCS.PHASECHK.TRANS64 P0, [R0+URZ+0x80], R3 ;  /* 0x00008003000085a7 */ /* 0x000ee400080010ff */
[----:B---3--:R-:W-:Y:S05]  /*a4a0*/  @!P0 BRA `(.L_x_164) ;  /* 0xfffffffc00f08947 */ /* 0x008fea000383ffff */
[----:B------:R-:W-:Y:S05]  /*a4b0*/  BRA `(.L_x_34) ;  /* 0xffffff7c00607947 */ /* 0x000fea000383ffff */
.L_x_40:
[----:B-1----:R1:W3:Y:S02]  /*a4c0*/  SYNCS.PHASECHK.TRANS64.TRYWAIT P0, [R3+URZ+0x150], R0 ;  /* 0x00015000030075a7 */ /* 0x0022e400080011ff */
[----:B---3--:R-:W-:Y:S05]  /*a4d0*/  @!P0 NANOSLEEP.SYNCS 0x989680 ;  /* 0x009896800000895d */ /* 0x008fea0003900000 */
[----:B------:R-:W3:Y:S02]  /*a4e0*/  @!P0 SYNCS.PHASECHK.TRANS64 P0, [R3+URZ+0x150], R0 ;  /* 0x00015000030085a7 */ /* 0x000ee400080010ff */
[----:B---3--:R-:W-:Y:S05]  /*a4f0*/  @!P0 BRA `(.L_x_40) ;  /* 0xfffffffc00f08947 */ /* 0x008fea000383ffff */
[----:B------:R-:W-:Y:S05]  /*a500*/  BRA `(.L_x_165) ;  /* 0xffffff8000047947 */ /* 0x000fea000383ffff */
.L_x_44:
[----:B-1----:R-:W-:-:S07]  /*a510*/  MOV R0, UR4 ;  /* 0x0000000400007c02 */ /* 0x002fce0008000f00 */
.L_x_166:
[----:B-1----:R1:W3:Y:S02]  /*a520*/  SYNCS.PHASECHK.TRANS64.TRYWAIT P0, [R0+URZ], R3 ;  /* 0x00000003000075a7 */ /* 0x0022e400080011ff */
[----:B---3--:R-:W-:Y:S05]  /*a530*/  @!P0 NANOSLEEP.SYNCS 0x989680 ;  /* 0x009896800000895d */ /* 0x008fea0003900000 */
[----:B------:R-:W3:Y:S02]  /*a540*/  @!P0 SYNCS.PHASECHK.TRANS64 P0, [R0+URZ], R3 ;  /* 0x00000003000085a7 */ /* 0x000ee400080010ff */
[----:B---3--:R-:W-:Y:S05]  /*a550*/  @!P0 BRA `(.L_x_166) ;  /* 0xfffffffc00f08947 */ /* 0x008fea000383ffff */
[----:B------:R-:W-:Y:S05]  /*a560*/  BRA `(.L_x_167) ;  /* 0xffffff8400b07947 */ /* 0x000fea000383ffff */
.L_x_45:
[----:B------:R-:W-:-:S07]  /*a570*/  MOV R0, UR5 ;  /* 0x0000000500007c02 */ /* 0x000fce0008000f00 */
.L_x_168:
[----:B-1----:R1:W3:Y:S02]  /*a580*/  SYNCS.PHASECHK.TRANS64.TRYWAIT P0, [R0+URZ], R3 ;  /* 0x00000003000075a7 */ /* 0x0022e400080011ff */
[----:B---3--:R-:W-:Y:S05]  /*a590*/  @!P0 NANOSLEEP.SYNCS 0x989680 ;  /* 0x009896800000895d */ /* 0x008fea0003900000 */
[----:B------:R-:W3:Y:S02]  /*a5a0*/  @!P0 SYNCS.PHASECHK.TRANS64 P0, [R0+URZ], R3 ;  /* 0x00000003000085a7 */ /* 0x000ee400080010ff */
[----:B---3--:R-:W-:Y:S05]  /*a5b0*/  @!P0 BRA `(.L_x_168) ;  /* 0xfffffffc00f08947 */ /* 0x008fea000383ffff */
[----:B------:R-:W-:Y:S05]  /*a5c0*/  BRA `(.L_x_169) ;  /* 0xffffff8400bc7947 */ /* 0x000fea000383ffff */
.L_x_46:
[----:B------:R-:W-:-:S07]  /*a5d0*/  MOV R0, UR5 ;  /* 0x0000000500007c02 */ /* 0x000fce0008000f00 */
.L_x_170:
[----:B-1----:R1:W3:Y:S02]  /*a5e0*/  SYNCS.PHASECHK.TRANS64.TRYWAIT P0, [R0+URZ], R3 ;  /* 0x00000003000075a7 */ /* 0x0022e400080011ff */
[----:B---3--:R-:W-:Y:S05]  /*a5f0*/  @!P0 NANOSLEEP.SYNCS 0x989680 ;  /* 0x009896800000895d */ /* 0x008fea0003900000 */
[----:B------:R-:W3:Y:S02]  /*a600*/  @!P0 SYNCS.PHASECHK.TRANS64 P0, [R0+URZ], R3 ;  /* 0x00000003000085a7 */ /* 0x000ee400080010ff */
[----:B---3--:R-:W-:Y:S05]  /*a610*/  @!P0 BRA `(.L_x_170) ;  /* 0xfffffffc00f08947 */ /* 0x008fea000383ffff */
[----:B------:R-:W-:Y:S05]  /*a620*/  BRA `(.L_x_171) ;  /* 0xffffff8400c87947 */ /* 0x000fea000383ffff */
.L_x_47:
[----:B------:R-:W-:-:S07]  /*a630*/  MOV R0, UR5 ;  /* 0x0000000500007c02 */ /* 0x000fce0008000f00 */
.L_x_172:
[----:B-1----:R1:W3:Y:S02]  /*a640*/  SYNCS.PHASECHK.TRANS64.TRYWAIT P0, [R0+URZ], R3 ;  /* 0x00000003000075a7 */ /* 0x0022e400080011ff */
[----:B---3--:R-:W-:Y:S05]  /*a650*/  @!P0 NANOSLEEP.SYNCS 0x989680 ;  /* 0x009896800000895d */ /* 0x008fea0003900000 */
[----:B------:R-:W3:Y:S02]  /*a660*/  @!P0 SYNCS.PHASECHK.TRANS64 P0, [R0+URZ], R3 ;  /* 0x00000003000085a7 */ /* 0x000ee400080010ff */
[----:B---3--:R-:W-:Y:S05]  /*a670*/  @!P0 BRA `(.L_x_172) ;  /* 0xfffffffc00f08947 */ /* 0x008fea000383ffff */
[----:B------:R-:W-:Y:S05]  /*a680*/  BRA `(.L_x_173) ;  /* 0xffffff8400d47947 */ /* 0x000fea000383ffff */
.L_x_48:
[----:B------:R-:W-:-:S07]  /*a690*/  MOV R0, UR5 ;  /* 0x0000000500007c02 */ /* 0x000fce0008000f00 */
.L_x_174:
[----:B-1----:R1:W3:Y:S02]  /*a6a0*/  SYNCS.PHASECHK.TRANS64.TRYWAIT P0, [R0+URZ], R3 ;  /* 0x00000003000075a7 */ /* 0x0022e400080011ff */
[----:B---3--:R-:W-:Y:S05]  /*a6b0*/  @!P0 NANOSLEEP.SYNCS 0x989680 ;  /* 0x009896800000895d */ /* 0x008fea0003900000 */
[----:B------:R-:W3:Y:S02]  /*a6c0*/  @!P0 SYNCS.PHASECHK.TRANS64 P0, [R0+URZ], R3 ;  /* 0x00000003000085a7 */ /* 0x000ee400080010ff */
[----:B---3--:R-:W-:Y:S05]  /*a6d0*/  @!P0 BRA `(.L_x_174) ;  /* 0xfffffffc00f08947 */ /* 0x008fea000383ffff */
[----:B------:R-:W-:Y:S05]  /*a6e0*/  BRA `(.L_x_175) ;  /* 0xffffff8400e07947 */ /* 0x000fea000383ffff */
.L_x_49:
[----:B------:R-:W-:-:S07]  /*a6f0*/  MOV R0, UR5 ;  /* 0x0000000500007c02 */ /* 0x000fce0008000f00 */
.L_x_176:
[----:B-1----:R1:W3:Y:S02]  /*a700*/  SYNCS.PHASECHK.TRANS64.TRYWAIT P0, [R0+URZ], R3 ;  /* 0x00000003000075a7 */ /* 0x0022e400080011ff */
[----:B---3--:R-:W-:Y:S05]  /*a710*/  @!P0 NANOSLEEP.SYNCS 0x989680 ;  /* 0x009896800000895d */ /* 0x008fea0003900000 */
[----:B------:R-:W3:Y:S02]  /*a720*/  @!P0 SYNCS.PHASECHK.TRANS64 P0, [R0+URZ], R3 ;  /* 0x00000003000085a7 */ /* 0x000ee400080010ff */
[----:B---3--:R-:W-:Y:S05]  /*a730*/  @!P0 BRA `(.L_x_176) ;  /* 0xfffffffc00f08947 */ /* 0x008fea000383ffff */
[----:B------:R-:W-:Y:S05]  /*a740*/  BRA `(.L_x_177) ;  /* 0xffffff8400ec7947 */ /* 0x000fea000383ffff */
.L_x_50:
[----:B------:R-:W-:-:S07]  /*a750*/  MOV R0, UR5 ;  /* 0x0000000500007c02 */ /* 0x000fce0008000f00 */
.L_x_178:
[----:B-1----:R1:W3:Y:S02]  /*a760*/  SYNCS.PHASECHK.TRANS64.TRYWAIT P0, [R0+URZ], R3 ;  /* 0x00000003000075a7 */ /* 0x0022e400080011ff */
[----:B---3--:R-:W-:Y:S05]  /*a770*/  @!P0 NANOSLEEP.SYNCS 0x989680 ;  /* 0x009896800000895d */ /* 0x008fea0003900000 */
[----:B------:R-:W3:Y:S02]  /*a780*/  @!P0 SYNCS.PHASECHK.TRANS64 P0, [R0+URZ], R3 ;  /* 0x00000003000085a7 */ /* 0x000ee400080010ff */
[----:B---3--:R-:W-:Y:S05]  /*a790*/  @!P0 BRA `(.L_x_178) ;  /* 0xfffffffc00f08947 */ /* 0x008fea000383ffff */
[----:B------:R-:W-:Y:S05]  /*a7a0*/  BRA `(.L_x_179) ;  /* 0xffffff8400f87947 */ /* 0x000fea000383ffff */
.L_x_51:
[----:B------:R-:W-:-:S07]  /*a7b0*/  MOV R0, UR5 ;  /* 0x0000000500007c02 */ /* 0x000fce0008000f00 */
.L_x_180:
[----:B-1----:R1:W3:Y:S02]  /*a7c0*/  SYNCS.PHASECHK.TRANS64.TRYWAIT P0, [R0+URZ], R3 ;  /* 0x00000003000075a7 */ /* 0x0022e400080011ff */
[----:B---3--:R-:W-:Y:S05]  /*a7d0*/  @!P0 NANOSLEEP.SYNCS 0x989680 ;  /* 0x009896800000895d */ /* 0x008fea0003900000 */
[----:B------:R-:W3:Y:S02]  /*a7e0*/  @!P0 SYNCS.PHASECHK.TRANS64 P0, [R0+URZ], R3 ;  /* 0x00000003000085a7 */ /* 0x000ee400080010ff */
[----:B---3--:R-:W-:Y:S05]  /*a7f0*/  @!P0 BRA `(.L_x_180) ;  /* 0xfffffffc00f08947 */ /* 0x008fea000383ffff */
[----:B------:R-:W-:Y:S05]  /*a800*/  BRA `(.L_x_181) ;  /* 0xffffff8800047947 */ /* 0x000fea000383ffff */
.L_x_52:
[----:B------:R-:W-:-:S07]  /*a810*/  MOV R0, UR5 ;  /* 0x0000000500007c02 */ /* 0x000fce0008000f00 */
.L_x_182:
[----:B-1----:R1:W3:Y:S02]  /*a820*/  SYNCS.PHASECHK.TRANS64.TRYWAIT P0, [R0+URZ], R3 ;  /* 0x00000003000075a7 */ /* 0x0022e400080011ff */
[----:B---3--:R-:W-:Y:S05]  /*a830*/  @!P0 NANOSLEEP.SYNCS 0x989680 ;  /* 0x009896800000895d */ /* 0x008fea0003900000 */
[----:B------:R-:W3:Y:S02]  /*a840*/  @!P0 SYNCS.PHASECHK.TRANS64 P0, [R0+URZ], R3 ;  /* 0x00000003000085a7 */ /* 0x000ee400080010ff */
[----:B---3--:R-:W-:Y:S05]  /*a850*/  @!P0 BRA `(.L_x_182) ;  /* 0xfffffffc00f08947 */ /* 0x008fea000383ffff */
[----:B------:R-:W-:Y:S05]  /*a860*/  BRA `(.L_x_183) ;  /* 0xffffff8800107947 */ /* 0x000fea000383ffff */
.L_x_53:
[----:B------:R-:W-:-:S07]  /*a870*/  MOV R0, UR5 ;  /* 0x0000000500007c02 */ /* 0x000fce0008000f00 */
.L_x_184:
[----:B-1----:R1:W3:Y:S02]  /*a880*/  SYNCS.PHASECHK.TRANS64.TRYWAIT P0, [R0+URZ], R3 ;  /* 0x00000003000075a7 */ /* 0x0022e400080011ff */
[----:B---3--:R-:W-:Y:S05]  /*a890*/  @!P0 NANOSLEEP.SYNCS 0x989680 ;  /* 0x009896800000895d */ /* 0x008fea0003900000 */
[----:B------:R-:W3:Y:S02]  /*a8a0*/  @!P0 SYNCS.PHASECHK.TRANS64 P0, [R0+URZ], R3 ;  /* 0x00000003000085a7 */ /* 0x000ee400080010ff */
[----:B---3--:R-:W-:Y:S05]  /*a8b0*/  @!P0 BRA `(.L_x_184) ;  /* 0xfffffffc00f08947 */ /* 0x008fea000383ffff */
[----:B------:R-:W-:Y:S05]  /*a8c0*/  BRA `(.L_x_185) ;  /* 0xffffff88001c7947 */ /* 0x000fea000383ffff */
.L_x_54:
[----:B------:R-:W-:-:S07]  /*a8d0*/  MOV R0, UR5 ;  /* 0x0000000500007c02 */ /* 0x000fce0008000f00 */
.L_x_186:
[----:B-1----:R1:W3:Y:S02]  /*a8e0*/  SYNCS.PHASECHK.TRANS64.TRYWAIT P0, [R0+URZ], R3 ;  /* 0x00000003000075a7 */ /* 0x0022e400080011ff */
[----:B---3--:R-:W-:Y:S05]  /*a8f0*/  @!P0 NANOSLEEP.SYNCS 0x989680 ;  /* 0x009896800000895d */ /* 0x008fea0003900000 */
[----:B------:R-:W3:Y:S02]  /*a900*/  @!P0 SYNCS.PHASECHK.TRANS64 P0, [R0+URZ], R3 ;  /* 0x00000003000085a7 */ /* 0x000ee400080010ff */
[----:B---3--:R-:W-:Y:S05]  /*a910*/  @!P0 BRA `(.L_x_186) ;  /* 0xfffffffc00f08947 */ /* 0x008fea000383ffff */
[----:B------:R-:W-:Y:S05]  /*a920*/  BRA `(.L_x_187) ;  /* 0xffffff8800287947 */ /* 0x000fea000383ffff */
.L_x_55:
[----:B------:R-:W-:-:S07]  /*a930*/  MOV R0, UR5 ;  /* 0x0000000500007c02 */ /* 0x000fce0008000f00 */
.L_x_188:
[----:B-1----:R1:W3:Y:S02]  /*a940*/  SYNCS.PHASECHK.TRANS64.TRYWAIT P0, [R0+URZ], R3 ;  /* 0x00000003000075a7 */ /* 0x0022e400080011ff */
[----:B---3--:R-:W-:Y:S05]  /*a950*/  @!P0 NANOSLEEP.SYNCS 0x989680 ;  /* 0x009896800000895d */ /* 0x008fea0003900000 */
[----:B------:R-:W3:Y:S02]  /*a960*/  @!P0 SYNCS.PHASECHK.TRANS64 P0, [R0+URZ], R3 ;  /* 0x00000003000085a7 */ /* 0x000ee400080010ff */
[----:B---3--:R-:W-:Y:S05]  /*a970*/  @!P0 BRA `(.L_x_188) ;  /* 0xfffffffc00f08947 */ /* 0x008fea000383ffff */
[----:B------:R-:W-:Y:S05]  /*a980*/  BRA `(.L_x_189) ;  /* 0xffffff8800347947 */ /* 0x000fea000383ffff */
.L_x_56:
[----:B------:R-:W-:-:S07]  /*a990*/  MOV R0, UR5 ;  /* 0x0000000500007c02 */ /* 0x000fce0008000f00 */
.L_x_190:
[----:B-1----:R1:W3:Y:S02]  /*a9a0*/  SYNCS.PHASECHK.TRANS64.TRYWAIT P0, [R0+URZ], R3 ;  /* 0x00000003000075a7 */ /* 0x0022e400080011ff */
[----:B---3--:R-:W-:Y:S05]  /*a9b0*/  @!P0 NANOSLEEP.SYNCS 0x989680 ;  /* 0x009896800000895d */ /* 0x008fea0003900000 */
[----:B------:R-:W3:Y:S02]  /*a9c0*/  @!P0 SYNCS.PHASECHK.TRANS64 P0, [R0+URZ], R3 ;  /* 0x00000003000085a7 */ /* 0x000ee400080010ff */
[----:B---3--:R-:W-:Y:S05]  /*a9d0*/  @!P0 BRA `(.L_x_190) ;  /* 0xfffffffc00f08947 */ /* 0x008fea000383ffff */
[----:B------:R-:W-:Y:S05]  /*a9e0*/  BRA `(.L_x_191) ;  /* 0xffffff8800407947 */ /* 0x000fea000383ffff */
.L_x_57:
[----:B------:R-:W-:-:S07]  /*a9f0*/  MOV R0, UR5 ;  /* 0x0000000500007c02 */ /* 0x000fce0008000f00 */
.L_x_192:
[----:B-1----:R1:W3:Y:S02]  /*aa00*/  SYNCS.PHASECHK.TRANS64.TRYWAIT P0, [R0+URZ], R3 ;  /* 0x00000003000075a7 */ /* 0x0022e400080011ff */
[----:B---3--:R-:W-:Y:S05]  /*aa10*/  @!P0 NANOSLEEP.SYNCS 0x989680 ;  /* 0x009896800000895d */ /* 0x008fea0003900000 */
[----:B------:R-:W3:Y:S02]  /*aa20*/  @!P0 SYNCS.PHASECHK.TRANS64 P0, [R0+URZ], R3 ;  /* 0x00000003000085a7 */ /* 0x000ee400080010ff */
[----:B---3--:R-:W-:Y:S05]  /*aa30*/  @!P0 BRA `(.L_x_192) ;  /* 0xfffffffc00f08947 */ /* 0x008fea000383ffff */
[----:B------:R-:W-:Y:S05]  /*aa40*/  BRA `(.L_x_193) ;  /* 0xffffff88004c7947 */ /* 0x000fea000383ffff */
.L_x_58:
[----:B------:R-:W-:-:S07]  /*aa50*/  MOV R0, UR5 ;  /* 0x0000000500007c02 */ /* 0x000fce0008000f00 */
.L_x_194:
[----:B-1----:R1:W3:Y:S02]  /*aa60*/  SYNCS.PHASECHK.TRANS64.TRYWAIT P0, [R0+URZ], R3 ;  /* 0x00000003000075a7 */ /* 0x0022e400080011ff */
[----:B---3--:R-:W-:Y:S05]  /*aa70*/  @!P0 NANOSLEEP.SYNCS 0x989680 ;  /* 0x009896800000895d */ /* 0x008fea0003900000 */
[----:B------:R-:W3:Y:S02]  /*aa80*/  @!P0 SYNCS.PHASECHK.TRANS64 P0, [R0+URZ], R3 ;  /* 0x00000003000085a7 */ /* 0x000ee400080010ff */
[----:B---3--:R-:W-:Y:S05]  /*aa90*/  @!P0 BRA `(.L_x_194) ;  /* 0xfffffffc00f08947 */ /* 0x008fea000383ffff */
[----:B------:R-:W-:Y:S05]  /*aaa0*/  BRA `(.L_x_195) ;  /* 0xffffff8800587947 */ /* 0x000fea000383ffff */
.L_x_61:
[----:B--2---:R2:W3:Y:S02]  /*aab0*/  SYNCS.PHASECHK.TRANS64.TRYWAIT P0, [R0+URZ+0x1b0], R5 ;  /* 0x0001b005000075a7 */ /* 0x0044e400080011ff */
[----:B---3--:R-:W-:Y:S05]  /*aac0*/  @!P0 NANOSLEEP.SYNCS 0x989680 ;  /* 0x009896800000895d */ /* 0x008fea0003900000 */
[----:B------:R-:W3:Y:S02]  /*aad0*/  @!P0 SYNCS.PHASECHK.TRANS64 P0, [R0+URZ+0x1b0], R5 ;  /* 0x0001b005000085a7 */ /* 0x000ee400080010ff */
[----:B---3--:R-:W-:Y:S05]  /*aae0*/  @!P0 BRA `(.L_x_61) ;  /* 0xfffffffc00f08947 */ /* 0x008fea000383ffff */
[----:B------:R-:W-:Y:S05]  /*aaf0*/  BRA `(.L_x_196) ;  /* 0xffffff8800bc7947 */ /* 0x000fea000383ffff */
.L_x_62:
[----:B------:R-:W-:-:S07]  /*ab00*/  MOV R0, UR4 ;  /* 0x0000000400007c02 */ /* 0x000fce0008000f00 */
.L_x_197:
[----:B--2---:R2:W3:Y:S02]  /*ab10*/  SYNCS.PHASECHK.TRANS64.TRYWAIT P0, [R0+URZ+0x160], R7 ;  /* 0x00016007000075a7 */ /* 0x0044e400080011ff */
[----:B---3--:R-:W-:Y:S05]  /*ab20*/  @!P0 NANOSLEEP.SYNCS 0x989680 ;  /* 0x009896800000895d */ /* 0x008fea0003900000 */
[----:B------:R-:W3:Y:S02]  /*ab30*/  @!P0 SYNCS.PHASECHK.TRANS64 P0, [R0+URZ+0x160], R7 ;  /* 0x00016007000085a7 */ /* 0x000ee400080010ff */
[----:B---3--:R-:W-:Y:S05]  /*ab40*/  @!P0 BRA `(.L_x_197) ;  /* 0xfffffffc00f08947 */ /* 0x008fea000383ffff */
[----:B------:R-:W-:Y:S05]  /*ab50*/  BRA `(.L_x_198) ;  /* 0xffffff8800cc7947 */ /* 0x000fea000383ffff */
.L_x_63:
[----:B--2---:R2:W3:Y:S02]  /*ab60*/  SYNCS.PHASECHK.TRANS64.TRYWAIT P1, [R0+URZ+0x150], R5 ;  /* 0x00015005000075a7 */ /* 0x0044e400080211ff */
[----:B---3--:R-:W-:Y:S05]  /*ab70*/  @!P1 NANOSLEEP.SYNCS 0x989680 ;  /* 0x009896800000995d */ /* 0x008fea0003900000 */
[----:B------:R-:W3:Y:S02]  /*ab80*/  @!P1 SYNCS.PHASECHK.TRANS64 P1, [R0+URZ+0x150], R5 ;  /* 0x00015005000095a7 */ /* 0x000ee400080210ff */
[----:B---3--:R-:W-:Y:S05]  /*ab90*/  @!P1 BRA `(.L_x_63) ;  /* 0xfffffffc00f09947 */ /* 0x008fea000383ffff */
[----:B------:R-:W-:Y:S05]  /*aba0*/  BRA `(.L_x_199) ;  /* 0xffffff8800fc7947 */ /* 0x000fea000383ffff */
.L_x_66:
[----:B------:R-:W-:-:S07]  /*abb0*/  MOV R0, UR4 ;  /* 0x0000000400007c02 */ /* 0x000fce0008000f00 */
.L_x_200:
[----:B--2---:R2:W3:Y:S02]  /*abc0*/  SYNCS.PHASECHK.TRANS64.TRYWAIT P0, [R0+URZ+0x160], R3 ;  /* 0x00016003000075a7 */ /* 0x0044e400080011ff */
[----:B---3--:R-:W-:Y:S05]  /*abd0*/  @!P0 NANOSLEEP.SYNCS 0x989680 ;  /* 0x009896800000895d */ /* 0x008fea0003900000 */
[----:B------:R-:W3:Y:S02]  /*abe0*/  @!P0 SYNCS.PHASECHK.TRANS64 P0, [R0+URZ+0x160], R3 ;  /* 0x00016003000085a7 */ /* 0x000ee400080010ff */
[----:B---3--:R-:W-:Y:S05]  /*abf0*/  @!P0 BRA `(.L_x_200) ;  /* 0xfffffffc00f08947 */ /* 0x008fea000383ffff */
[----:B------:R-:W-:Y:S05]  /*ac00*/  BRA `(.L_x_65) ;  /* 0xffffff8c00507947 */ /* 0x000fea000383ffff */
.L_x_75:
[----:B--2---:R-:W-:-:S04]  /*ac10*/  MOV R5, UR5 ;  /* 0x0000000500057c02 */ /* 0x004fc80008000f00 */
[----:B------:R2:W3:Y:S03]  /*ac20*/  SYNCS.PHASECHK.TRANS64.TRYWAIT P0, [R5+URZ+0x8], R6 ;  /* 0x00000806050075a7 */ /* 0x0004e600080011ff */
[----:B---3--:R-:W-:Y:S05]  /*ac30*/  @!P0 NANOSLEEP.SYNCS 0x989680 ;  /* 0x009896800000895d */ /* 0x008fea0003900000 */
[----:B------:R-:W3:Y:S02]  /*ac40*/  @!P0 SYNCS.PHASECHK.TRANS64 P0, [R5+URZ+0x8], R6 ;  /* 0x00000806050085a7 */ /* 0x000ee400080010ff */
[----:B---3--:R-:W-:Y:S05]  /*ac50*/  @!P0 BRA `(.L_x_75) ;  /* 0xfffffffc00ec8947 */ /* 0x008fea000383ffff */
[----:B------:R-:W-:Y:S05]  /*ac60*/  BRA `(.L_x_74) ;  /* 0xffffff9000087947 */ /* 0x000fea000383ffff */
.L_x_77:
[----:B------:R-:W-:Y:S01]  /*ac70*/  BSSY B0, `(.L_x_201) ;  /* 0x0000006000007945 */ /* 0x000fe20003800000 */
[----:B------:R-:W-:-:S07]  /*ac80*/  MOV R15, 0xffffffff ;  /* 0xffffffff000f7802 */ /* 0x000fce0000000f00 */
[----:B-12--5:R-:W-:Y:S05]  /*ac90*/  WARPSYNC.COLLECTIVE R15, `(.L_x_202) ;  /* 0x000000000f0c7348 */ /* 0x026fea0003c00000 */
[----:B------:R-:W-:Y:S02]  /*aca0*/  ELECT P6, UR79, PT ;  /* 0x00000000004f782f */ /* 0x000fe400038c0000 */
[----:B------:R-:W-:Y:S01]  /*acb0*/  MOV R14, UR79 ;  /* 0x0000004f000e7c02 */ /* 0x000fe20008000f00 */
[----:B-12--5:R-:W-:Y:S10]  /*acc0*/  ENDCOLLECTIVE ;  /* 0x000000000000791b */ /* 0x026ff40003800000 */
.L_x_202:
[----:B------:R-:W-:Y:S05]  /*acd0*/  BSYNC B0 ;  /* 0x0000000000007941 */ /* 0x000fea0003800000 */
.L_x_201:
[----:B------:R-:W-:Y:S01]  /*ace0*/  PLOP3.LUT P0, PT, P6, PT, PT, 0x80, 0x8 ;  /* 0x000000000008781c */ /* 0x000fe2000370f070 */
[----:B------:R-:W-:-:S12]  /*acf0*/  BRA `(.L_x_203) ;  /* 0xffffff9000347947 */ /* 0x000fd8000383ffff */
.L_x_79:
[----:B--2---:R-:W-:-:S04]  /*ad00*/  MOV R3, UR5 ;  /* 0x0000000500037c02 */ /* 0x004fc80008000f00 */
[----:B------:R2:W3:Y:S03]  /*ad10*/  SYNCS.PHASECHK.TRANS64.TRYWAIT P0, [R3+URZ+0x8], R4 ;  /* 0x00000804030075a7 */ /* 0x0004e600080011ff */
[----:B---3--:R-:W-:Y:S05]  /*ad20*/  @!P0 NANOSLEEP.SYNCS 0x989680 ;  /* 0x009896800000895d */ /* 0x008fea0003900000 */
[----:B------:R-:W3:Y:S02]  /*ad30*/  @!P0 SYNCS.PHASECHK.TRANS64 P0, [R3+URZ+0x8], R4 ;  /* 0x00000804030085a7 */ /* 0x000ee400080010ff */
[----:B---3--:R-:W-:Y:S05]  /*ad40*/  @!P0 BRA `(.L_x_79) ;  /* 0xfffffffc00ec8947 */ /* 0x008fea000383ffff */
[----:B------:R-:W-:Y:S05]  /*ad50*/  BRA `(.L_x_78) ;  /* 0xffffff9000387947 */ /* 0x000fea000383ffff */
.L_x_80:
[----:B-1----:R1:W2:Y:S02]  /*ad60*/  SYNCS.PHASECHK.TRANS64.TRYWAIT P0, [R0+URZ+0x150], R5 ;  /* 0x00015005000075a7 */ /* 0x0022a400080011ff */
[----:B--2---:R-:W-:Y:S05]  /*ad70*/  @!P0 NANOSLEEP.SYNCS 0x989680 ;  /* 0x009896800000895d */ /* 0x004fea0003900000 */
[----:B------:R-:W2:Y:S02]  /*ad80*/  @!P0 SYNCS.PHASECHK.TRANS64 P0, [R0+URZ+0x150], R5 ;  /* 0x00015005000085a7 */ /* 0x000ea400080010ff */
[----:B--2---:R-:W-:Y:S05]  /*ad90*/  @!P0 BRA `(.L_x_80) ;  /* 0xfffffffc00f08947 */ /* 0x004fea000383ffff */
[----:B------:R-:W-:Y:S05]  /*ada0*/  BRA `(.L_x_204) ;  /* 0xffffff9400147947 */ /* 0x000fea000383ffff */
.L_x_82:
[----:B------:R-:W-:-:S07]  /*adb0*/  MOV R0, UR23 ;  /* 0x0000001700007c02 */ /* 0x000fce0008000f00 */
.L_x_205:
[----:B-1----:R1:W2:Y:S02]  /*adc0*/  SYNCS.PHASECHK.TRANS64.TRYWAIT P0, [R0+URZ+0x190], R5 ;  /* 0x00019005000075a7 */ /* 0x0022a400080011ff */
[----:B--2---:R-:W-:Y:S05]  /*add0*/  @!P0 NANOSLEEP.SYNCS 0x989680 ;  /* 0x009896800000895d */ /* 0x004fea0003900000 */
[----:B------:R-:W2:Y:S02]  /*ade0*/  @!P0 SYNCS.PHASECHK.TRANS64 P0, [R0+URZ+0x190], R5 ;  /* 0x00019005000085a7 */ /* 0x000ea400080010ff */
[----:B--2---:R-:W-:Y:S05]  /*adf0*/  @!P0 BRA `(.L_x_205) ;  /* 0xfffffffc00f08947 */ /* 0x004fea000383ffff */
[----:B------:R-:W-:Y:S05]  /*ae00*/  BRA `(.L_x_206) ;  /* 0xffffff9400607947 */ /* 0x000fea000383ffff */
.L_x_85:
[----:B------:R-:W-:Y:S07]  /*ae10*/  MOV R0, UR5 ;  /* 0x0000000500007c02 */ /* 0x000fee0008000f00 */
.L_x_207:
[----:B-1----:R1:W2:Y:S02]  /*ae20*/  SYNCS.PHASECHK.TRANS64.TRYWAIT P0, [R0+URZ], R5 ;  /* 0x00000005000075a7 */ /* 0x0022a400080011ff */
[----:B--2---:R-:W-:Y:S05]  /*ae30*/  @!P0 NANOSLEEP.SYNCS 0x989680 ;  /* 0x009896800000895d */ /* 0x004fea0003900000 */
[----:B------:R-:W2:Y:S02]  /*ae40*/  @!P0 SYNCS.PHASECHK.TRANS64 P0, [R0+URZ], R5 ;  /* 0x00000005000085a7 */ /* 0x000ea400080010ff */
[----:B--2---:R-:W-:Y:S05]  /*ae50*/  @!P0 BRA `(.L_x_207) ;  /* 0xfffffffc00f08947 */ /* 0x004fea000383ffff */
[----:B------:R-:W-:Y:S05]  /*ae60*/  BRA `(.L_x_84) ;  /* 0xffffff9400747947 */ /* 0x000fea000383ffff */
.L_x_89:
[----:B-1----:R-:W-:-:S07]  /*ae70*/  MOV R0, UR4 ;  /* 0x0000000400007c02 */ /* 0x002fce0008000f00 */
.L_x_208:
[----:B-1----:R1:W2:Y:S02]  /*ae80*/  SYNCS.PHASECHK.TRANS64.TRYWAIT P0, [R0+URZ], R3 ;  /* 0x00000003000075a7 */ /* 0x0022a400080011ff */
[----:B--2---:R-:W-:Y:S05]  /*ae90*/  @!P0 NANOSLEEP.SYNCS 0x989680 ;  /* 0x009896800000895d */ /* 0x004fea0003900000 */
[----:B------:R-:W2:Y:S02]  /*aea0*/  @!P0 SYNCS.PHASECHK.TRANS64 P0, [R0+URZ], R3 ;  /* 0x00000003000085a7 */ /* 0x000ea400080010ff */
[----:B--2---:R-:W-:Y:S05]  /*aeb0*/  @!P0 BRA `(.L_x_208) ;  /* 0xfffffffc00f08947 */ /* 0x004fea000383ffff */
[----:B------:R-:W-:Y:S05]  /*aec0*/  BRA `(.L_x_209) ;  /* 0xffffff9800407947 */ /* 0x000fea000383ffff */
.L_x_90:
[----:B------:R-:W-:-:S07]  /*aed0*/  MOV R0, UR5 ;  /* 0x0000000500007c02 */ /* 0x000fce0008000f00 */
.L_x_210:
[----:B-1----:R1:W2:Y:S02]  /*aee0*/  SYNCS.PHASECHK.TRANS64.TRYWAIT P0, [R0+URZ], R3 ;  /* 0x00000003000075a7 */ /* 0x0022a400080011ff */
[----:B--2---:R-:W-:Y:S05]  /*aef0*/  @!P0 NANOSLEEP.SYNCS 0x989680 ;  /* 0x009896800000895d */ /* 0x004fea0003900000 */
[----:B------:R-:W2:Y:S02]  /*af00*/  @!P0 SYNCS.PHASECHK.TRANS64 P0, [R0+URZ], R3 ;  /* 0x00000003000085a7 */ /* 0x000ea400080010ff */
[----:B--2---:R-:W-:Y:S05]  /*af10*/  @!P0 BRA `(.L_x_210) ;  /* 0xfffffffc00f08947 */ /* 0x004fea000383ffff */
[----:B------:R-:W-:Y:S05]  /*af20*/  BRA `(.L_x_211) ;  /* 0xffffff98004c7947 */ /* 0x000fea000383ffff */
.L_x_91:
[----:B------:R-:W-:-:S07]  /*af30*/  MOV R0, UR5 ;  /* 0x0000000500007c02 */ /* 0x000fce0008000f00 */
.L_x_212:
[----:B-1----:R1:W2:Y:S02]  /*af40*/  SYNCS.PHASECHK.TRANS64.TRYWAIT P0, [R0+URZ], R3 ;  /* 0x00000003000075a7 */ /* 0x0022a400080011ff */
[----:B--2---:R-:W-:Y:S05]  /*af50*/  @!P0 NANOSLEEP.SYNCS 0x989680 ;  /* 0x009896800000895d */ /* 0x004fea0003900000 */
[----:B------:R-:W2:Y:S02]  /*af60*/  @!P0 SYNCS.PHASECHK.TRANS64 P0, [R0+URZ], R3 ;  /* 0x00000003000085a7 */ /* 0x000ea400080010ff */
[----:B--2---:R-:W-:Y:S05]  /*af70*/  @!P0 BRA `(.L_x_212) ;  /* 0xfffffffc00f08947 */ /* 0x004fea000383ffff */
[----:B------:R-:W-:Y:S05]  /*af80*/  BRA `(.L_x_213) ;  /* 0xffffff9800587947 */ /* 0x000fea000383ffff */
.L_x_94:
[----:B------:R-:W-:-:S07]  /*af90*/  MOV R0, UR17 ;  /* 0x0000001100007c02 */ /* 0x000fce0008000f00 */
.L_x_214:
[----:B-1----:R1:W2:Y:S02]  /*afa0*/  SYNCS.PHASECHK.TRANS64.TRYWAIT P1, [R0+URZ+0x1d0], R3 ;  /* 0x0001d003000075a7 */ /* 0x0022a400080211ff */
[----:B--2---:R-:W-:Y:S05]  /*afb0*/  @!P1 NANOSLEEP.SYNCS 0x989680 ;  /* 0x009896800000995d */ /* 0x004fea0003900000 */
[----:B------:R-:W2:Y:S02]  /*afc0*/  @!P1 SYNCS.PHASECHK.TRANS64 P1, [R0+URZ+0x1d0], R3 ;  /* 0x0001d003000095a7 */ /* 0x000ea400080210ff */
[----:B--2---:R-:W-:Y:S05]  /*afd0*/  @!P1 BRA `(.L_x_214) ;  /* 0xfffffffc00f09947 */ /* 0x004fea000383ffff */
[----:B------:R-:W-:Y:S05]  /*afe0*/  BRA `(.L_x_215) ;  /* 0xffffff9800a47947 */ /* 0x000fea000383ffff */
.L_x_99:
[----:B-1----:R1:W2:Y:S02]  /*aff0*/  SYNCS.PHASECHK.TRANS64.TRYWAIT P0, [R8+URZ+0x150], R5 ;  /* 0x00015005080075a7 */ /* 0x0022a400080011ff */
[----:B--2---:R-:W-:Y:S05]  /*b000*/  @!P0 NANOSLEEP.SYNCS 0x989680 ;  /* 0x009896800000895d */ /* 0x004fea0003900000 */
[----:B------:R-:W2:Y:S02]  /*b010*/  @!P0 SYNCS.PHASECHK.TRANS64 P0, [R8+URZ+0x150], R5 ;  /* 0x00015005080085a7 */ /* 0x000ea400080010ff */
[----:B--2---:R-:W-:Y:S05]  /*b020*/  @!P0 BRA `(.L_x_99) ;  /* 0xfffffffc00f08947 */ /* 0x004fea000383ffff */
[----:B------:R-:W-:Y:S05]  /*b030*/  BRA `(.L_x_216) ;  /* 0xffffff9c00ec7947 */ /* 0x000fea000383ffff */
.L_x_102:
[----:B------:R-:W-:Y:S07]  /*b040*/  MOV R0, UR21 ;  /* 0x0000001500007c02 */ /* 0x000fee0008000f00 */
.L_x_217:
[----:B-1----:R1:W2:Y:S02]  /*b050*/  SYNCS.PHASECHK.TRANS64.TRYWAIT P1, [R0+URZ+0x148], R5 ;  /* 0x00014805000075a7 */ /* 0x0022a400080211ff */
[----:B--2---:R-:W-:Y:S05]  /*b060*/  @!P1 NANOSLEEP.SYNCS 0x989680 ;  /* 0x009896800000995d */ /* 0x004fea0003900000 */
[----:B------:R-:W2:Y:S02]  /*b070*/  @!P1 SYNCS.PHASECHK.TRANS64 P1, [R0+URZ+0x148], R5 ;  /* 0x00014805000095a7 */ /* 0x000ea400080210ff */
[----:B--2---:R-:W-:Y:S05]  /*b080*/  @!P1 BRA `(.L_x_217) ;  /* 0xfffffffc00f09947 */ /* 0x004fea000383ffff */
[----:B------:R-:W-:Y:S05]  /*b090*/  BRA `(.L_x_101) ;  /* 0xffffffa400687947 */ /* 0x000fea000383ffff */
.L_x_105:
[----:B-1----:R-:W-:Y:S07]  /*b0a0*/  MOV R5, UR21 ;  /* 0x0000001500057c02 */ /* 0x002fee0008000f00 */
.L_x_218:
[----:B-1----:R1:W2:Y:S02]  /*b0b0*/  SYNCS.PHASECHK.TRANS64.TRYWAIT P0, [R5+URZ+0x120], R4 ;  /* 0x00012004050075a7 */ /* 0x0022a400080011ff */
[----:B--2---:R-:W-:Y:S05]  /*b0c0*/  @!P0 NANOSLEEP.SYNCS 0x989680 ;  /* 0x009896800000895d */ /* 0x004fea0003900000 */
[----:B------:R-:W2:Y:S02]  /*b0d0*/  @!P0 SYNCS.PHASECHK.TRANS64 P0, [R5+URZ+0x120], R4 ;  /* 0x00012004050085a7 */ /* 0x000ea400080010ff */
[----:B--2---:R-:W-:Y:S05]  /*b0e0*/  @!P0 BRA `(.L_x_218) ;  /* 0xfffffffc00f08947 */ /* 0x004fea000383ffff */
[----:B------:R-:W-:Y:S05]  /*b0f0*/  BRA `(.L_x_219) ;  /* 0xffffffa400c07947 */ /* 0x000fea000383ffff */
.L_x_106:
[----:B------:R-:W-:Y:S07]  /*b100*/  MOV R5, UR21 ;  /* 0x0000001500057c02 */ /* 0x000fee0008000f00 */
.L_x_220:
[----:B-1----:R1:W2:Y:S02]  /*b110*/  SYNCS.PHASECHK.TRANS64.TRYWAIT P0, [R5+URZ+0x128], R4 ;  /* 0x00012804050075a7 */ /* 0x0022a400080011ff */
[----:B--2---:R-:W-:Y:S05]  /*b120*/  @!P0 NANOSLEEP.SYNCS 0x989680 ;  /* 0x009896800000895d */ /* 0x004fea0003900000 */
[----:B------:R-:W2:Y:S02]  /*b130*/  @!P0 SYNCS.PHASECHK.TRANS64 P0, [R5+URZ+0x128], R4 ;  /* 0x00012804050085a7 */ /* 0x000ea400080010ff */
[----:B--2---:R-:W-:Y:S05]  /*b140*/  @!P0 BRA `(.L_x_220) ;  /* 0xfffffffc00f08947 */ /* 0x004fea000383ffff */
[----:B------:R-:W-:Y:S05]  /*b150*/  BRA `(.L_x_221) ;  /* 0xffffffa400f87947 */ /* 0x000fea000383ffff */
.L_x_107:
[----:B-1----:R-:W-:Y:S07]  /*b160*/  MOV R5, UR21 ;  /* 0x0000001500057c02 */ /* 0x002fee0008000f00 */
.L_x_222:
[----:B-1----:R1:W2:Y:S02]  /*b170*/  SYNCS.PHASECHK.TRANS64.TRYWAIT P0, [R5+URZ+0x130], R4 ;  /* 0x00013004050075a7 */ /* 0x0022a400080011ff */
[----:B--2---:R-:W-:Y:S05]  /*b180*/  @!P0 NANOSLEEP.SYNCS 0x989680 ;  /* 0x009896800000895d */ /* 0x004fea0003900000 */
[----:B------:R-:W2:Y:S02]  /*b190*/  @!P0 SYNCS.PHASECHK.TRANS64 P0, [R5+URZ+0x130], R4 ;  /* 0x00013004050085a7 */ /* 0x000ea400080010ff */
[----:B--2---:R-:W-:Y:S05]  /*b1a0*/  @!P0 BRA `(.L_x_222) ;  /* 0xfffffffc00f08947 */ /* 0x004fea000383ffff */
[----:B------:R-:W-:Y:S05]  /*b1b0*/  BRA `(.L_x_223) ;  /* 0xffffffa8003c7947 */ /* 0x000fea000383ffff */
.L_x_108:
[----:B-1----:R-:W-:Y:S07]  /*b1c0*/  MOV R5, UR21 ;  /* 0x0000001500057c02 */ /* 0x002fee0008000f00 */
.L_x_224:
[----:B-1----:R1:W2:Y:S02]  /*b1d0*/  SYNCS.PHASECHK.TRANS64.TRYWAIT P0, [R5+URZ+0x138], R4 ;  /* 0x00013804050075a7 */ /* 0x0022a400080011ff */
[----:B--2---:R-:W-:Y:S05]  /*b1e0*/  @!P0 NANOSLEEP.SYNCS 0x989680 ;  /* 0x009896800000895d */ /* 0x004fea0003900000 */
[----:B------:R-:W2:Y:S02]  /*b1f0*/  @!P0 SYNCS.PHASECHK.TRANS64 P0, [R5+URZ+0x138], R4 ;  /* 0x00013804050085a7 */ /* 0x000ea400080010ff */
[----:B--2---:R-:W-:Y:S05]  /*b200*/  @!P0 BRA `(.L_x_224) ;  /* 0xfffffffc00f08947 */ /* 0x004fea000383ffff */
[----:B------:R-:W-:Y:S05]  /*b210*/  BRA `(.L_x_225) ;  /* 0xffffffa800847947 */ /* 0x000fea000383ffff */
.L_x_110:
[----:B------:R-:W-:-:S07]  /*b220*/  MOV R0, UR21 ;  /* 0x0000001500007c02 */ /* 0x000fce0008000f00 */
.L_x_226:
[----:B-1----:R1:W2:Y:S02]  /*b230*/  SYNCS.PHASECHK.TRANS64.TRYWAIT P0, [R0+URZ+0x120], R3 ;  /* 0x00012003000075a7 */ /* 0x0022a400080011ff */
[----:B--2---:R-:W-:Y:S05]  /*b240*/  @!P0 NANOSLEEP.SYNCS 0x989680 ;  /* 0x009896800000895d */ /* 0x004fea0003900000 */
[----:B------:R-:W2:Y:S02]  /*b250*/  @!P0 SYNCS.PHASECHK.TRANS64 P0, [R0+URZ+0x120], R3 ;  /* 0x00012003000085a7 */ /* 0x000ea400080010ff */
[----:B--2---:R-:W-:Y:S05]  /*b260*/  @!P0 BRA `(.L_x_226) ;  /* 0xfffffffc00f08947 */ /* 0x004fea000383ffff */
[----:B------:R-:W-:Y:S05]  /*b270*/  BRA `(.L_x_227) ;  /* 0xffffffa800fc7947 */ /* 0x000fea000383ffff */
.L_x_111:
[----:B-1----:R-:W-:-:S07]  /*b280*/  MOV R0, UR21 ;  /* 0x0000001500007c02 */ /* 0x002fce0008000f00 */
.L_x_228:
[----:B-1----:R1:W2:Y:S02]  /*b290*/  SYNCS.PHASECHK.TRANS64.TRYWAIT P0, [R0+URZ+0x128], R3 ;  /* 0x00012803000075a7 */ /* 0x0022a400080011ff */
[----:B--2---:R-:W-:Y:S05]  /*b2a0*/  @!P0 NANOSLEEP.SYNCS 0x989680 ;  /* 0x009896800000895d */ /* 0x004fea0003900000 */
[----:B------:R-:W2:Y:S02]  /*b2b0*/  @!P0 SYNCS.PHASECHK.TRANS64 P0, [R0+URZ+0x128], R3 ;  /* 0x00012803000085a7 */ /* 0x000ea400080010ff */
[----:B--2---:R-:W-:Y:S05]  /*b2c0*/  @!P0 BRA `(.L_x_228) ;  /* 0xfffffffc00f08947 */ /* 0x004fea000383ffff */
[----:B------:R-:W-:Y:S05]  /*b2d0*/  BRA `(.L_x_229) ;  /* 0xffffffa800ec7947 */ /* 0x000fea000383ffff */
.L_x_112:
[----:B-1----:R-:W-:-:S07]  /*b2e0*/  MOV R0, UR21 ;  /* 0x0000001500007c02 */ /* 0x002fce0008000f00 */
.L_x_230:
[----:B-1----:R1:W2:Y:S02]  /*b2f0*/  SYNCS.PHASECHK.TRANS64.TRYWAIT P0, [R0+URZ+0x130], R3 ;  /* 0x00013003000075a7 */ /* 0x0022a400080011ff */
[----:B--2---:R-:W-:Y:S05]  /*b300*/  @!P0 NANOSLEEP.SYNCS 0x989680 ;  /* 0x009896800000895d */ /* 0x004fea0003900000 */
[----:B------:R-:W2:Y:S02]  /*b310*/  @!P0 SYNCS.PHASECHK.TRANS64 P0, [R0+URZ+0x130], R3 ;  /* 0x00013003000085a7 */ /* 0x000ea400080010ff */
[----:B--2---:R-:W-:Y:S05]  /*b320*/  @!P0 BRA `(.L_x_230) ;  /* 0xfffffffc00f08947 */ /* 0x004fea000383ffff */
[----:B------:R-:W-:Y:S05]  /*b330*/  BRA `(.L_x_231) ;  /* 0xffffffa800dc7947 */ /* 0x000fea000383ffff */
.L_x_114:
[----:B-1----:R1:W2:Y:S02]  /*b340*/  SYNCS.PHASECHK.TRANS64.TRYWAIT P0, [R3+URZ+0x150], R0 ;  /* 0x00015000030075a7 */ /* 0x0022a400080011ff */
[----:B--2---:R-:W-:Y:S05]  /*b350*/  @!P0 NANOSLEEP.SYNCS 0x989680 ;  /* 0x009896800000895d */ /* 0x004fea0003900000 */
[----:B------:R-:W2:Y:S02]  /*b360*/  @!P0 SYNCS.PHASECHK.TRANS64 P0, [R3+URZ+0x150], R0 ;  /* 0x00015000030085a7 */ /* 0x000ea400080010ff */
[----:B--2---:R-:W-:Y:S05]  /*b370*/  @!P0 BRA `(.L_x_114) ;  /* 0xfffffffc00f08947 */ /* 0x004fea000383ffff */
[----:B------:R-:W-:Y:S05]  /*b380*/  BRA `(.L_x_232) ;  /* 0xffffffac009c7947 */ /* 0x000fea000383ffff */
.L_x_125:
[----:B-1----:R-:W-:Y:S04]  /*b390*/  MOV R0, UR44 ;  /* 0x0000002c00007c02 */ /* 0x002fe80008000f00 */
[----:B------:R1:W2:Y:S03]  /*b3a0*/  SYNCS.PHASECHK.TRANS64.TRYWAIT P1, [R0+URZ+0x100], R5 ;  /* 0x00010005000075a7 */ /* 0x0002a600080211ff */
[----:B--2---:R-:W-:Y:S05]  /*b3b0*/  @!P1 NANOSLEEP.SYNCS 0x989680 ;  /* 0x009896800000995d */ /* 0x004fea0003900000 */
[----:B------:R-:W2:Y:S02]  /*b3c0*/  @!P1 SYNCS.PHASECHK.TRANS64 P1, [R0+URZ+0x100], R5 ;  /* 0x00010005000095a7 */ /* 0x000ea400080210ff */
[----:B--2---:R-:W-:Y:S05]  /*b3d0*/  @!P1 BRA `(.L_x_125) ;  /* 0xfffffffc00ec9947 */ /* 0x004fea000383ffff */
[----:B------:R-:W-:Y:S05]  /*b3e0*/  BRA `(.L_x_124) ;  /* 0xffffffbc00007947 */ /* 0x000fea000383ffff */
.L_x_127:
[----:B-1----:R1:W4:Y:S02]  /*b3f0*/  SYNCS.PHASECHK.TRANS64.TRYWAIT P0, [R98+URZ+0x170], R3 ;  /* 0x00017003620075a7 */ /* 0x00232400080011ff */
[----:B----4-:R-:W-:Y:S05]  /*b400*/  @!P0 NANOSLEEP.SYNCS 0x989680 ;  /* 0x009896800000895d */ /* 0x010fea0003900000 */
[----:B------:R-:W4:Y:S02]  /*b410*/  @!P0 SYNCS.PHASECHK.TRANS64 P0, [R98+URZ+0x170], R3 ;  /* 0x00017003620085a7 */ /* 0x000f2400080010ff */
[----:B----4-:R-:W-:Y:S05]  /*b420*/  @!P0 BRA `(.L_x_127) ;  /* 0xfffffffc00f08947 */ /* 0x010fea000383ffff */
[----:B------:R-:W-:Y:S05]  /*b430*/  BRA `(.L_x_126) ;  /* 0xffffffbc00287947 */ /* 0x000fea000383ffff */
.L_x_136:
[----:B---3--:R3:W4:Y:S02]  /*b440*/  SYNCS.PHASECHK.TRANS64.TRYWAIT P0, [R3+URZ+0x100], R0 ;  /* 0x00010000030075a7 */ /* 0x00872400080011ff */
[----:B----4-:R-:W-:Y:S05]  /*b450*/  @!P0 NANOSLEEP.SYNCS 0x989680 ;  /* 0x009896800000895d */ /* 0x010fea0003900000 */
[----:B------:R-:W4:Y:S02]  /*b460*/  @!P0 SYNCS.PHASECHK.TRANS64 P0, [R3+URZ+0x100], R0 ;  /* 0x00010000030085a7 */ /* 0x000f2400080010ff */
[----:B----4-:R-:W-:Y:S05]  /*b470*/  @!P0 BRA `(.L_x_136) ;  /* 0xfffffffc00f08947 */ /* 0x010fea000383ffff */
[----:B------:R-:W-:Y:S05]  /*b480*/  BRA `(.L_x_135) ;  /* 0xffffffc800047947 */ /* 0x000fea000383ffff */
.L_x_144:
[----:B-1----:R1:W4:Y:S02]  /*b490*/  SYNCS.PHASECHK.TRANS64.TRYWAIT P0, [R62+URZ+0x100], R5 ;  /* 0x000100053e0075a7 */ /* 0x00232400080011ff */
[----:B----4-:R-:W-:Y:S05]  /*b4a0*/  @!P0 NANOSLEEP.SYNCS 0x989680 ;  /* 0x009896800000895d */ /* 0x010fea0003900000 */
[----:B------:R-:W4:Y:S02]  /*b4b0*/  @!P0 SYNCS.PHASECHK.TRANS64 P0, [R62+URZ+0x100], R5 ;  /* 0x000100053e0085a7 */ /* 0x000f2400080010ff */
[----:B----4-:R-:W-:Y:S05]  /*b4c0*/  @!P0 BRA `(.L_x_144) ;  /* 0xfffffffc00f08947 */ /* 0x010fea000383ffff */
[----:B------:R-:W-:Y:S05]  /*b4d0*/  BRA `(.L_x_143) ;  /* 0xffffffd400087947 */ /* 0x000fea000383ffff */
.L_x_152:
[----:B-1----:R1:W4:Y:S02]  /*b4e0*/  SYNCS.PHASECHK.TRANS64.TRYWAIT P0, [R61+URZ+0x100], R4 ;  /* 0x000100043d0075a7 */ /* 0x00232400080011ff */
[----:B----4-:R-:W-:Y:S05]  /*b4f0*/  @!P0 NANOSLEEP.SYNCS 0x989680 ;  /* 0x009896800000895d */ /* 0x010fea0003900000 */
[----:B------:R-:W4:Y:S02]  /*b500*/  @!P0 SYNCS.PHASECHK.TRANS64 P0, [R61+URZ+0x100], R4 ;  /* 0x000100043d0085a7 */ /* 0x000f2400080010ff */
[----:B----4-:R-:W-:Y:S05]  /*b510*/  @!P0 BRA `(.L_x_152) ;  /* 0xfffffffc00f08947 */ /* 0x010fea000383ffff */
[----:B------:R-:W-:Y:S05]  /*b520*/  BRA `(.L_x_151) ;  /* 0xffffffe000087947 */ /* 0x000fea000383ffff */
        .weak           $__internal_0_$__cuda_sm10x_tcgen05_guardrail_trap_col_being_dealloced_not_returned_by_alloc
        .type           $__internal_0_$__cuda_sm10x_tcgen05_guardrail_trap_col_being_dealloced_not_returned_by_alloc,@function
        .size           $__internal_0_$__cuda_sm10x_tcgen05_guardrail_trap_col_being_dealloced_not_returned_by_alloc,($__internal_1_$__cuda_sm10x_tcgen05_guardrail_trap_phase_invalid_during_alloc - $__internal_0_$__cuda_sm10x_tcgen05_guardrail_trap_col_being_dealloced_not_returned_by_alloc)
$__internal_0_$__cuda_sm10x_tcgen05_guardrail_trap_col_being_dealloced_not_returned_by_alloc:
[----:B------:R-:W-:Y:S05]  /*b530*/  BPT.TRAP 0x1 ;  /* 0x000000040000795c */ /* 0x000fea0000300000 */
[----:B------:R-:W-:-:S04]  /*b540*/  HFMA2 R3, -RZ, RZ, 0, 0 ;  /* 0x00000000ff037431 */ /* 0x000fc800000001ff */
[----:B------:R-:W-:Y:S05]  /*b550*/  RET.REL.NODEC R2 `(_ZN7cutlass13device_kernelINS_4gemm6kernel13GemmUniversalIN4cute5tupleIJiiiiEEENS1_10collective13CollectiveMmaINS1_35MainloopSm100TmaUmmaWarpSpecializedILi16ELi2ELi4ENS5_IJNS4_1CILi8EEENSA_ILi1EEESC_EEEEENS5_IJNSA_ILi256EEENSA_ILi128EEENSA_ILi32EEEEEENS_10bfloat16_tENS5_IJlSC_lEEESJ_SK_NS4_8TiledMMAINS4_8MMA_AtomIJNS4_26SM100_MMA_F16BF16_2x1SM_SSISJ_SJ_fLi256ELi128ELNS4_4UMMA5MajorE0ELSP_0ELNSO_7ScaleInE0ELSQ_0EEEEEENS4_6LayoutINS5_IJSC_SC_SC_EEENS5_IJNSA_ILi0EEESV_SV_EEEEENS5_IJNS4_10UnderscoreESY_SY_EEEEENS4_18SM100_TMA_2SM_LOADENS4_14ComposedLayoutINS4_7SwizzleILi2ELi4ELi3EEENS4_18smem_ptr_flag_bitsILi16EEENST_INS5_IJSB_SH_EEENS5_IJSH_SC_EEEEEEEvNS4_8identityENS4_28SM100_TMA_2SM_LOAD_MULTICASTES1A_vS1B_EENS_8epilogue10collective18CollectiveEpilogueINS1E_23Sm100TmaWarpSpecializedILi4ELi2ELi32ELb1ELb0EEEJNS5_IJSG_SG_SH_EEENS5_IJNST_ISG_SC_EENST_ISH_SC_EEEEESJ_SK_SJ_SK_NS1E_6fusion15FusionCallbacksIS1I_NS1N_17LinearCombinationISJ_fSJ_fLNS_15FloatRoundStyleE2EEES1J_S1M_JEEENS4_5SM1004TMEM4LOAD26SM100_TMEM_LOAD_32dp32b32xENS4_13SM90_TMA_LOADES1A_NS4_39AutoVectorizingCopyWithAssumedAlignmentILi128EEENS4_14SM90_TMA_STOREES1A_S1Z_S1Z_EEEvvEEEEvNT_6ParamsE) ;  /* 0xffffff4802a87950 */ /* 0x000fea0003c3ffff */
        .weak           $__internal_1_$__cuda_sm10x_tcgen05_guardrail_trap_phase_invalid_during_alloc
        .type           $__internal_1_$__cuda_sm10x_tcgen05_guardrail_trap_phase_invalid_during_alloc,@function
        .size           $__internal_1_$__cuda_sm10x_tcgen05_guardrail_trap_phase_invalid_during_alloc,($__internal_2_$__cuda_sm10x_tcgen05_guardrail_trap_unallocated_columns_being_dealloced - $__internal_1_$__cuda_sm10x_tcgen05_guardrail_trap_phase_invalid_during_alloc)
$__internal_1_$__cuda_sm10x_tcgen05_guardrail_trap_phase_invalid_during_alloc:
[----:B------:R-:W-:Y:S05]  /*b560*/  BPT.TRAP 0x1 ;  /* 0x000000040000795c */ /* 0x000fea0000300000 */
[----:B------:R-:W-:-:S04]  /*b570*/  MOV R5, 0x0 ;  /* 0x0000000000057802 */ /* 0x000fc80000000f00 */
[----:B------:R-:W-:Y:S05]  /*b580*/  RET.REL.NODEC R4 `(_ZN7cutlass13device_kernelINS_4gemm6kernel13GemmUniversalIN4cute5tupleIJiiiiEEENS1_10collective13CollectiveMmaINS1_35MainloopSm100TmaUmmaWarpSpecializedILi16ELi2ELi4ENS5_IJNS4_1CILi8EEENSA_ILi1EEESC_EEEEENS5_IJNSA_ILi256EEENSA_ILi128EEENSA_ILi32EEEEEENS_10bfloat16_tENS5_IJlSC_lEEESJ_SK_NS4_8TiledMMAINS4_8MMA_AtomIJNS4_26SM100_MMA_F16BF16_2x1SM_SSISJ_SJ_fLi256ELi128ELNS4_4UMMA5MajorE0ELSP_0ELNSO_7ScaleInE0ELSQ_0EEEEEENS4_6LayoutINS5_IJSC_SC_SC_EEENS5_IJNSA_ILi0EEESV_SV_EEEEENS5_IJNS4_10UnderscoreESY_SY_EEEEENS4_18SM100_TMA_2SM_LOADENS4_14ComposedLayoutINS4_7SwizzleILi2ELi4ELi3EEENS4_18smem_ptr_flag_bitsILi16EEENST_INS5_IJSB_SH_EEENS5_IJSH_SC_EEEEEEEvNS4_8identityENS4_28SM100_TMA_2SM_LOAD_MULTICASTES1A_vS1B_EENS_8epilogue10collective18CollectiveEpilogueINS1E_23Sm100TmaWarpSpecializedILi4ELi2ELi32ELb1ELb0EEEJNS5_IJSG_SG_SH_EEENS5_IJNST_ISG_SC_EENST_ISH_SC_EEEEESJ_SK_SJ_SK_NS1E_6fusion15FusionCallbacksIS1I_NS1N_17LinearCombinationISJ_fSJ_fLNS_15FloatRoundStyleE2EEES1J_S1M_JEEENS4_5SM1004TMEM4LOAD26SM100_TMEM_LOAD_32dp32b32xENS4_13SM90_TMA_LOADES1A_NS4_39AutoVectorizingCopyWithAssumedAlignmentILi128EEENS4_14SM90_TMA_STOREES1A_S1Z_S1Z_EEEvvEEEEvNT_6ParamsE) ;  /* 0xffffff48049c7950 */ /* 0x000fea0003c3ffff */
        .weak           $__internal_2_$__cuda_sm10x_tcgen05_guardrail_trap_unallocated_columns_being_dealloced
        .type           $__internal_2_$__cuda_sm10x_tcgen05_guardrail_trap_unallocated_columns_being_dealloced,@function
        .size           $__internal_2_$__cuda_sm10x_tcgen05_guardrail_trap_unallocated_columns_being_dealloced,(.L_x_234 - $__internal_2_$__cuda_sm10x_tcgen05_guardrail_trap_unallocated_columns_being_dealloced)
$__internal_2_$__cuda_sm10x_tcgen05_guardrail_trap_unallocated_columns_being_dealloced:
[----:B------:R-:W-:Y:S05]  /*b590*/  BPT.TRAP 0x1 ;  /* 0x000000040000795c */ /* 0x000fea0000300000 */
[----:B------:R-:W-:-:S04]  /*b5a0*/  HFMA2 R3, -RZ, RZ, 0, 0 ;  /* 0x00000000ff037431 */ /* 0x000fc800000001ff */
[----:B------:R-:W-:Y:S05]  /*b5b0*/  RET.REL.NODEC R2 `(_ZN7cutlass13device_kernelINS_4gemm6kernel13GemmUniversalIN4cute5tupleIJiiiiEEENS1_10collective13CollectiveMmaINS1_35MainloopSm100TmaUmmaWarpSpecializedILi16ELi2ELi4ENS5_IJNS4_1CILi8EEENSA_ILi1EEESC_EEEEENS5_IJNSA_ILi256EEENSA_ILi128EEENSA_ILi32EEEEEENS_10bfloat16_tENS5_IJlSC_lEEESJ_SK_NS4_8TiledMMAINS4_8MMA_AtomIJNS4_26SM100_MMA_F16BF16_2x1SM_SSISJ_SJ_fLi256ELi128ELNS4_4UMMA5MajorE0ELSP_0ELNSO_7ScaleInE0ELSQ_0EEEEEENS4_6LayoutINS5_IJSC_SC_SC_EEENS5_IJNSA_ILi0EEESV_SV_EEEEENS5_IJNS4_10UnderscoreESY_SY_EEEEENS4_18SM100_TMA_2SM_LOADENS4_14ComposedLayoutINS4_7SwizzleILi2ELi4ELi3EEENS4_18smem_ptr_flag_bitsILi16EEENST_INS5_IJSB_SH_EEENS5_IJSH_SC_EEEEEEEvNS4_8identityENS4_28SM100_TMA_2SM_LOAD_MULTICASTES1A_vS1B_EENS_8epilogue10collective18CollectiveEpilogueINS1E_23Sm100TmaWarpSpecializedILi4ELi2ELi32ELb1ELb0EEEJNS5_IJSG_SG_SH_EEENS5_IJNST_ISG_SC_EENST_ISH_SC_EEEEESJ_SK_SJ_SK_NS1E_6fusion15FusionCallbacksIS1I_NS1N_17LinearCombinationISJ_fSJ_fLNS_15FloatRoundStyleE2EEES1J_S1M_JEEENS4_5SM1004TMEM4LOAD26SM100_TMEM_LOAD_32dp32b32xENS4_13SM90_TMA_LOADES1A_NS4_39AutoVectorizingCopyWithAssumedAlignmentILi128EEENS4_14SM90_TMA_STOREES1A_S1Z_S1Z_EEEvvEEEEvNT_6ParamsE) ;  /* 0xffffff4802907950 */ /* 0x000fea0003c3ffff */
.L_x_233:
[----:B------:R-:W-:-:S00]  /*b5c0*/  BRA `(.L_x_233) ;  /* 0xfffffffc00fc7947 */ /* 0x000fc0000383ffff */
[----:B------:R-:W-:-:S00]  /*b5d0*/  NOP ;  /* 0x0000000000007918 */ /* 0x000fc00000000000 */
        /* <DEDUP_REMOVED lines=10> */
.L_x_234:


//--------------------- .nv.global.init           --------------------------
	.section	.nv.global.init,"aw",@progbits
.nv.global.init:
	.type		$str$27,@object
	.size		$str$27,($str$28 - $str$27)
$str$27:
        /*0000*/ 	.byte	0x28, 0x61, 0x64, 0x64, 0x72, 0x65, 0x73, 0x73, 0x20, 0x26, 0x20, 0x6d, 0x61, 0x73, 0x6b, 0x29
        /*0010*/ 	.byte	0x20, 0x3d, 0x3d, 0x20, 0x30, 0x00
	.type		$str$28,@object
	.size		$str$28,($str$26 - $str$28)
$str$28:
        /*0016*/ 	.byte	0x2f, 0x74, 0x6d, 0x70, 0x2f, 0x63, 0x75, 0x74, 0x6c, 0x61, 0x73, 0x73, 0x5f, 0x73, 0x77, 0x65
        /*0026*/ 	.byte	0x65, 0x70, 0x5f, 0x73, 0x72, 0x63, 0x2f, 0x69, 0x6e, 0x63, 0x6c, 0x75, 0x64, 0x65, 0x2f, 0x63
        /*0036*/ 	.byte	0x75, 0x74, 0x65, 0x2f, 0x70, 0x6f, 0x69, 0x6e, 0x74, 0x65, 0x72, 0x5f, 0x66, 0x6c, 0x61, 0x67
        /*0046*/ 	.byte	0x67, 0x65, 0x64, 0x2e, 0x68, 0x70, 0x70, 0x00
	.type		$str$26,@object
	.size		$str$26,($str$25 - $str$26)
$str$26:
        /*004e*/ 	.byte	0x2f, 0x74, 0x6d, 0x70, 0x2f, 0x63, 0x75, 0x74, 0x6c, 0x61, 0x73, 0x73, 0x5f, 0x73, 0x77, 0x65
        /*005e*/ 	.byte	0x65, 0x70, 0x5f, 0x73, 0x72, 0x63, 0x2f, 0x69, 0x6e, 0x63, 0x6c, 0x75, 0x64, 0x65, 0x2f, 0x63
        /*006e*/ 	.byte	0x75, 0x74, 0x65, 0x2f, 0x61, 0x74, 0x6f, 0x6d, 0x2f, 0x63, 0x6f, 0x70, 0x79, 0x5f, 0x74, 0x72
        /*007e*/ 	.byte	0x61, 0x69, 0x74, 0x73, 0x5f, 0x73, 0x6d, 0x31, 0x30, 0x30, 0x2e, 0x68, 0x70, 0x70, 0x00
	.type		$str$25,@object
	.size		$str$25,(__unnamed_1 - $str$25)
$str$25:
        /*008d*/ 	.byte	0x28, 0x28, 0x75, 0x69, 0x6e, 0x74, 0x33, 0x32, 0x5f, 0x74, 0x28, 0x74, 0x68, 0x72, 0x65, 0x61
        /*009d*/ 	.byte	0x64, 0x49, 0x64, 0x78, 0x2e, 0x78, 0x29, 0x20, 0x2f, 0x20, 0x33, 0x32, 0x29, 0x20, 0x25, 0x20
        /*00ad*/ 	.byte	0x34, 0x29, 0x20, 0x3d, 0x3d, 0x20, 0x28, 0x28, 0x28, 0x74, 0x6d, 0x65, 0x6d, 0x5f, 0x61, 0x64
        /*00bd*/ 	.byte	0x64, 0x72, 0x20, 0x3e, 0x3e, 0x20, 0x31, 0x36, 0x29, 0x20, 0x2f, 0x20, 0x33, 0x32, 0x29, 0x20
        /*00cd*/ 	.byte	0x25, 0x20, 0x34, 0x29, 0x00
	.type		__unnamed_1,@object
	.size		__unnamed_1,(__unnamed_2 - __unnamed_1)
__unnamed_1:
        /*00d2*/ 	.byte	0x61, 0x75, 0x74, 0x6f, 0x20, 0x63, 0x75, 0x74, 0x65, 0x3a, 0x3a, 0x61, 0x73, 0x5f, 0x70, 0x6f
        /* <DEDUP_REMOVED lines=24> */
        /*0262*/ 	.byte	0x34, 0x30, 0x39, 0x36, 0x3e, 0x3e, 0x3e, 0x3e, 0x5d, 0x00
	.type		__unnamed_2,@object
	.size		__unnamed_2,(.L_2 - __unnamed_2)
__unnamed_2:
        /* <DEDUP_REMOVED lines=42> */
        /*050c*/ 	.byte	0x3e, 0x3e, 0x5d, 0x00
.L_2:


//--------------------- .nv.shared._ZN7cutlass13device_kernelINS_4gemm6kernel13GemmUniversalIN4cute5tupleIJiiiiEEENS1_10collective13CollectiveMmaINS1_35MainloopSm100TmaUmmaWarpSpecializedILi16ELi2ELi4ENS5_IJNS4_1CILi8EEENSA_ILi1EEESC_EEEEENS5_IJNSA_ILi256EEENSA_ILi128EEENSA_ILi32EEEEEENS_10bfloat16_tENS5_IJlSC_lEEESJ_SK_NS4_8TiledMMAINS4_8MMA_AtomIJNS4_26SM100_MMA_F16BF16_2x1SM_SSISJ_SJ_fLi256ELi128ELNS4_4UMMA5MajorE0ELSP_0ELNSO_7ScaleInE0ELSQ_0EEEEEENS4_6LayoutINS5_IJSC_SC_SC_EEENS5_IJNSA_ILi0EEESV_SV_EEEEENS5_IJNS4_10UnderscoreESY_SY_EEEEENS4_18SM100_TMA_2SM_LOADENS4_14ComposedLayoutINS4_7SwizzleILi2ELi4ELi3EEENS4_18smem_ptr_flag_bitsILi16EEENST_INS5_IJSB_SH_EEENS5_IJSH_SC_EEEEEEEvNS4_8identityENS4_28SM100_TMA_2SM_LOAD_MULTICASTES1A_vS1B_EENS_8epilogue10collective18CollectiveEpilogueINS1E_23Sm100TmaWarpSpecializedILi4ELi2ELi32ELb1ELb0EEEJNS5_IJSG_SG_SH_EEENS5_IJNST_ISG_SC_EENST_ISH_SC_EEEEESJ_SK_SJ_SK_NS1E_6fusion15FusionCallbacksIS1I_NS1N_17LinearCombinationISJ_fSJ_fLNS_15FloatRoundStyleE2EEES1J_S1M_JEEENS4_5SM1004TMEM4LOAD26SM100_TMEM_LOAD_32dp32b32xENS4_13SM90_TMA_LOADES1A_NS4_39AutoVectorizingCopyWithAssumedAlignmentILi128EEENS4_14SM90_TMA_STOREES1A_S1Z_S1Z_EEEvvEEEEvNT_6ParamsE --------------------------
	.section	.nv.shared._ZN7cutlass13device_kernelINS_4gemm6kernel13GemmUniversalIN4cute5tupleIJiiiiEEENS1_10collective13CollectiveMmaINS1_35MainloopSm100TmaUmmaWarpSpecializedILi16ELi2ELi4ENS5_IJNS4_1CILi8EEENSA_ILi1EEESC_EEEEENS5_IJNSA_ILi256EEENSA_ILi128EEENSA_ILi32EEEEEENS_10bfloat16_tENS5_IJlSC_lEEESJ_SK_NS4_8TiledMMAINS4_8MMA_AtomIJNS4_26SM100_MMA_F16BF16_2x1SM_SSISJ_SJ_fLi256ELi128ELNS4_4UMMA5MajorE0ELSP_0ELNSO_7ScaleInE0ELSQ_0EEEEEENS4_6LayoutINS5_IJSC_SC_SC_EEENS5_IJNSA_ILi0EEESV_SV_EEEEENS5_IJNS4_10UnderscoreESY_SY_EEEEENS4_18SM100_TMA_2SM_LOADENS4_14ComposedLayoutINS4_7SwizzleILi2ELi4ELi3EEENS4_18smem_ptr_flag_bitsILi16EEENST_INS5_IJSB_SH_EEENS5_IJSH_SC_EEEEEEEvNS4_8identityENS4_28SM100_TMA_2SM_LOAD_MULTICASTES1A_vS1B_EENS_8epilogue10collective18CollectiveEpilogueINS1E_23Sm100TmaWarpSpecializedILi4ELi2ELi32ELb1ELb0EEEJNS5_IJSG_SG_SH_EEENS5_IJNST_ISG_SC_EENST_ISH_SC_EEEEESJ_SK_SJ_SK_NS1E_6fusion15FusionCallbacksIS1I_NS1N_17LinearCombinationISJ_fSJ_fLNS_15FloatRoundStyleE2EEES1J_S1M_JEEENS4_5SM1004TMEM4LOAD26SM100_TMEM_LOAD_32dp32b32xENS4_13SM90_TMA_LOADES1A_NS4_39AutoVectorizingCopyWithAssumedAlignmentILi128EEENS4_14SM90_TMA_STOREES1A_S1Z_S1Z_EEEvvEEEEvNT_6ParamsE,"aw",@nobits
	.sectionflags	@""
	.align	16
	.zero		1024


//--------------------- .nv.shared.reserved.0     --------------------------
	.section	.nv.shared.reserved.0,"aw",@nobits
	.weak		__nv_reservedSMEM_offset_0_alias
	.size		__nv_reservedSMEM_offset_0_alias, 0, 64
	.other		__nv_reservedSMEM_offset_0_alias,@"STO_CUDA_RESERVED_SHARED STV_DEFAULT"
__nv_reservedSMEM_offset_0_alias:
	.zero		0
.nv.shared.reserved.0:
	.zero		64
	.weak		__nv_reservedSMEM_tcgen05_partition
	.type		__nv_reservedSMEM_tcgen05_partition,@object
	.size		__nv_reservedSMEM_tcgen05_partition,(.L_0 - __nv_reservedSMEM_tcgen05_partition)
__nv_reservedSMEM_tcgen05_partition:
	.zero		32
.L_0:


//--------------------- .nv.global                --------------------------
	.section	.nv.global,"aw",@nobits
.nv.global:
	.type		_ZN40_INTERNAL_87b9779e_4_k_cu_9dbb695a_328344cute1_E,@object
	.size		_ZN40_INTERNAL_87b9779e_4_k_cu_9dbb695a_328344cute1_E,(_ZN40_INTERNAL_87b9779e_4_k_cu_9dbb695a_328344cuda3std3__45__cpo6cbeginE - _ZN40_INTERNAL_87b9779e_4_k_cu_9dbb695a_328344cute1_E)
_ZN40_INTERNAL_87b9779e_4_k_cu_9dbb695a_328344cute1_E:
	.zero		1
	.type		_ZN40_INTERNAL_87b9779e_4_k_cu_9dbb695a_328344cuda3std3__45__cpo6cbeginE,@object
	.size		_ZN40_INTERNAL_87b9779e_4_k_cu_9dbb695a_328344cuda3std3__45__cpo6cbeginE,(_ZN40_INTERNAL_87b9779e_4_k_cu_9dbb695a_328344cuda3std3__48in_placeE - _ZN40_INTERNAL_87b9779e_4_k_cu_9dbb695a_328344cuda3std3__45__cpo6cbeginE)
_ZN40_INTERNAL_87b9779e_4_k_cu_9dbb695a_328344cuda3std3__45__cpo6cbeginE:
	.zero		1
	.type		_ZN40_INTERNAL_87b9779e_4_k_cu_9dbb695a_328344cuda3std3__48in_placeE,@object
	.size		_ZN40_INTERNAL_87b9779e_4_k_cu_9dbb695a_328344cuda3std3__48in_placeE,(_ZN40_INTERNAL_87b9779e_4_k_cu_9dbb695a_328344cuda3std6ranges3__45__cpo9iter_moveE - _ZN40_INTERNAL_87b9779e_4_k_cu_9dbb695a_328344cuda3std3__48in_placeE)
_ZN40_INTERNAL_87b9779e_4_k_cu_9dbb695a_328344cuda3std3__48in_placeE:
	.zero		1
	.type		_ZN40_INTERNAL_87b9779e_4_k_cu_9dbb695a_328344cuda3std6ranges3__45__cpo9iter_moveE,@object
	.size		_ZN40_INTERNAL_87b9779e_4_k_cu_9dbb695a_328344cuda3std6ranges3__45__cpo9iter_moveE,(_ZN40_INTERNAL_87b9779e_4_k_cu_9dbb695a_328344cuda3std3__45__cpo5beginE - _ZN40_INTERNAL_87b9779e_4_k_cu_9dbb695a_328344cuda3std6ranges3__45__cpo9iter_moveE)
_ZN40_INTERNAL_87b9779e_4_k_cu_9dbb695a_328344cuda3std6ranges3__45__cpo9iter_moveE:
	.zero		1
	.type		_ZN40_INTERNAL_87b9779e_4_k_cu_9dbb695a_328344cuda3std3__45__cpo5beginE,@object
	.size		_ZN40_INTERNAL_87b9779e_4_k_cu_9dbb695a_328344cuda3std3__45__cpo5beginE,(_ZN40_INTERNAL_87b9779e_4_k_cu_9dbb695a_328344cuda3std3__442_GLOBAL__N__87b9779e_4_k_cu_9dbb695a_328346ignoreE - _ZN40_INTERNAL_87b9779e_4_k_cu_9dbb695a_328344cuda3std3__45__cpo5beginE)
_ZN40_INTERNAL_87b9779e_4_k_cu_9dbb695a_328344cuda3std3__45__cpo5beginE:
	.zero		1
	.type		_ZN40_INTERNAL_87b9779e_4_k_cu_9dbb695a_328344cuda3std3__442_GLOBAL__N__87b9779e_4_k_cu_9dbb695a_328346ignoreE,@object
	.size		_ZN40_INTERNAL_87b9779e_4_k_cu_9dbb695a_328344cuda3std3__442_GLOBAL__N__87b9779e_4_k_cu_9dbb695a_328346ignoreE,(_ZN40_INTERNAL_87b9779e_4_k_cu_9dbb695a_328344cute7productE - _ZN40_INTERNAL_87b9779e_4_k_cu_9dbb695a_328344cuda3std3__442_GLOBAL__N__87b9779e_4_k_cu_9dbb695a_328346ignoreE)
_ZN40_INTERNAL_87b9779e_4_k_cu_9dbb695a_328344cuda3std3__442_GLOBAL__N__87b9779e_4_k_cu_9dbb695a_328346ignoreE:
	.zero		1
	.type		_ZN40_INTERNAL_87b9779e_4_k_cu_9dbb695a_328344cute7productE,@object
	.size		_ZN40_INTERNAL_87b9779e_4_k_cu_9dbb695a_328344cute7productE,(_ZN40_INTERNAL_87b9779e_4_k_cu_9dbb695a_328344cuda3std3__45__cpo3endE - _ZN40_INTERNAL_87b9779e_4_k_cu_9dbb695a_328344cute7productE)
_ZN40_INTERNAL_87b9779e_4_k_cu_9dbb695a_328344cute7productE:
	.zero		1
	.type		_ZN40_INTERNAL_87b9779e_4_k_cu_9dbb695a_328344cuda3std3__45__cpo3endE,@object
	.size		_ZN40_INTERNAL_87b9779e_4_k_cu_9dbb695a_328344cuda3std3__45__cpo3endE,(_ZN40_INTERNAL_87b9779e_4_k_cu_9dbb695a_328344cuda3std3__419piecewise_constructE - _ZN40_INTERNAL_87b9779e_4_k_cu_9dbb695a_328344cuda3std3__45__cpo3endE)
_ZN40_INTERNAL_87b9779e_4_k_cu_9dbb695a_328344cuda3std3__45__cpo3endE:
	.zero		1
	.type		_ZN40_INTERNAL_87b9779e_4_k_cu_9dbb695a_328344cuda3std3__419piecewise_constructE,@object
	.size		_ZN40_INTERNAL_87b9779e_4_k_cu_9dbb695a_328344cuda3std3__419piecewise_constructE,(_ZN40_INTERNAL_87b9779e_4_k_cu_9dbb695a_328344cuda3std3__45__cpo4cendE - _ZN40_INTERNAL_87b9779e_4_k_cu_9dbb695a_328344cuda3std3__419piecewise_constructE)
_ZN40_INTERNAL_87b9779e_4_k_cu_9dbb695a_328344cuda3std3__419piecewise_constructE:
	.zero		1
	.type		_ZN40_INTERNAL_87b9779e_4_k_cu_9dbb695a_328344cuda3std3__45__cpo4cendE,@object
	.size		_ZN40_INTERNAL_87b9779e_4_k_cu_9dbb695a_328344cuda3std3__45__cpo4cendE,(_ZN40_INTERNAL_87b9779e_4_k_cu_9dbb695a_328344cuda3std6ranges3__45__cpo4swapE - _ZN40_INTERNAL_87b9779e_4_k_cu_9dbb695a_328344cuda3std3__45__cpo4cendE)
_ZN40_INTERNAL_87b9779e_4_k_cu_9dbb695a_328344cuda3std3__45__cpo4cendE:
	.zero		1
	.type		_ZN40_INTERNAL_87b9779e_4_k_cu_9dbb695a_328344cuda3std6ranges3__45__cpo4swapE,@object
	.size		_ZN40_INTERNAL_87b9779e_4_k_cu_9dbb695a_328344cuda3std6ranges3__45__cpo4swapE,(.L_10 - _ZN40_INTERNAL_87b9779e_4_k_cu_9dbb695a_328344cuda3std6ranges3__45__cpo4swapE)
_ZN40_INTERNAL_87b9779e_4_k_cu_9dbb695a_328344cuda3std6ranges3__45__cpo4swapE:
	.zero		1
.L_10:


//--------------------- .nv.constant0._ZN7cutlass13device_kernelINS_4gemm6kernel13GemmUniversalIN4cute5tupleIJiiiiEEENS1_10collective13CollectiveMmaINS1_35MainloopSm100TmaUmmaWarpSpecializedILi16ELi2ELi4ENS5_IJNS4_1CILi8EEENSA_ILi1EEESC_EEEEENS5_IJNSA_ILi256EEENSA_ILi128EEENSA_ILi32EEEEEENS_10bfloat16_tENS5_IJlSC_lEEESJ_SK_NS4_8TiledMMAINS4_8MMA_AtomIJNS4_26SM100_MMA_F16BF16_2x1SM_SSISJ_SJ_fLi256ELi128ELNS4_4UMMA5MajorE0ELSP_0ELNSO_7ScaleInE0ELSQ_0EEEEEENS4_6LayoutINS5_IJSC_SC_SC_EEENS5_IJNSA_ILi0EEESV_SV_EEEEENS5_IJNS4_10UnderscoreESY_SY_EEEEENS4_18SM100_TMA_2SM_LOADENS4_14ComposedLayoutINS4_7SwizzleILi2ELi4ELi3EEENS4_18smem_ptr_flag_bitsILi16EEENST_INS5_IJSB_SH_EEENS5_IJSH_SC_EEEEEEEvNS4_8identityENS4_28SM100_TMA_2SM_LOAD_MULTICASTES1A_vS1B_EENS_8epilogue10collective18CollectiveEpilogueINS1E_23Sm100TmaWarpSpecializedILi4ELi2ELi32ELb1ELb0EEEJNS5_IJSG_SG_SH_EEENS5_IJNST_ISG_SC_EENST_ISH_SC_EEEEESJ_SK_SJ_SK_NS1E_6fusion15FusionCallbacksIS1I_NS1N_17LinearCombinationISJ_fSJ_fLNS_15FloatRoundStyleE2EEES1J_S1M_JEEENS4_5SM1004TMEM4LOAD26SM100_TMEM_LOAD_32dp32b32xENS4_13SM90_TMA_LOADES1A_NS4_39AutoVectorizingCopyWithAssumedAlignmentILi128EEENS4_14SM90_TMA_STOREES1A_S1Z_S1Z_EEEvvEEEEvNT_6ParamsE --------------------------
	.section	.nv.constant0._ZN7cutlass13device_kernelINS_4gemm6kernel13GemmUniversalIN4cute5tupleIJiiiiEEENS1_10collective13CollectiveMmaINS1_35MainloopSm100TmaUmmaWarpSpecializedILi16ELi2ELi4ENS5_IJNS4_1CILi8EEENSA_ILi1EEESC_EEEEENS5_IJNSA_ILi256EEENSA_ILi128EEENSA_ILi32EEEEEENS_10bfloat16_tENS5_IJlSC_lEEESJ_SK_NS4_8TiledMMAINS4_8MMA_AtomIJNS4_26SM100_MMA_F16BF16_2x1SM_SSISJ_SJ_fLi256ELi128ELNS4_4UMMA5MajorE0ELSP_0ELNSO_7ScaleInE0ELSQ_0EEEEEENS4_6LayoutINS5_IJSC_SC_SC_EEENS5_IJNSA_ILi0EEESV_SV_EEEEENS5_IJNS4_10UnderscoreESY_SY_EEEEENS4_18SM100_TMA_2SM_LOADENS4_14ComposedLayoutINS4_7SwizzleILi2ELi4ELi3EEENS4_18smem_ptr_flag_bitsILi16EEENST_INS5_IJSB_SH_EEENS5_IJSH_SC_EEEEEEEvNS4_8identityENS4_28SM100_TMA_2SM_LOAD_MULTICASTES1A_vS1B_EENS_8epilogue10collective18CollectiveEpilogueINS1E_23Sm100TmaWarpSpecializedILi4ELi2ELi32ELb1ELb0EEEJNS5_IJSG_SG_SH_EEENS5_IJNST_ISG_SC_EENST_ISH_SC_EEEEESJ_SK_SJ_SK_NS1E_6fusion15FusionCallbacksIS1I_NS1N_17LinearCombinationISJ_fSJ_fLNS_15FloatRoundStyleE2EEES1J_S1M_JEEENS4_5SM1004TMEM4LOAD26SM100_TMEM_LOAD_32dp32b32xENS4_13SM90_TMA_LOADES1A_NS4_39AutoVectorizingCopyWithAssumedAlignmentILi128EEENS4_14SM90_TMA_STOREES1A_S1Z_S1Z_EEEvvEEEEvNT_6ParamsE,"a",@progbits
	.sectionflags	@""
	.align	4
.nv.constant0._ZN7cutlass13device_kernelINS_4gemm6kernel13GemmUniversalIN4cute5tupleIJiiiiEEENS1_10collective13CollectiveMmaINS1_35MainloopSm100TmaUmmaWarpSpecializedILi16ELi2ELi4ENS5_IJNS4_1CILi8EEENSA_ILi1EEESC_EEEEENS5_IJNSA_ILi256EEENSA_ILi128EEENSA_ILi32EEEEEENS_10bfloat16_tENS5_IJlSC_lEEESJ_SK_NS4_8TiledMMAINS4_8MMA_AtomIJNS4_26SM100_MMA_F16BF16_2x1SM_SSISJ_SJ_fLi256ELi128ELNS4_4UMMA5MajorE0ELSP_0ELNSO_7ScaleInE0ELSQ_0EEEEEENS4_6LayoutINS5_IJSC_SC_SC_EEENS5_IJNSA_ILi0EEESV_SV_EEEEENS5_IJNS4_10UnderscoreESY_SY_EEEEENS4_18SM100_TMA_2SM_LOADENS4_14ComposedLayoutINS4_7SwizzleILi2ELi4ELi3EEENS4_18smem_ptr_flag_bitsILi16EEENST_INS5_IJSB_SH_EEENS5_IJSH_SC_EEEEEEEvNS4_8identityENS4_28SM100_TMA_2SM_LOAD_MULTICASTES1A_vS1B_EENS_8epilogue10collective18CollectiveEpilogueINS1E_23Sm100TmaWarpSpecializedILi4ELi2ELi32ELb1ELb0EEEJNS5_IJSG_SG_SH_EEENS5_IJNST_ISG_SC_EENST_ISH_SC_EEEEESJ_SK_SJ_SK_NS1E_6fusion15FusionCallbacksIS1I_NS1N_17LinearCombinationISJ_fSJ_fLNS_15FloatRoundStyleE2EEES1J_S1M_JEEENS4_5SM1004TMEM4LOAD26SM100_TMEM_LOAD_32dp32b32xENS4_13SM90_TMA_LOADES1A_NS4_39AutoVectorizingCopyWithAssumedAlignmentILi128EEENS4_14SM90_TMA_STOREES1A_S1Z_S1Z_EEEvvEEEEvNT_6ParamsE:
	.zero		2944


//--------------------- SYMBOLS --------------------------

	.type		.nv.reservedSmem.offset0,@object
	.size		.nv.reservedSmem.offset0,0x4
	.type		.nv.reservedSmem.cap,@object
	.size		.nv.reservedSmem.cap,0x4
	.type		__assertfail,@function
